def matmul_kernel(
    a_ptr,
    b_ptr,
    c_ptr,
    M,
    N,
    K,
    stride_am,
    stride_ak,
    stride_bk,
    stride_bn,
    stride_cm,
    stride_cn,
    BLOCK_M: tl.constexpr,
    BLOCK_N: tl.constexpr,
    BLOCK_K: tl.constexpr,
    GROUP_M: tl.constexpr,
):
    pid = tl.program_id(axis=0)
    num_pid_m = tl.cdiv(M, BLOCK_M)
    num_pid_n = tl.cdiv(N, BLOCK_N)
    num_pid_in_group = GROUP_M * num_pid_n
    group_id = pid // num_pid_in_group
    first_pid_m = group_id * GROUP_M
    group_size_m = min(num_pid_m - first_pid_m, GROUP_M)
    pid_m = first_pid_m + ((pid % num_pid_in_group) % group_size_m)
    pid_n = (pid % num_pid_in_group) // group_size_m

    offs_am = (pid_m * BLOCK_M + tl.arange(0, BLOCK_M)) % M
    offs_bn = (pid_n * BLOCK_N + tl.arange(0, BLOCK_N)) % N
    offs_k = tl.arange(0, BLOCK_K)
    a_ptrs = a_ptr + offs_am[:, None] * stride_am + offs_k[None, :] * stride_ak
    b_ptrs = b_ptr + offs_k[:, None] * stride_bk + offs_bn[None, :] * stride_bn

    acc = tl.zeros((BLOCK_M, BLOCK_N), dtype=tl.float32)
    for kk in range(0, tl.cdiv(K, BLOCK_K)):
        a = tl.load(a_ptrs, mask=offs_k[None, :] < K - kk * BLOCK_K, other=0.0)
        b = tl.load(b_ptrs, mask=offs_k[:, None] < K - kk * BLOCK_K, other=0.0)
        acc = tl.dot(a, b, acc)
        a_ptrs += BLOCK_K * stride_ak
        b_ptrs += BLOCK_K * stride_bk

    c = acc.to(c_ptr.dtype.element_ty)
    offs_cm = pid_m * BLOCK_M + tl.arange(0, BLOCK_M)
    offs_cn = pid_n * BLOCK_N + tl.arange(0, BLOCK_N)
    c_ptrs = c_ptr + offs_cm[:, None] * stride_cm + offs_cn[None, :] * stride_cn
    mask = (offs_cm[:, None] < M) & (offs_cn[None, :] < N)
    tl.store(c_ptrs, c, mask=mask)

# config = {"BLOCK_K": 32, "BLOCK_M": 512, "BLOCK_N": 128, "GROUP_M": 8, "arch": "sm_100", "dtype": "fp16", "num_ctas": 1, "num_stages": 4, "num_warps": 2}
# arch = sm_100


// ===== COMPILED SASS (sm_100a) =====

	.target	sm_100a

	.elftype	@"ET_EXEC"


//--------------------- .note.nv.tkinfo           --------------------------
	.section	.note.nv.tkinfo,"",@"SHT_NOTE"
	.sectionflags	@"SHF_NOTE_NV_TKINFO"
	.tkinfo
        /*0018*/ 	.word	0x00000081
        /*0030*/ 	.string	""
        /*0030*/ 	.string	"ptxas-blackwell"
        /*0030*/ 	.string	"Cuda compilation tools, release 12.9, V12.9.86"
        /*0030*/ 	.string	"Build cuda_12.9.r12.9/compiler.36037853_0"
        /*0030*/ 	.string	"-v  -suppress-debug-info  -lineinfo  -arch sm_100a "



//--------------------- .note.nv.cuver            --------------------------
	.section	.note.nv.cuver,"",@"SHT_NOTE"
	.sectionflags	@"SHF_NOTE_NV_CUVER"
        /*0018*/ 	.short	0x0001
        /*001a*/ 	.short	0x0064
        /*001c*/ 	.short	0x0001
        /*001e*/ 	.short	0x0000
        /*0020*/ 	.short	0x0001
        /*0022*/ 	.short	0x0000


//--------------------- .nv.info                  --------------------------
	.section	.nv.info,"",@"SHT_CUDA_INFO"
	.align	4


	//----- nvinfo : EIATTR_REGCOUNT
	.align		4
        /*0000*/ 	.byte	0x04, 0x2f
        /*0002*/ 	.short	(.L_1 - .L_0)
	.align		4
.L_0:
        /*0004*/ 	.word	index@(matmul_kernel)
        /*0008*/ 	.word	0x00000020


	//----- nvinfo : EIATTR_FRAME_SIZE
	.align		4
.L_1:
        /*000c*/ 	.byte	0x04, 0x11
        /*000e*/ 	.short	(.L_3 - .L_2)
	.align		4
.L_2:
        /*0010*/ 	.word	index@(matmul_kernel)
        /*0014*/ 	.word	0x00004478


	//----- nvinfo : EIATTR_MIN_STACK_SIZE
	.align		4
.L_3:
        /*0018*/ 	.byte	0x04, 0x12
        /*001a*/ 	.short	(.L_5 - .L_4)
	.align		4
.L_4:
        /*001c*/ 	.word	index@(matmul_kernel)
        /*0020*/ 	.word	0x00004478
.L_5:


//--------------------- .nv.info.matmul_kernel    --------------------------
	.section	.nv.info.matmul_kernel,"",@"SHT_CUDA_INFO"
	.sectionflags	@""
	.align	4


	//----- nvinfo : EIATTR_CUDA_API_VERSION
	.align		4
        /*0000*/ 	.byte	0x04, 0x37
        /*0002*/ 	.short	(.L_7 - .L_6)
.L_6:
        /*0004*/ 	.word	0x00000081


	//----- nvinfo : EIATTR_KPARAM_INFO
	.align		4
.L_7:
        /*0008*/ 	.byte	0x04, 0x17
        /*000a*/ 	.short	(.L_9 - .L_8)
.L_8:
        /*000c*/ 	.word	0x00000000
        /*0010*/ 	.short	0x000d
        /*0012*/ 	.short	0x0048
        /*0014*/ 	.byte	0x00, 0xf4, 0x21, 0x00


	//----- nvinfo : EIATTR_KPARAM_INFO
	.align		4
.L_9:
        /*0018*/ 	.byte	0x04, 0x17
        /*001a*/ 	.short	(.L_11 - .L_10)
.L_10:
        /*001c*/ 	.word	0x00000000
        /*0020*/ 	.short	0x000c
        /*0022*/ 	.short	0x0040
        /*0024*/ 	.byte	0x00, 0xf4, 0x21, 0x00


	//----- nvinfo : EIATTR_KPARAM_INFO
	.align		4
.L_11:
        /*0028*/ 	.byte	0x04, 0x17
        /*002a*/ 	.short	(.L_13 - .L_12)
.L_12:
        /*002c*/ 	.word	0x00000000
        /*0030*/ 	.short	0x000b
        /*0032*/ 	.short	0x0038
        /*0034*/ 	.byte	0x00, 0xf0, 0x11, 0x00


	//----- nvinfo : EIATTR_KPARAM_INFO
	.align		4
.L_13:
        /*0038*/ 	.byte	0x04, 0x17
        /*003a*/ 	.short	(.L_15 - .L_14)
.L_14:
        /*003c*/ 	.word	0x00000000
        /*0040*/ 	.short	0x000a
        /*0042*/ 	.short	0x0034
        /*0044*/ 	.byte	0x00, 0xf0, 0x11, 0x00


	//----- nvinfo : EIATTR_KPARAM_INFO
	.align		4
.L_15:
        /*0048*/ 	.byte	0x04, 0x17
        /*004a*/ 	.short	(.L_17 - .L_16)
.L_16:
        /*004c*/ 	.word	0x00000000
        /*0050*/ 	.short	0x0009
        /*0052*/ 	.short	0x0030
        /*0054*/ 	.byte	0x00, 0xf0, 0x11, 0x00


	//----- nvinfo : EIATTR_KPARAM_INFO
	.align		4
.L_17:
        /*0058*/ 	.byte	0x04, 0x17
        /*005a*/ 	.short	(.L_19 - .L_18)
.L_18:
        /*005c*/ 	.word	0x00000000
        /*0060*/ 	.short	0x0008
        /*0062*/ 	.short	0x002c
        /*0064*/ 	.byte	0x00, 0xf0, 0x11, 0x00


	//----- nvinfo : EIATTR_KPARAM_INFO
	.align		4
.L_19:
        /*0068*/ 	.byte	0x04, 0x17
        /*006a*/ 	.short	(.L_21 - .L_20)
.L_20:
        /*006c*/ 	.word	0x00000000
        /*0070*/ 	.short	0x0007
        /*0072*/ 	.short	0x0028
        /*0074*/ 	.byte	0x00, 0xf0, 0x11, 0x00


	//----- nvinfo : EIATTR_KPARAM_INFO
	.align		4
.L_21:
        /*0078*/ 	.byte	0x04, 0x17
        /*007a*/ 	.short	(.L_23 - .L_22)
.L_22:
        /*007c*/ 	.word	0x00000000
        /*0080*/ 	.short	0x0006
        /*0082*/ 	.short	0x0024
        /*0084*/ 	.byte	0x00, 0xf0, 0x11, 0x00


	//----- nvinfo : EIATTR_KPARAM_INFO
	.align		4
.L_23:
        /*0088*/ 	.byte	0x04, 0x17
        /*008a*/ 	.short	(.L_25 - .L_24)
.L_24:
        /*008c*/ 	.word	0x00000000
        /*0090*/ 	.short	0x0005
        /*0092*/ 	.short	0x0020
        /*0094*/ 	.byte	0x00, 0xf0, 0x11, 0x00


	//----- nvinfo : EIATTR_KPARAM_INFO
	.align		4
.L_25:
        /*0098*/ 	.byte	0x04, 0x17
        /*009a*/ 	.short	(.L_27 - .L_26)
.L_26:
        /*009c*/ 	.word	0x00000000
        /*00a0*/ 	.short	0x0004
        /*00a2*/ 	.short	0x001c
        /*00a4*/ 	.byte	0x00, 0xf0, 0x11, 0x00


	//----- nvinfo : EIATTR_KPARAM_INFO
	.align		4
.L_27:
        /*00a8*/ 	.byte	0x04, 0x17
        /*00aa*/ 	.short	(.L_29 - .L_28)
.L_28:
        /*00ac*/ 	.word	0x00000000
        /*00b0*/ 	.short	0x0003
        /*00b2*/ 	.short	0x0018
        /*00b4*/ 	.byte	0x00, 0xf0, 0x11, 0x00


	//----- nvinfo : EIATTR_KPARAM_INFO
	.align		4
.L_29:
        /*00b8*/ 	.byte	0x04, 0x17
        /*00ba*/ 	.short	(.L_31 - .L_30)
.L_30:
        /*00bc*/ 	.word	0x00000000
        /*00c0*/ 	.short	0x0002
        /*00c2*/ 	.short	0x0010
        /*00c4*/ 	.byte	0x00, 0xf4, 0x21, 0x00


	//----- nvinfo : EIATTR_KPARAM_INFO
	.align		4
.L_31:
        /*00c8*/ 	.byte	0x04, 0x17
        /*00ca*/ 	.short	(.L_33 - .L_32)
.L_32:
        /*00cc*/ 	.word	0x00000000
        /*00d0*/ 	.short	0x0001
        /*00d2*/ 	.short	0x0008
        /*00d4*/ 	.byte	0x00, 0xf4, 0x21, 0x00


	//----- nvinfo : EIATTR_KPARAM_INFO
	.align		4
.L_33:
        /*00d8*/ 	.byte	0x04, 0x17
        /*00da*/ 	.short	(.L_35 - .L_34)
.L_34:
        /*00dc*/ 	.word	0x00000000
        /*00e0*/ 	.short	0x0000
        /*00e2*/ 	.short	0x0000
        /*00e4*/ 	.byte	0x00, 0xf4, 0x21, 0x00


	//----- nvinfo : EIATTR_SPARSE_MMA_MASK
	.align		4
.L_35:
        /*00e8*/ 	.byte	0x03, 0x50
        /*00ea*/ 	.short	0x0000


	//----- nvinfo : EIATTR_MAXREG_COUNT
	.align		4
        /*00ec*/ 	.byte	0x03, 0x1b
        /*00ee*/ 	.short	0x00ff


	//----- nvinfo : EIATTR_NUM_BARRIERS
	.align		4
        /*00f0*/ 	.byte	0x02, 0x4c
        /*00f2*/ 	.byte	0x01
	.zero		1


	//----- nvinfo : EIATTR_ANNOTATIONS
	.align		4
        /*00f4*/ 	.byte	0x04, 0x55
        /*00f6*/ 	.short	(.L_37 - .L_36)


	//   ....[0]....
.L_36:
        /*00f8*/ 	.word	0x00000001
        /*00fc*/ 	.byte	0x60, 0x00, 0x00, 0x00, 0x01, 0x00, 0x00, 0x00, 0xa0, 0x00, 0x00, 0x00, 0x01, 0x00, 0x00, 0x00
        /* <DEDUP_REMOVED lines=3969> */
        /*f91c*/ 	.byte	0x50, 0x16, 0x03, 0x00


	//----- nvinfo : EIATTR_VRC_CTA_INIT_COUNT
	.align		4
.L_37:
        /*f920*/ 	.byte	0x02, 0x4a
	.zero		1
	.zero		1


	//----- nvinfo : EIATTR_EXIT_INSTR_OFFSETS
	.align		4
        /*f924*/ 	.byte	0x04, 0x1c
        /*f926*/ 	.short	(.L_39 - .L_38)


	//   ....[0]....
.L_38:
        /*f928*/ 	.word	0x0006c590


	//   ....[1]....
        /*f92c*/ 	.word	0x0006c5c0


	//----- nvinfo : EIATTR_REQNTID
	.align		4
.L_39:
        /*f930*/ 	.byte	0x04, 0x10
        /*f932*/ 	.short	(.L_41 - .L_40)
.L_40:
        /*f934*/ 	.word	0x00000040
        /*f938*/ 	.word	0x00000001
        /*f93c*/ 	.word	0x00000001


	//----- nvinfo : EIATTR_CBANK_PARAM_SIZE
	.align		4
.L_41:
        /*f940*/ 	.byte	0x03, 0x19
        /*f942*/ 	.short	0x0050


	//----- nvinfo : EIATTR_PARAM_CBANK
	.align		4
        /*f944*/ 	.byte	0x04, 0x0a
        /*f946*/ 	.short	(.L_43 - .L_42)
	.align		4
.L_42:
        /*f948*/ 	.word	index@(.nv.constant0.matmul_kernel)
        /*f94c*/ 	.short	0x0380
        /*f94e*/ 	.short	0x0050


	//----- nvinfo : EIATTR_SW_WAR
	.align		4
.L_43:
        /*f950*/ 	.byte	0x04, 0x36
        /*f952*/ 	.short	(.L_45 - .L_44)
.L_44:
        /*f954*/ 	.word	0x00000008
.L_45:


//--------------------- .nv.compat                --------------------------
	.section	.nv.compat,"",@"SHT_CUDA_COMPAT_INFO"
	.align	4
        /*0000*/ 	.byte	0x02, 0x02, 0x01, 0x00, 0x02, 0x05, 0x05, 0x00, 0x02, 0x03, 0x00, 0x00, 0x02, 0x06, 0x01, 0x00


//--------------------- .nv.callgraph             --------------------------
	.section	.nv.callgraph,"",@"SHT_CUDA_CALLGRAPH"
	.align	4
	.sectionentsize	8
	.align		4
        /*0000*/ 	.word	0x00000000
	.align		4
        /*0004*/ 	.word	0xffffffff
	.align		4
        /*0008*/ 	.word	0x00000000
	.align		4
        /*000c*/ 	.word	0xfffffffe
	.align		4
        /*0010*/ 	.word	0x00000000
	.align		4
        /*0014*/ 	.word	0xfffffffd
	.align		4
        /*0018*/ 	.word	0x00000000
	.align		4
        /*001c*/ 	.word	0xfffffffc


//--------------------- .text.matmul_kernel       --------------------------
	.section	.text.matmul_kernel,"ax",@progbits
	.align	128
        .global         matmul_kernel
        .type           matmul_kernel,@function
        .size           matmul_kernel,(.L_x_3 - matmul_kernel)
        .other          matmul_kernel,@"STO_CUDA_ENTRY STV_DEFAULT"
matmul_kernel:
.text.matmul_kernel:
[----:B------:R-:W0:Y:S02]  /*0000*/  LDC R1, c[0x0][0x37c] ;  /* 0x0000df00ff017b82 */ /* 0x000e240000000800 */
[----:B0-----:R-:W-:-:S06]  /*0010*/  VIADD R1, R1, 0xffffbb88 ;  /* 0xffffbb8801017836 */ /* 0x001fcc0000000000 */
[----:B------:R-:W0:Y:S01]  /*0020*/  LDC.64 R28, c[0x0][0x398] ;  /* 0x0000e600ff1c7b82 */ /* 0x000e220000000a00 */
[----:B------:R-:W1:Y:S01]  /*0030*/  LDCU UR4, c[0x0][0x3a0] ;  /* 0x00007400ff0477ac */ /* 0x000e620008000800 */
[----:B------:R-:W-:Y:S02]  /*0040*/  CS2R R24, SRZ ;  /* 0x0000000000187805 */ /* 0x000fe4000001ff00 */
[----:B------:R-:W-:Y:S01]  /*0050*/  CS2R R26, SRZ ;  /* 0x00000000001a7805 */ /* 0x000fe2000001ff00 */
[----:B------:R-:W-:Y:S01]  /*0060*/  STL [R1+0x30], RZ ;  /* 0x000030ff01007387 */ /* 0x000fe20000100800 */
[----:B------:R-:W-:Y:S02]  /*0070*/  CS2R R20, SRZ ;  /* 0x0000000000147805 */ /* 0x000fe4000001ff00 */
[----:B------:R-:W-:Y:S02]  /*0080*/  CS2R R22, SRZ ;  /* 0x0000000000167805 */ /* 0x000fe4000001ff00 */
[----:B------:R-:W-:Y:S01]  /*0090*/  CS2R R16, SRZ ;  /* 0x0000000000107805 */ /* 0x000fe2000001ff00 */
[----:B------:R-:W-:Y:S01]  /*00a0*/  STL [R1+0x34], RZ ;  /* 0x000034ff01007387 */ /* 0x000fe20000100800 */
[----:B------:R-:W2:Y:S01]  /*00b0*/  S2UR UR6, SR_CgaCtaId ;  /* 0x00000000000679c3 */ /* 0x000ea20000008800 */
[----:B------:R-:W-:-:S02]  /*00c0*/  CS2R R18, SRZ ;  /* 0x0000000000127805 */ /* 0x000fc4000001ff00 */
[----:B------:R-:W-:Y:S01]  /*00d0*/  CS2R R12, SRZ ;  /* 0x00000000000c7805 */ /* 0x000fe2000001ff00 */
[----:B------:R-:W-:Y:S01]  /*00e0*/  STL [R1+0x38], RZ ;  /* 0x000038ff01007387 */ /* 0x000fe20000100800 */
[----:B------:R-:W-:Y:S01]  /*00f0*/  CS2R R14, SRZ ;  /* 0x00000000000e7805 */ /* 0x000fe2000001ff00 */
[----:B------:R-:W-:Y:S01]  /*0100*/  UMOV UR5, 0x400 ;  /* 0x0000040000057882 */ /* 0x000fe20000000000 */
[----:B------:R-:W3:Y:S01]  /*0110*/  LDCU.64 UR76, c[0x0][0x358] ;  /* 0x00006b00ff4c77ac */ /* 0x000ee20008000a00 */
[----:B------:R-:W-:Y:S01]  /*0120*/  STL [R1+0x3c], RZ ;  /* 0x00003cff01007387 */ /* 0x000fe20000100800 */
[----:B-1----:R-:W-:-:S03]  /*0130*/  UIADD3 UR4, UPT, UPT, UR4, 0x1f, URZ ;  /* 0x0000001f04047890 */ /* 0x002fc6000fffe0ff */
[----:B------:R-:W-:Y:S01]  /*0140*/  STL [R1+0x20], RZ ;  /* 0x000020ff01007387 */ /* 0x000fe20000100800 */
[----:B------:R-:W-:-:S03]  /*0150*/  UISETP.GE.AND UP0, UPT, UR4, 0x20, UPT ;  /* 0x000000200400788c */ /* 0x000fc6000bf06270 */
[----:B------:R-:W-:Y:S01]  /*0160*/  STL [R1+0x24], RZ ;  /* 0x000024ff01007387 */ /* 0x000fe20000100800 */
[----:B0-----:R-:W-:-:S03]  /*0170*/  VIADD R0, R29, 0x7f ;  /* 0x0000007f1d007836 */ /* 0x001fc60000000000 */
[----:B------:R-:W-:Y:S02]  /*0180*/  STL [R1+0x28], RZ ;  /* 0x000028ff01007387 */ /* 0x000fe40000100800 */
[----:B------:R-:W-:Y:S02]  /*0190*/  SHF.R.S32.HI R3, RZ, 0x1f, R0 ;  /* 0x0000001fff037819 */ /* 0x000fe40000011400 */
[----:B------:R-:W-:Y:S01]  /*01a0*/  STL [R1+0x2c], RZ ;  /* 0x00002cff01007387 */ /* 0x000fe20000100800 */
[----:B--2---:R-:W-:Y:S01]  /*01b0*/  ULEA UR5, UR6, UR5, 0x18 ;  /* 0x0000000506057291 */ /* 0x004fe2000f8ec0ff */
[----:B------:R-:W-:Y:S02]  /*01c0*/  LEA.HI R3, R3, R0, RZ, 0x7 ;  /* 0x0000000003037211 */ /* 0x000fe400078f38ff */
[----:B------:R-:W-:Y:S02]  /*01d0*/  STL [R1+0x10], RZ ;  /* 0x000010ff01007387 */ /* 0x000fe40000100800 */
[----:B------:R-:W-:-:S02]  /*01e0*/  SHF.R.S32.HI R0, RZ, 0x7, R3 ;  /* 0x00000007ff007819 */ /* 0x000fc40000011403 */
[----:B------:R-:W-:Y:S03]  /*01f0*/  STL [R1+0x14], RZ ;  /* 0x000014ff01007387 */ /* 0x000fe60000100800 */
[----:B------:R-:W-:Y:S01]  /*0200*/  IMAD.SHL.U32 R0, R0, 0x8, RZ ;  /* 0x0000000800007824 */ /* 0x000fe200078e00ff */
[----:B------:R-:W-:Y:S04]  /*0210*/  STL [R1+0x18], RZ ;  /* 0x000018ff01007387 */ /* 0x000fe80000100800 */
[----:B------:R-:W-:Y:S01]  /*0220*/  STL [R1+0x1c], RZ ;  /* 0x00001cff01007387 */ /* 0x000fe20000100800 */
[-C--:B------:R-:W-:Y:S02]  /*0230*/  IABS R7, R0.reuse ;  /* 0x0000000000077213 */ /* 0x080fe40000000000 */
[----:B------:R-:W-:Y:S01]  /*0240*/  IABS R10, R0 ;  /* 0x00000000000a7213 */ /* 0x000fe20000000000 */
[----:B------:R-:W-:Y:S01]  /*0250*/  STL [R1], RZ ;  /* 0x000000ff01007387 */ /* 0x000fe20000100800 */
[----:B------:R-:W0:Y:S03]  /*0260*/  I2F.RP R2, R7 ;  /* 0x0000000700027306 */ /* 0x000e260000209400 */
[----:B------:R-:W-:Y:S04]  /*0270*/  STL [R1+0x4], RZ ;  /* 0x000004ff01007387 */ /* 0x000fe80000100800 */
[----:B------:R-:W-:Y:S04]  /*0280*/  STL [R1+0x8], RZ ;  /* 0x000008ff01007387 */ /* 0x000fe80000100800 */
[----:B------:R-:W-:Y:S04]  /*0290*/  STL [R1+0xc], RZ ;  /* 0x00000cff01007387 */ /* 0x000fe80000100800 */
[----:B------:R-:W-:Y:S01]  /*02a0*/  STL [R1+0x40], RZ ;  /* 0x000040ff01007387 */ /* 0x000fe20000100800 */
[----:B0-----:R-:W0:Y:S03]  /*02b0*/  MUFU.RCP R2, R2 ;  /* 0x0000000200027308 */ /* 0x001e260000001000 */
[----:B------:R-:W-:Y:S04]  /*02c0*/  STL [R1+0x44], RZ ;  /* 0x000044ff01007387 */ /* 0x000fe80000100800 */
[----:B------:R-:W-:Y:S04]  /*02d0*/  STL [R1+0x48], RZ ;  /* 0x000048ff01007387 */ /* 0x000fe80000100800 */
[----:B------:R-:W-:Y:S04]  /*02e0*/  STL [R1+0x4c], RZ ;  /* 0x00004cff01007387 */ /* 0x000fe80000100800 */
[----:B------:R-:W-:Y:S01]  /*02f0*/  STL [R1+0x50], RZ ;  /* 0x000050ff01007387 */ /* 0x000fe20000100800 */
[----:B0-----:R-:W-:-:S03]  /*0300*/  VIADD R4, R2, 0xffffffe ;  /* 0x0ffffffe02047836 */ /* 0x001fc60000000000 */
[----:B------:R-:W-:Y:S01]  /*0310*/  STL [R1+0x54], RZ ;  /* 0x000054ff01007387 */ /* 0x000fe20000100800 */
[----:B------:R-:W-:Y:S01]  /*0320*/  IMAD.MOV R2, RZ, RZ, -R10 ;  /* 0x000000ffff027224 */ /* 0x000fe200078e0a0a */
[----:B------:R0:W1:Y:S02]  /*0330*/  F2I.FTZ.U32.TRUNC.NTZ R5, R4 ;  /* 0x0000000400057305 */ /* 0x000064000021f000 */
[----:B------:R-:W-:Y:S04]  /*0340*/  STL [R1+0x58], RZ ;  /* 0x000058ff01007387 */ /* 0x000fe80000100800 */
[----:B------:R-:W-:Y:S01]  /*0350*/  STL [R1+0x5c], RZ ;  /* 0x00005cff01007387 */ /* 0x000fe20000100800 */
[----:B0-----:R-:W-:-:S03]  /*0360*/  IMAD.MOV.U32 R4, RZ, RZ, RZ ;  /* 0x000000ffff047224 */ /* 0x001fc600078e00ff */
[----:B------:R-:W-:Y:S04]  /*0370*/  STL [R1+0x90], RZ ;  /* 0x000090ff01007387 */ /* 0x000fe80000100800 */
[----:B------:R-:W-:Y:S01]  /*0380*/  STL [R1+0x94], RZ ;  /* 0x000094ff01007387 */ /* 0x000fe20000100800 */
[----:B-1----:R-:W-:-:S03]  /*0390*/  IMAD.MOV R6, RZ, RZ, -R5 ;  /* 0x000000ffff067224 */ /* 0x002fc600078e0a05 */
[----:B------:R-:W-:Y:S01]  /*03a0*/  STL [R1+0x98], RZ ;  /* 0x000098ff01007387 */ /* 0x000fe20000100800 */
[----:B------:R-:W-:-:S03]  /*03b0*/  IMAD R9, R6, R7, RZ ;  /* 0x0000000706097224 */ /* 0x000fc600078e02ff */
[----:B------:R-:W-:Y:S01]  /*03c0*/  STL [R1+0x9c], RZ ;  /* 0x00009cff01007387 */ /* 0x000fe20000100800 */
[----:B------:R-:W-:-:S03]  /*03d0*/  IMAD.HI.U32 R5, R5, R9, R4 ;  /* 0x0000000905057227 */ /* 0x000fc600078e0004 */
[----:B------:R-:W-:Y:S04]  /*03e0*/  STL [R1+0x80], RZ ;  /* 0x000080ff01007387 */ /* 0x000fe80000100800 */
        /* <DEDUP_REMOVED lines=158> */
[----:B------:R-:W-:Y:S01]  /*0dd0*/  STL [R1+0x6ec], RZ ;  /* 0x0006ecff01007387 */ /* 0x000fe20000100800 */
[----:B------:R-:W0:Y:S03]  /*0de0*/  S2R R3, SR_CTAID.X ;  /* 0x0000000000037919 */ /* 0x000e260000002500 */
        /* <DEDUP_REMOVED lines=8> */
[----:B0-----:R-:W-:-:S03]  /*0e70*/  IABS R8, R3 ;  /* 0x0000000300087213 */ /* 0x001fc60000000000 */
[----:B------:R-:W-:Y:S02]  /*0e80*/  STL [R1+0x6b0], RZ ;  /* 0x0006b0ff01007387 */ /* 0x000fe40000100800 */
[----:B------:R-:W-:Y:S02]  /*0e90*/  IMAD.MOV.U32 R6, RZ, RZ, R8 ;  /* 0x000000ffff067224 */ /* 0x000fe400078e0008 */
[----:B------:R-:W-:Y:S02]  /*0ea0*/  STL [R1+0x6b4], RZ ;  /* 0x0006b4ff01007387 */ /* 0x000fe40000100800 */
[----:B------:R-:W-:Y:S02]  /*0eb0*/  IMAD.HI.U32 R5, R5, R6, RZ ;  /* 0x0000000605057227 */ /* 0x000fe400078e00ff */
[----:B------:R-:W-:Y:S02]  /*0ec0*/  STL [R1+0x6b8], RZ ;  /* 0x0006b8ff01007387 */ /* 0x000fe40000100800 */
[----:B------:R-:W-:-:S02]  /*0ed0*/  IMAD R2, R5, R2, R6 ;  /* 0x0000000205027224 */ /* 0x000fc400078e0206 */
[----:B------:R-:W-:Y:S03]  /*0ee0*/  STL [R1+0x6bc], RZ ;  /* 0x0006bcff01007387 */ /* 0x000fe60000100800 */
[----:B------:R-:W-:Y:S01]  /*0ef0*/  ISETP.GT.U32.AND P1, PT, R7, R2, PT ;  /* 0x000000020700720c */ /* 0x000fe20003f24070 */
[----:B------:R-:W-:Y:S04]  /*0f00*/  STL [R1+0x6f0], RZ ;  /* 0x0006f0ff01007387 */ /* 0x000fe80000100800 */
[----:B------:R-:W-:Y:S04]  /*0f10*/  STL [R1+0x6f4], RZ ;  /* 0x0006f4ff01007387 */ /* 0x000fe80000100800 */
[----:B------:R-:W-:Y:S04]  /*0f20*/  STL [R1+0x6f8], RZ ;  /* 0x0006f8ff01007387 */ /* 0x000fe80000100800 */
[----:B------:R-:W-:Y:S01]  /*0f30*/  STL [R1+0x6fc], RZ ;  /* 0x0006fcff01007387 */ /* 0x000fe20000100800 */
[----:B------:R-:W-:-:S02]  /*0f40*/  @!P1 IMAD.IADD R2, R2, 0x1, -R7 ;  /* 0x0000000102029824 */ /* 0x000fc400078e0a07 */
[----:B------:R-:W-:Y:S01]  /*0f50*/  @!P1 VIADD R5, R5, 0x1 ;  /* 0x0000000105059836 */ /* 0x000fe20000000000 */
[----:B------:R-:W-:Y:S01]  /*0f60*/  STL [R1+0x700], RZ ;  /* 0x000700ff01007387 */ /* 0x000fe20000100800 */
[----:B------:R-:W-:Y:S02]  /*0f70*/  ISETP.NE.AND P1, PT, R0, RZ, PT ;  /* 0x000000ff0000720c */ /* 0x000fe40003f25270 */
[----:B------:R-:W-:Y:S01]  /*0f80*/  ISETP.GE.U32.AND P0, PT, R2, R7, PT ;  /* 0x000000070200720c */ /* 0x000fe20003f06070 */
[----:B------:R-:W-:Y:S01]  /*0f90*/  STL [R1+0x704], RZ ;  /* 0x000704ff01007387 */ /* 0x000fe20000100800 */
[----:B------:R-:W-:-:S03]  /*0fa0*/  LOP3.LUT R2, R3, R0, RZ, 0x3c, !PT ;  /* 0x0000000003027212 */ /* 0x000fc600078e3cff */
[----:B------:R-:W-:Y:S01]  /*0fb0*/  STL [R1+0x708], RZ ;  /* 0x000708ff01007387 */ /* 0x000fe20000100800 */
[----:B------:R-:W-:Y:S01]  /*0fc0*/  ISETP.GE.AND P2, PT, R2, RZ, PT ;  /* 0x000000ff0200720c */ /* 0x000fe20003f46270 */
[----:B------:R-:W-:Y:S02]  /*0fd0*/  VIADD R2, R28, 0x1ff ;  /* 0x000001ff1c027836 */ /* 0x000fe40000000000 */
[----:B------:R-:W-:Y:S04]  /*0fe0*/  STL [R1+0x70c], RZ ;  /* 0x00070cff01007387 */ /* 0x000fe80000100800 */
[----:B------:R-:W-:Y:S01]  /*0ff0*/  STL [R1+0x710], RZ ;  /* 0x000710ff01007387 */ /* 0x000fe20000100800 */
[----:B------:R-:W-:-:S03]  /*1000*/  @P0 VIADD R5, R5, 0x1 ;  /* 0x0000000105050836 */ /* 0x000fc60000000000 */
[----:B------:R-:W-:Y:S01]  /*1010*/  STL [R1+0x714], RZ ;  /* 0x000714ff01007387 */ /* 0x000fe20000100800 */
[----:B------:R-:W-:Y:S01]  /*1020*/  IMAD.MOV.U32 R4, RZ, RZ, R5 ;  /* 0x000000ffff047224 */ /* 0x000fe200078e0005 */
[----:B------:R-:W-:Y:S02]  /*1030*/  SHF.R.S32.HI R5, RZ, 0x1f, R2 ;  /* 0x0000001fff057819 */ /* 0x000fe40000011402 */
[----:B------:R-:W-:Y:S01]  /*1040*/  STL [R1+0x718], RZ ;  /* 0x000718ff01007387 */ /* 0x000fe20000100800 */
[----:B------:R-:W-:Y:S01]  /*1050*/  @!P2 IMAD.MOV R4, RZ, RZ, -R4 ;  /* 0x000000ffff04a224 */ /* 0x000fe200078e0a04 */
[----:B------:R-:W-:Y:S02]  /*1060*/  @!P1 LOP3.LUT R4, RZ, R0, RZ, 0x33, !PT ;  /* 0x00000000ff049212 */ /* 0x000fe400078e33ff */
[----:B------:R-:W-:Y:S01]  /*1070*/  STL [R1+0x71c], RZ ;  /* 0x00071cff01007387 */ /* 0x000fe20000100800 */
[----:B------:R-:W-:Y:S02]  /*1080*/  LEA.HI R5, R5, R2, RZ, 0x9 ;  /* 0x0000000205057211 */ /* 0x000fe400078f48ff */
[----:B------:R-:W-:Y:S01]  /*1090*/  IMAD.SHL.U32 R2, R4, 0x8, RZ ;  /* 0x0000000804027824 */ /* 0x000fe200078e00ff */
[----:B------:R-:W-:Y:S01]  /*10a0*/  STL [R1+0x720], RZ ;  /* 0x000720ff01007387 */ /* 0x000fe20000100800 */
[----:B------:R-:W-:-:S03]  /*10b0*/  IMAD.MOV R4, RZ, RZ, -R4 ;  /* 0x000000ffff047224 */ /* 0x000fc600078e0a04 */
[----:B------:R-:W-:Y:S01]  /*10c0*/  STL [R1+0x724], RZ ;  /* 0x000724ff01007387 */ /* 0x000fe20000100800 */
[----:B------:R-:W-:Y:S01]  /*10d0*/  LEA.HI.SX32 R5, R5, -R2, 0x17 ;  /* 0x8000000205057211 */ /* 0x000fe200078fbaff */
[----:B------:R-:W-:Y:S02]  /*10e0*/  IMAD R11, R0, R4, R3 ;  /* 0x00000004000b7224 */ /* 0x000fe400078e0203 */
[----:B------:R-:W-:Y:S01]  /*10f0*/  STL [R1+0x728], RZ ;  /* 0x000728ff01007387 */ /* 0x000fe20000100800 */
[----:B------:R-:W-:Y:S01]  /*1100*/  VIMNMX R6, PT, PT, R5, 0x8, PT ;  /* 0x0000000805067848 */ /* 0x000fe20003fe0100 */
[----:B------:R-:W-:Y:S02]  /*1110*/  IMAD.MOV.U32 R4, RZ, RZ, RZ ;  /* 0x000000ffff047224 */ /* 0x000fe400078e00ff */
[----:B------:R-:W-:Y:S01]  /*1120*/  STL [R1+0x72c], RZ ;  /* 0x00072cff01007387 */ /* 0x000fe20000100800 */
[-C--:B------:R-:W-:Y:S02]  /*1130*/  IABS R8, R6.reuse ;  /* 0x0000000600087213 */ /* 0x080fe40000000000 */
[----:B------:R-:W-:Y:S01]  /*1140*/  IABS R0, R6 ;  /* 0x0000000600007213 */ /* 0x000fe20000000000 */
[----:B------:R-:W-:Y:S01]  /*1150*/  STL [R1+0x760], RZ ;  /* 0x000760ff01007387 */ /* 0x000fe20000100800 */
        /* <DEDUP_REMOVED lines=11> */
[----:B------:R-:W-:Y:S04]  /*1210*/  STL [R1+0x744], RZ ;  /* 0x000744ff01007387 */ /* 0x000fe80000100800 */
[----:B------:R-:W-:Y:S01]  /*1220*/  STL [R1+0x748], RZ ;  /* 0x000748ff01007387 */ /* 0x000fe20000100800 */
[----:B------:R-:W0:Y:S03]  /*1230*/  F2I.FTZ.U32.TRUNC.NTZ R5, R5 ;  /* 0x0000000500057305 */ /* 0x000e26000021f000 */
[----:B------:R-:W-:Y:S04]  /*1240*/  STL [R1+0x74c], RZ ;  /* 0x00074cff01007387 */ /* 0x000fe80000100800 */
[----:B------:R-:W-:Y:S04]  /*1250*/  STL [R1+0x730], RZ ;  /* 0x000730ff01007387 */ /* 0x000fe80000100800 */
[----:B------:R-:W-:Y:S04]  /*1260*/  STL [R1+0x734], RZ ;  /* 0x000734ff01007387 */ /* 0x000fe80000100800 */
[----:B------:R-:W-:Y:S01]  /*1270*/  STL [R1+0x738], RZ ;  /* 0x000738ff01007387 */ /* 0x000fe20000100800 */
[----:B0-----:R-:W-:-:S03]  /*1280*/  IMAD.MOV R9, RZ, RZ, -R5 ;  /* 0x000000ffff097224 */ /* 0x001fc600078e0a05 */
[----:B------:R-:W-:Y:S01]  /*1290*/  STL [R1+0x73c], RZ ;  /* 0x00073cff01007387 */ /* 0x000fe20000100800 */
[----:B------:R-:W-:Y:S01]  /*12a0*/  IMAD.MOV.U32 R3, RZ, RZ, R9 ;  /* 0x000000ffff037224 */ /* 0x000fe200078e0009 */
[----:B------:R-:W-:Y:S02]  /*12b0*/  IABS R9, R11 ;  /* 0x0000000b00097213 */ /* 0x000fe40000000000 */
[----:B------:R-:W-:Y:S01]  /*12c0*/  STL [R1+0x770], RZ ;  /* 0x000770ff01007387 */ /* 0x000fe20000100800 */
[----:B------:R-:W-:-:S03]  /*12d0*/  IMAD R3, R3, R8, RZ ;  /* 0x0000000803037224 */ /* 0x000fc600078e02ff */
[----:B------:R-:W-:Y:S01]  /*12e0*/  STL [R1+0x774], RZ ;  /* 0x000774ff01007387 */ /* 0x000fe20000100800 */
[----:B------:R-:W-:-:S03]  /*12f0*/  IMAD.HI.U32 R4, R5, R3, R4 ;  /* 0x0000000305047227 */ /* 0x000fc600078e0004 */
[----:B------:R-:W-:Y:S01]  /*1300*/  STL [R1+0x778], RZ ;  /* 0x000778ff01007387 */ /* 0x000fe20000100800 */
[----:B------:R-:W-:Y:S02]  /*1310*/  IMAD.MOV R3, RZ, RZ, -R0 ;  /* 0x000000ffff037224 */ /* 0x000fe400078e0a00 */
[----:B------:R-:W-:Y:S01]  /*1320*/  IMAD.HI.U32 R0, R4, R9, RZ ;  /* 0x0000000904007227 */ /* 0x000fe200078e00ff */
[----:B------:R-:W-:Y:S01]  /*1330*/  STL [R1+0x77c], RZ ;  /* 0x00077cff01007387 */ /* 0x000fe20000100800 */
[----:B------:R-:W-:Y:S02]  /*1340*/  CS2R R4, SRZ ;  /* 0x0000000000047805 */ /* 0x000fe4000001ff00 */
[----:B------:R-:W-:Y:S01]  /*1350*/  IMAD R3, R0, R3, R9 ;  /* 0x0000000300037224 */ /* 0x000fe200078e0209 */
[----:B------:R-:W-:Y:S04]  /*1360*/  STL [R1+0x7a0], RZ ;  /* 0x0007a0ff01007387 */ /* 0x000fe80000100800 */
[----:B------:R-:W-:Y:S01]  /*1370*/  STL [R1+0x7a4], RZ ;  /* 0x0007a4ff01007387 */ /* 0x000fe20000100800 */
[----:B------:R-:W-:-:S03]  /*1380*/  ISETP.GT.U32.AND P1, PT, R8, R3, PT ;  /* 0x000000030800720c */ /* 0x000fc60003f24070 */
[----:B------:R-:W-:Y:S04]  /*1390*/  STL [R1+0x7a8], RZ ;  /* 0x0007a8ff01007387 */ /* 0x000fe80000100800 */
[----:B------:R-:W-:Y:S04]  /*13a0*/  STL [R1+0x7ac], RZ ;  /* 0x0007acff01007387 */ /* 0x000fe80000100800 */
[----:B------:R-:W-:Y:S02]  /*13b0*/  STL [R1+0x7b0], RZ ;  /* 0x0007b0ff01007387 */ /* 0x000fe40000100800 */
[----:B------:R-:W-:-:S02]  /*13c0*/  @!P1 IMAD.IADD R3, R3, 0x1, -R8 ;  /* 0x0000000103039824 */ /* 0x000fc400078e0a08 */
[----:B------:R-:W-:Y:S01]  /*13d0*/  STL [R1+0x7b4], RZ ;  /* 0x0007b4ff01007387 */ /* 0x000fe20000100800 */
[----:B------:R-:W-:Y:S01]  /*13e0*/  @!P1 VIADD R0, R0, 0x1 ;  /* 0x0000000100009836 */ /* 0x000fe20000000000 */
[----:B------:R-:W-:Y:S02]  /*13f0*/  ISETP.NE.AND P1, PT, R6, RZ, PT ;  /* 0x000000ff0600720c */ /* 0x000fe40003f25270 */
[----:B------:R-:W-:Y:S01]  /*1400*/  STL [R1+0x7b8], RZ ;  /* 0x0007b8ff01007387 */ /* 0x000fe20000100800 */
[----:B------:R-:W-:Y:S02]  /*1410*/  ISETP.GE.U32.AND P0, PT, R3, R8, PT ;  /* 0x000000080300720c */ /* 0x000fe40003f06070 */
[----:B------:R-:W-:Y:S02]  /*1420*/  CS2R R8, SRZ ;  /* 0x0000000000087805 */ /* 0x000fe4000001ff00 */
[----:B------:R-:W-:Y:S01]  /*1430*/  LOP3.LUT R3, R11, R6, RZ, 0x3c, !PT ;  /* 0x000000060b037212 */ /* 0x000fe200078e3cff */
[----:B------:R-:W-:Y:S03]  /*1440*/  STL [R1+0x7bc], RZ ;  /* 0x0007bcff01007387 */ /* 0x000fe60000100800 */
[----:B------:R-:W-:Y:S01]  /*1450*/  ISETP.GE.AND P2, PT, R3, RZ, PT ;  /* 0x000000ff0300720c */ /* 0x000fe20003f46270 */
[----:B------:R-:W-:Y:S04]  /*1460*/  STL [R1+0x7c0], RZ ;  /* 0x0007c0ff01007387 */ /* 0x000fe80000100800 */
[----:B------:R-:W-:Y:S01]  /*1470*/  STL [R1+0x7c4], RZ ;  /* 0x0007c4ff01007387 */ /* 0x000fe20000100800 */
[----:B------:R-:W-:-:S03]  /*1480*/  @P0 VIADD R0, R0, 0x1 ;  /* 0x0000000100000836 */ /* 0x000fc60000000000 */
[----:B------:R-:W-:Y:S04]  /*1490*/  STL [R1+0x7c8], RZ ;  /* 0x0007c8ff01007387 */ /* 0x000fe80000100800 */
[----:B------:R-:W-:Y:S01]  /*14a0*/  STL [R1+0x7cc], RZ ;  /* 0x0007ccff01007387 */ /* 0x000fe20000100800 */
[----:B------:R-:W-:Y:S01]  /*14b0*/  @!P2 IMAD.MOV R0, RZ, RZ, -R0 ;  /* 0x000000ffff00a224 */ /* 0x000fe200078e0a00 */
[----:B------:R-:W-:Y:S02]  /*14c0*/  @!P1 LOP3.LUT R0, RZ, R6, RZ, 0x33, !PT ;  /* 0x00000006ff009212 */ /* 0x000fe400078e33ff */
[----:B------:R-:W-:Y:S03]  /*14d0*/  STL [R1+0x820], RZ ;  /* 0x000820ff01007387 */ /* 0x000fe60000100800 */
[----:B------:R-:W-:Y:S01]  /*14e0*/  IMAD.MOV R3, RZ, RZ, -R0 ;  /* 0x000000ffff037224 */ /* 0x000fe200078e0a00 */
[----:B------:R-:W-:Y:S01]  /*14f0*/  STL [R1+0x824], RZ ;  /* 0x000824ff01007387 */ /* 0x000fe20000100800 */
[----:B------:R-:W-:-:S02]  /*1500*/  IMAD.SHL.U32 R0, R0, 0x80, RZ ;  /* 0x0000008000007824 */ /* 0x000fc400078e00ff */
[----:B------:R-:W-:Y:S01]  /*1510*/  IMAD R3, R6, R3, R11 ;  /* 0x0000000306037224 */ /* 0x000fe200078e020b */
[----:B------:R-:W-:Y:S01]  /*1520*/  STL [R1+0x828], RZ ;  /* 0x000828ff01007387 */ /* 0x000fe20000100800 */
[----:B------:R-:W-:Y:S02]  /*1530*/  CS2R R10, SRZ ;  /* 0x00000000000a7805 */ /* 0x000fe4000001ff00 */
[----:B------:R-:W-:Y:S01]  /*1540*/  CS2R R6, SRZ ;  /* 0x0000000000067805 */ /* 0x000fe2000001ff00 */
[----:B------:R-:W-:Y:S01]  /*1550*/  IMAD.IADD R2, R2, 0x1, R3 ;  /* 0x0000000102027824 */ /* 0x000fe200078e0203 */
        /* <DEDUP_REMOVED lines=181> */
[----:B------:R-:W0:Y:S03]  /*20b0*/  S2R R3, SR_TID.X ;  /* 0x0000000000037919 */ /* 0x000e260000002100 */
        /* <DEDUP_REMOVED lines=31> */
[----:B------:R0:W-:Y:S04]  /*22b0*/  STL [R1+0x11c0], R0 ;  /* 0x0011c00001007387 */ /* 0x0001e80000100800 */
[----:B------:R-:W-:Y:S04]  /*22c0*/  STL [R1+0x11dc], RZ ;  /* 0x0011dcff01007387 */ /* 0x000fe80000100800 */
[----:B------:R-:W-:Y:S01]  /*22d0*/  STL [R1+0x11e0], RZ ;  /* 0x0011e0ff01007387 */ /* 0x000fe20000100800 */
[----:B0-----:R-:W-:-:S03]  /*22e0*/  LOP3.LUT R0, R3, 0x3f, RZ, 0xc0, !PT ;  /* 0x0000003f03007812 */ /* 0x001fc600078ec0ff */
[----:B------:R-:W-:Y:S02]  /*22f0*/  STL [R1+0x11e4], RZ ;  /* 0x0011e4ff01007387 */ /* 0x000fe40000100800 */
[----:B------:R-:W-:Y:S01]  /*2300*/  IMAD R0, R2, 0x200, R0 ;  /* 0x0000020002007824 */ /* 0x000fe200078e0200 */
[----:B------:R-:W-:-:S03]  /*2310*/  LOP3.LUT R2, R3, 0x20, RZ, 0xc0, !PT ;  /* 0x0000002003027812 */ /* 0x000fc600078ec0ff */
[C---:B------:R-:W-:Y:S01]  /*2320*/  VIADD R3, R0.reuse, 0x40 ;  /* 0x0000004000037836 */ /* 0x040fe20000000000 */
[----:B------:R-:W-:Y:S04]  /*2330*/  STL [R1+0x13c0], R0 ;  /* 0x0013c00001007387 */ /* 0x000fe80000100800 */
        /* <DEDUP_REMOVED lines=22> */
[----:B------:R0:W-:Y:S02]  /*24a0*/  STL [R1+0x13e4], R3 ;  /* 0x0013e40301007387 */ /* 0x0001e40000100800 */
[----:B0-----:R-:W-:-:S05]  /*24b0*/  VIADD R3, R0, 0x80 ;  /* 0x0000008000037836 */ /* 0x001fca0000000000 */
[----:B------:R0:W-:Y:S02]  /*24c0*/  STL [R1+0x13ec], R3 ;  /* 0x0013ec0301007387 */ /* 0x0001e40000100800 */
[----:B0-----:R-:W-:-:S05]  /*24d0*/  VIADD R3, R0, 0xc0 ;  /* 0x000000c000037836 */ /* 0x001fca0000000000 */
[----:B------:R0:W-:Y:S02]  /*24e0*/  STL [R1+0x13f0], R3 ;  /* 0x0013f00301007387 */ /* 0x0001e40000100800 */
[----:B0-----:R-:W-:-:S05]  /*24f0*/  VIADD R3, R0, 0x100 ;  /* 0x0000010000037836 */ /* 0x001fca0000000000 */
[----:B------:R0:W-:Y:S02]  /*2500*/  STL [R1+0x13f4], R3 ;  /* 0x0013f40301007387 */ /* 0x0001e40000100800 */
[----:B0-----:R-:W-:-:S05]  /*2510*/  VIADD R3, R0, 0x140 ;  /* 0x0000014000037836 */ /* 0x001fca0000000000 */
[----:B------:R0:W-:Y:S02]  /*2520*/  STL [R1+0x13f8], R3 ;  /* 0x0013f80301007387 */ /* 0x0001e40000100800 */
[C---:B0-----:R-:W-:Y:S02]  /*2530*/  VIADD R3, R0.reuse, 0x180 ;  /* 0x0000018000037836 */ /* 0x041fe40000000000 */
[----:B------:R-:W-:-:S05]  /*2540*/  VIADD R0, R0, 0x1c0 ;  /* 0x000001c000007836 */ /* 0x000fca0000000000 */
[----:B------:R0:W-:Y:S04]  /*2550*/  STL [R1+0x1400], R0 ;  /* 0x0014000001007387 */ /* 0x0001e80000100800 */
[----:B------:R0:W-:Y:S01]  /*2560*/  STL [R1+0x13fc], R3 ;  /* 0x0013fc0301007387 */ /* 0x0001e20000100800 */
[----:B---3--:R-:W-:Y:S05]  /*2570*/  BRA.U !UP0, `(.L_x_0) ;  /* 0x000004a5089c7547 */ /* 0x008fea000b800000 */
[----:B------:R-:W2:Y:S01]  /*2580*/  LDL R4, [R1+0x11c0] ;  /* 0x0011c00001047983 */ /* 0x000ea20000100800 */
[----:B------:R-:W-:Y:S01]  /*2590*/  IMAD.MOV.U32 R6, RZ, RZ, R0 ;  /* 0x000000ffff067224 */ /* 0x000fe200078e0000 */
[----:B0-----:R-:W-:Y:S01]  /*25a0*/  IABS R0, R29 ;  /* 0x0000001d00007213 */ /* 0x001fe20000000000 */
[----:B------:R-:W-:Y:S01]  /*25b0*/  IMAD.MOV.U32 R11, RZ, RZ, R3 ;  /* 0x000000ffff0b7224 */ /* 0x000fe200078e0003 */
[----:B------:R0:W-:Y:S01]  /*25c0*/  STL [R1+0x1ed8], R29 ;  /* 0x001ed81d01007387 */ /* 0x0001e20000100800 */
[----:B------:R-:W-:Y:S01]  /*25d0*/  IMAD.MOV.U32 R19, RZ, RZ, R6 ;  /* 0x000000ffff137224 */ /* 0x000fe200078e0006 */
[----:B------:R-:W1:Y:S01]  /*25e0*/  I2F.RP R5, R0 ;  /* 0x0000000000057306 */ /* 0x000e620000209400 */
[----:B------:R-:W-:Y:S01]  /*25f0*/  IMAD.MOV.U32 R15, RZ, RZ, R11 ;  /* 0x000000ffff0f7224 */ /* 0x000fe200078e000b */
[----:B------:R-:W3:Y:S01]  /*2600*/  LDCU UR7, c[0x0][0x3ac] ;  /* 0x00007580ff0777ac */ /* 0x000ee20008000800 */
[----:B------:R-:W-:Y:S02]  /*2610*/  IMAD.MOV.U32 R18, RZ, RZ, R19 ;  /* 0x000000ffff127224 */ /* 0x000fe400078e0013 */
[----:B------:R-:W-:Y:S01]  /*2620*/  IMAD.MOV.U32 R19, RZ, RZ, R15 ;  /* 0x000000ffff137224 */ /* 0x000fe200078e000f */
[----:B------:R-:W4:Y:S01]  /*2630*/  LDCU.64 UR10, c[0x0][0x388] ;  /* 0x00007100ff0a77ac */ /* 0x000f220008000a00 */
[----:B------:R-:W-:-:S02]  /*2640*/  IMAD.MOV.U32 R23, RZ, RZ, R18 ;  /* 0x000000ffff177224 */ /* 0x000fc400078e0012 */
[----:B------:R-:W-:Y:S01]  /*2650*/  IMAD.MOV.U32 R22, RZ, RZ, R19 ;  /* 0x000000ffff167224 */ /* 0x000fe200078e0013 */
[----:B------:R-:W5:Y:S01]  /*2660*/  LDCU UR9, c[0x0][0x3b0] ;  /* 0x00007600ff0977ac */ /* 0x000f620008000800 */
[----:B0-----:R-:W-:Y:S02]  /*2670*/  IMAD.MOV.U32 R29, RZ, RZ, R23 ;  /* 0x000000ffff1d7224 */ /* 0x001fe400078e0017 */
[----:B------:R-:W-:Y:S01]  /*2680*/  IMAD.MOV.U32 R27, RZ, RZ, R22 ;  /* 0x000000ffff1b7224 */ /* 0x000fe200078e0016 */
[----:B------:R-:W0:Y:S01]  /*2690*/  LDCU UR12, c[0x0][0x3a4] ;  /* 0x00007480ff0c77ac */ /* 0x000e220008000800 */
[----:B-1----:R-:W1:Y:S01]  /*26a0*/  MUFU.RCP R5, R5 ;  /* 0x0000000500057308 */ /* 0x002e620000001000 */
[----:B------:R-:W0:Y:S01]  /*26b0*/  LDCU UR6, c[0x0][0x3a8] ;  /* 0x00007500ff0677ac */ /* 0x000e220008000800 */
[----:B-1----:R-:W-:-:S06]  /*26c0*/  VIADD R3, R5, 0xffffffe ;  /* 0x0ffffffe05037836 */ /* 0x002fcc0000000000 */
[----:B------:R-:W1:Y:S02]  /*26d0*/  F2I.FTZ.U32.TRUNC.NTZ R3, R3 ;  /* 0x0000000300037305 */ /* 0x000e64000021f000 */
[----:B-1----:R-:W-:-:S04]  /*26e0*/  IMAD.MOV R7, RZ, RZ, -R3 ;  /* 0x000000ffff077224 */ /* 0x002fc800078e0a03 */
[----:B------:R-:W-:Y:S01]  /*26f0*/  IMAD R7, R7, R0, RZ ;  /* 0x0000000007077224 */ /* 0x000fe200078e02ff */
[----:B--2---:R-:W-:Y:S01]  /*2700*/  LEA.HI R4, R2, R4, RZ, 0x1b ;  /* 0x0000000402047211 */ /* 0x004fe200078fd8ff */
[----:B------:R-:W-:-:S04]  /*2710*/  IMAD.MOV.U32 R2, RZ, RZ, RZ ;  /* 0x000000ffff027224 */ /* 0x000fc800078e00ff */
[----:B------:R-:W-:Y:S02]  /*2720*/  VIADD R8, R4, 0x7e ;  /* 0x0000007e04087836 */ /* 0x000fe40000000000 */
[----:B------:R-:W-:-:S03]  /*2730*/  IMAD.HI.U32 R5, R3, R7, R2 ;  /* 0x0000000703057227 */ /* 0x000fc600078e0002 */
[----:B------:R-:W-:Y:S01]  /*2740*/  IABS R9, R8 ;  /* 0x0000000800097213 */ /* 0x000fe20000000000 */
[----:B------:R-:W-:Y:S01]  /*2750*/  VIADD R6, R4, 0x7c ;  /* 0x0000007c04067836 */ /* 0x000fe20000000000 */
[----:B------:R-:W-:Y:S01]  /*2760*/  ISETP.GE.AND P6, PT, R8, RZ, PT ;  /* 0x000000ff0800720c */ /* 0x000fe20003fc6270 */
[C---:B------:R-:W-:Y:S02]  /*2770*/  VIADD R13, R4.reuse, 0x7a ;  /* 0x0000007a040d7836 */ /* 0x040fe40000000000 */
[----:B------:R-:W-:Y:S01]  /*2780*/  IMAD.MOV.U32 R7, RZ, RZ, R9 ;  /* 0x000000ffff077224 */ /* 0x000fe200078e0009 */
[----:B------:R-:W-:Y:S01]  /*2790*/  IABS R10, R6 ;  /* 0x00000006000a7213 */ /* 0x000fe20000000000 */
[----:B------:R-:W-:Y:S01]  /*27a0*/  VIADD R9, R4, 0x78 ;  /* 0x0000007804097836 */ /* 0x000fe20000000000 */
[----:B------:R-:W-:Y:S01]  /*27b0*/  IABS R16, R13 ;  /* 0x0000000d00107213 */ /* 0x000fe20000000000 */
[----:B------:R-:W-:Y:S01]  /*27c0*/  IMAD.HI.U32 R2, R5, R7, RZ ;  /* 0x0000000705027227 */ /* 0x000fe200078e00ff */
[----:B------:R-:W-:-:S02]  /*27d0*/  ISETP.GE.AND P3, PT, R13, RZ, PT ;  /* 0x000000ff0d00720c */ /* 0x000fc40003f66270 */
[----:B------:R-:W-:Y:S01]  /*27e0*/  ISETP.GE.AND P2, PT, R6, RZ, PT ;  /* 0x000000ff0600720c */ /* 0x000fe20003f46270 */
[----:B------:R-:W-:Y:S02]  /*27f0*/  IMAD.MOV R3, RZ, RZ, -R2 ;  /* 0x000000ffff037224 */ /* 0x000fe400078e0a02 */
[----:B------:R-:W-:-:S04]  /*2800*/  IMAD.HI.U32 R2, R5, R10, RZ ;  /* 0x0000000a05027227 */ /* 0x000fc800078e00ff */
[----:B------:R-:W-:Y:S02]  /*2810*/  IMAD R7, R0, R3, R7 ;  /* 0x0000000300077224 */ /* 0x000fe400078e0207 */
[----:B------:R-:W-:Y:S02]  /*2820*/  IMAD.MOV R3, RZ, RZ, -R2 ;  /* 0x000000ffff037224 */ /* 0x000fe400078e0a02 */
[----:B------:R-:W-:Y:S01]  /*2830*/  VIADD R2, R4, 0x76 ;  /* 0x0000007604027836 */ /* 0x000fe20000000000 */
[C---:B------:R-:W-:Y:S01]  /*2840*/  ISETP.GT.U32.AND P0, PT, R0.reuse, R7, PT ;  /* 0x000000070000720c */ /* 0x040fe20003f04070 */
[C---:B------:R-:W-:Y:S01]  /*2850*/  IMAD R3, R0.reuse, R3, R10 ;  /* 0x0000000300037224 */ /* 0x040fe200078e020a */
[----:B------:R-:W-:Y:S01]  /*2860*/  IABS R10, R9 ;  /* 0x00000009000a7213 */ /* 0x000fe20000000000 */
[----:B------:R-:W-:Y:S01]  /*2870*/  IMAD.HI.U32 R11, R5, R16, RZ ;  /* 0x00000010050b7227 */ /* 0x000fe200078e00ff */
[----:B------:R-:W-:Y:S02]  /*2880*/  IABS R12, R2 ;  /* 0x00000002000c7213 */ /* 0x000fe40000000000 */
[----:B------:R-:W-:Y:S01]  /*2890*/  ISETP.GT.U32.AND P4, PT, R0, R3, PT ;  /* 0x000000030000720c */ /* 0x000fe20003f84070 */
[----:B------:R-:W-:-:S02]  /*28a0*/  IMAD.MOV R11, RZ, RZ, -R11 ;  /* 0x000000ffff0b7224 */ /* 0x000fc400078e0a0b */
[----:B------:R-:W-:Y:S02]  /*28b0*/  IMAD.MOV.U32 R8, RZ, RZ, R12 ;  /* 0x000000ffff087224 */ /* 0x000fe400078e000c */
[----:B------:R-:W-:-:S04]  /*28c0*/  IMAD.HI.U32 R12, R5, R10, RZ ;  /* 0x0000000a050c7227 */ /* 0x000fc800078e00ff */
[----:B------:R-:W-:Y:S02]  /*28d0*/  @!P0 IMAD.IADD R7, R7, 0x1, -R0 ;  /* 0x0000000107078824 */ /* 0x000fe400078e0a00 */
[----:B------:R-:W-:Y:S02]  /*28e0*/  IMAD.MOV R13, RZ, RZ, -R12 ;  /* 0x000000ffff0d7224 */ /* 0x000fe400078e0a0c */
[----:B------:R-:W-:Y:S01]  /*28f0*/  IMAD.HI.U32 R6, R5, R8, RZ ;  /* 0x0000000805067227 */ /* 0x000fe200078e00ff */
[----:B------:R-:W-:-:S03]  /*2900*/  ISETP.GT.U32.AND P1, PT, R0, R7, PT ;  /* 0x000000070000720c */ /* 0x000fc60003f24070 */
[C---:B------:R-:W-:Y:S02]  /*2910*/  IMAD R10, R0.reuse, R13, R10 ;  /* 0x0000000d000a7224 */ /* 0x040fe400078e020a */
[----:B------:R-:W-:Y:S02]  /*2920*/  IMAD.MOV R13, RZ, RZ, -R6 ;  /* 0x000000ffff0d7224 */ /* 0x000fe400078e0a06 */
[C---:B------:R-:W-:Y:S02]  /*2930*/  IMAD R16, R0.reuse, R11, R16 ;  /* 0x0000000b00107224 */ /* 0x040fe400078e0210 */
[----:B------:R-:W-:Y:S01]  /*2940*/  @!P4 IMAD.IADD R3, R3, 0x1, -R0 ;  /* 0x000000010303c824 */ /* 0x000fe200078e0a00 */
[----:B------:R-:W-:Y:S01]  /*2950*/  ISETP.GE.AND P4, PT, R9, RZ, PT ;  /* 0x000000ff0900720c */ /* 0x000fe20003f86270 */
[C---:B------:R-:W-:Y:S01]  /*2960*/  IMAD R8, R0.reuse, R13, R8 ;  /* 0x0000000d00087224 */ /* 0x040fe200078e0208 */
[C---:B------:R-:W-:Y:S01]  /*2970*/  ISETP.GT.U32.AND P0, PT, R0.reuse, R16, PT ;  /* 0x000000100000720c */ /* 0x040fe20003f04070 */
[----:B------:R-:W-:Y:S01]  /*2980*/  @!P1 IMAD.IADD R7, R7, 0x1, -R0 ;  /* 0x0000000107079824 */ /* 0x000fe200078e0a00 */
[----:B------:R-:W-:Y:S01]  /*2990*/  ISETP.GT.U32.AND P1, PT, R0, R10, PT ;  /* 0x0000000a0000720c */ /* 0x000fe20003f24070 */
[----:B------:R-:W-:Y:S01]  /*29a0*/  VIADD R9, R4, 0x72 ;  /* 0x0000007204097836 */ /* 0x000fe20000000000 */
[----:B------:R-:W-:Y:S01]  /*29b0*/  ISETP.GT.U32.AND P5, PT, R0, R3, PT ;  /* 0x000000030000720c */ /* 0x000fe20003fa4070 */
[----:B------:R-:W-:-:S02]  /*29c0*/  IMAD.MOV.U32 R14, RZ, RZ, R7 ;  /* 0x000000ffff0e7224 */ /* 0x000fc400078e0007 */
[----:B------:R-:W-:Y:S02]  /*29d0*/  VIADD R11, R4, 0x74 ;  /* 0x00000074040b7836 */ /* 0x000fe40000000000 */
[----:B------:R-:W-:Y:S01]  /*29e0*/  @!P6 IMAD.MOV R14, RZ, RZ, -R14 ;  /* 0x000000ffff0ee224 */ /* 0x000fe200078e0a0e */
[----:B------:R-:W-:Y:S02]  /*29f0*/  ISETP.GT.U32.AND P6, PT, R0, R8, PT ;  /* 0x000000080000720c */ /* 0x000fe40003fc4070 */
[----:B------:R-:W-:Y:S01]  /*2a00*/  IABS R6, R11 ;  /* 0x0000000b00067213 */ /* 0x000fe20000000000 */
[--C-:B------:R-:W-:Y:S01]  /*2a10*/  @!P0 IMAD.IADD R16, R16, 0x1, -R0.reuse ;  /* 0x0000000110108824 */ /* 0x100fe200078e0a00 */
[----:B------:R1:W-:Y:S01]  /*2a20*/  STL [R1+0xcc], R14 ;  /* 0x0000cc0e01007387 */ /* 0x0003e20000100800 */
[--C-:B------:R-:W-:Y:S01]  /*2a30*/  @!P1 IMAD.IADD R10, R10, 0x1, -R0.reuse ;  /* 0x000000010a0a9824 */ /* 0x100fe200078e0a00 */
[----:B------:R-:W-:Y:S01]  /*2a40*/  ISETP.GE.AND P0, PT, R11, RZ, PT ;  /* 0x000000ff0b00720c */ /* 0x000fe20003f06270 */
[----:B------:R-:W-:Y:S01]  /*2a50*/  @!P5 IMAD.IADD R3, R3, 0x1, -R0 ;  /* 0x000000010303d824 */ /* 0x000fe200078e0a00 */
[----:B------:R-:W-:Y:S01]  /*2a60*/  ISETP.GE.AND P5, PT, R2, RZ, PT ;  /* 0x000000ff0200720c */ /* 0x000fe20003fa6270 */
[----:B------:R-:W-:Y:S01]  /*2a70*/  IMAD.HI.U32 R7, R5, R6, RZ ;  /* 0x0000000605077227 */ /* 0x000fe200078e00ff */
[----:B------:R-:W-:-:S03]  /*2a80*/  ISETP.GT.U32.AND P1, PT, R0, R16, PT ;  /* 0x000000100000720c */ /* 0x000fc60003f24070 */
[----:B------:R-:W-:Y:S01]  /*2a90*/  @!P6 IMAD.IADD R8, R8, 0x1, -R0 ;  /* 0x000000010808e824 */ /* 0x000fe200078e0a00 */
[----:B-1----:R-:W-:Y:S01]  /*2aa0*/  IABS R14, R9 ;  /* 0x00000009000e7213 */ /* 0x002fe20000000000 */
[----:B------:R-:W-:Y:S01]  /*2ab0*/  IMAD.MOV R7, RZ, RZ, -R7 ;  /* 0x000000ffff077224 */ /* 0x000fe200078e0a07 */
[----:B------:R-:W-:Y:S01]  /*2ac0*/  ISETP.GT.U32.AND P6, PT, R0, R10, PT ;  /* 0x0000000a0000720c */ /* 0x000fe20003fc4070 */
[----:B------:R-:W-:Y:S02]  /*2ad0*/  IMAD.MOV.U32 R12, RZ, RZ, R3 ;  /* 0x000000ffff0c7224 */ /* 0x000fe400078e0003 */
[----:B------:R-:W-:-:S04]  /*2ae0*/  IMAD.HI.U32 R2, R5, R14, RZ ;  /* 0x0000000e05027227 */ /* 0x000fc800078e00ff */
[----:B------:R-:W-:Y:S02]  /*2af0*/  IMAD.MOV R11, RZ, RZ, -R2 ;  /* 0x000000ffff0b7224 */ /* 0x000fe400078e0a02 */
[C---:B------:R-:W-:Y:S02]  /*2b00*/  IMAD R6, R0.reuse, R7, R6 ;  /* 0x0000000700067224 */ /* 0x040fe400078e0206 */
[C---:B------:R-:W-:Y:S02]  /*2b10*/  IMAD R14, R0.reuse, R11, R14 ;  /* 0x0000000b000e7224 */ /* 0x040fe400078e020e */
[----:B------:R-:W-:Y:S01]  /*2b20*/  @!P2 IMAD.MOV R12, RZ, RZ, -R12 ;  /* 0x000000ffff0ca224 */ /* 0x000fe200078e0a0c */
[----:B------:R-:W-:Y:S01]  /*2b30*/  ISETP.GT.U32.AND P2, PT, R0, R8, PT ;  /* 0x000000080000720c */ /* 0x000fe20003f44070 */
[--C-:B------:R-:W-:Y:S01]  /*2b40*/  @!P6 IMAD.IADD R10, R10, 0x1, -R0.reuse ;  /* 0x000000010a0ae824 */ /* 0x100fe200078e0a00 */
[----:B------:R-:W-:Y:S01]  /*2b50*/  ISETP.GT.U32.AND P6, PT, R0, R14, PT ;  /* 0x0000000e0000720c */ /* 0x000fe20003fc4070 */
[----:B------:R-:W-:Y:S01]  /*2b60*/  VIADD R7, R4, 0x70 ;  /* 0x0000007004077836 */ /* 0x000fe20000000000 */
[----:B------:R1:W-:Y:S01]  /*2b70*/  STL [R1+0xd4], R12 ;  /* 0x0000d40c01007387 */ /* 0x0003e20000100800 */
[----:B------:R-:W-:Y:S01]  /*2b80*/  @!P1 IMAD.IADD R16, R16, 0x1, -R0 ;  /* 0x0000000110109824 */ /* 0x000fe200078e0a00 */
[----:B------:R-:W-:Y:S01]  /*2b90*/  ISETP.GT.U32.AND P1, PT, R0, R6, PT ;  /* 0x000000060000720c */ /* 0x000fe20003f24070 */
[C---:B------:R-:W-:Y:S01]  /*2ba0*/  VIADD R3, R4.reuse, 0x6e ;  /* 0x0000006e04037836 */ /* 0x040fe20000000000 */
[----:B------:R-:W-:Y:S01]  /*2bb0*/  IABS R13, R7 ;  /* 0x00000007000d7213 */ /* 0x000fe20000000000 */
[----:B------:R-:W-:-:S02]  /*2bc0*/  VIADD R2, R4, 0x6c ;  /* 0x0000006c04027836 */ /* 0x000fc40000000000 */
[----:B------:R-:W-:Y:S02]  /*2bd0*/  IMAD.MOV.U32 R17, RZ, RZ, R16 ;  /* 0x000000ffff117224 */ /* 0x000fe400078e0010 */
[----:B------:R-:W-:Y:S01]  /*2be0*/  IMAD.HI.U32 R15, R5, R13, RZ ;  /* 0x0000000d050f7227 */ /* 0x000fe200078e00ff */
[----:B-1----:R-:W-:Y:S02]  /*2bf0*/  IABS R12, R3 ;  /* 0x00000003000c7213 */ /* 0x002fe40000000000 */
[----:B------:R-:W-:Y:S01]  /*2c00*/  IABS R11, R2 ;  /* 0x00000002000b7213 */ /* 0x000fe20000000000 */
[--C-:B------:R-:W-:Y:S01]  /*2c10*/  @!P2 IMAD.IADD R8, R8, 0x1, -R0.reuse ;  /* 0x000000010808a824 */ /* 0x100fe200078e0a00 */
[----:B------:R-:W-:Y:S01]  /*2c20*/  ISETP.GE.AND P2, PT, R9, RZ, PT ;  /* 0x000000ff0900720c */ /* 0x000fe20003f46270 */
[----:B------:R-:W-:Y:S02]  /*2c30*/  @!P6 IMAD.IADD R14, R14, 0x1, -R0 ;  /* 0x000000010e0ee824 */ /* 0x000fe400078e0a00 */
[----:B------:R-:W-:-:S03]  /*2c40*/  IMAD.HI.U32 R9, R5, R12, RZ ;  /* 0x0000000c05097227 */ /* 0x000fc600078e00ff */
[----:B------:R-:W-:Y:S01]  /*2c50*/  ISETP.GT.U32.AND P6, PT, R0, R14, PT ;  /* 0x0000000e0000720c */ /* 0x000fe20003fc4070 */
[----:B------:R-:W-:Y:S02]  /*2c60*/  IMAD.MOV R15, RZ, RZ, -R15 ;  /* 0x000000ffff0f7224 */ /* 0x000fe400078e0a0f */
[----:B------:R-:W-:Y:S01]  /*2c70*/  @!P1 IMAD.IADD R6, R6, 0x1, -R0 ;  /* 0x0000000106069824 */ /* 0x000fe200078e0a00 */
[----:B------:R-:W-:Y:S01]  /*2c80*/  ISETP.GE.AND P1, PT, R7, RZ, PT ;  /* 0x000000ff0700720c */ /* 0x000fe20003f26270 */
[----:B------:R-:W-:-:S04]  /*2c90*/  IMAD.HI.U32 R7, R5, R11, RZ ;  /* 0x0000000b05077227 */ /* 0x000fc800078e00ff */
[----:B------:R-:W-:Y:S02]  /*2ca0*/  IMAD.MOV R9, RZ, RZ, -R9 ;  /* 0x000000ffff097224 */ /* 0x000fe400078e0a09 */
[C---:B------:R-:W-:Y:S02]  /*2cb0*/  IMAD R13, R0.reuse, R15, R13 ;  /* 0x0000000f000d7224 */ /* 0x040fe400078e020d */
[----:B------:R-:W-:Y:S02]  /*2cc0*/  IMAD.MOV R7, RZ, RZ, -R7 ;  /* 0x000000ffff077224 */ /* 0x000fe400078e0a07 */
[C---:B------:R-:W-:Y:S02]  /*2cd0*/  IMAD R12, R0.reuse, R9, R12 ;  /* 0x00000009000c7224 */ /* 0x040fe400078e020c */
[----:B------:R-:W-:Y:S01]  /*2ce0*/  @!P4 IMAD.MOV R10, RZ, RZ, -R10 ;  /* 0x000000ffff0ac224 */ /* 0x000fe200078e0a0a */
[C---:B------:R-:W-:Y:S01]  /*2cf0*/  ISETP.GT.U32.AND P4, PT, R0.reuse, R13, PT ;  /* 0x0000000d0000720c */ /* 0x040fe20003f84070 */
[----:B------:R-:W-:Y:S01]  /*2d00*/  @!P3 IMAD.MOV R17, RZ, RZ, -R17 ;  /* 0x000000ffff11b224 */ /* 0x000fe200078e0a11 */
[C---:B------:R-:W-:Y:S01]  /*2d10*/  ISETP.GT.U32.AND P3, PT, R0.reuse, R6, PT ;  /* 0x000000060000720c */ /* 0x040fe20003f64070 */
[----:B------:R-:W-:-:S02]  /*2d20*/  IMAD R11, R0, R7, R11 ;  /* 0x00000007000b7224 */ /* 0x000fc400078e020b */
[----:B------:R-:W-:Y:S01]  /*2d30*/  @!P5 IMAD.MOV R8, RZ, RZ, -R8 ;  /* 0x000000ffff08d224 */ /* 0x000fe200078e0a08 */
[----:B------:R-:W-:Y:S01]  /*2d40*/  ISETP.GT.U32.AND P5, PT, R0, R12, PT ;  /* 0x0000000c0000720c */ /* 0x000fe20003fa4070 */
[----:B------:R-:W-:Y:S01]  /*2d50*/  @!P6 IMAD.IADD R14, R14, 0x1, -R0 ;  /* 0x000000010e0ee824 */ /* 0x000fe200078e0a00 */
[----:B------:R-:W-:Y:S01]  /*2d60*/  ISETP.GT.U32.AND P6, PT, R0, R11, PT ;  /* 0x0000000b0000720c */ /* 0x000fe20003fc4070 */
[----:B------:R-:W-:Y:S01]  /*2d70*/  VIADD R15, R4, 0x6a ;  /* 0x0000006a040f7836 */ /* 0x000fe20000000000 */
[----:B------:R-:W-:Y:S01]  /*2d80*/  STL [R1+0xd8], R17 ;  /* 0x0000d81101007387 */ /* 0x000fe20000100800 */
[----:B------:R-:W-:Y:S02]  /*2d90*/  @!P2 IMAD.MOV R14, RZ, RZ, -R14 ;  /* 0x000000ffff0ea224 */ /* 0x000fe400078e0a0e */
[--C-:B------:R-:W-:Y:S01]  /*2da0*/  @!P4 IMAD.IADD R13, R13, 0x1, -R0.reuse ;  /* 0x000000010d0dc824 */ /* 0x100fe200078e0a00 */
[----:B------:R-:W-:Y:S01]  /*2db0*/  STL [R1+0xdc], R10 ;  /* 0x0000dc0a01007387 */ /* 0x000fe20000100800 */
[----:B------:R-:W-:Y:S01]  /*2dc0*/  IABS R7, R15 ;  /* 0x0000000f00077213 */ /* 0x000fe20000000000 */
[--C-:B------:R-:W-:Y:S01]  /*2dd0*/  @!P3 IMAD.IADD R6, R6, 0x1, -R0.reuse ;  /* 0x000000010606b824 */ /* 0x100fe200078e0a00 */
[----:B------:R-:W-:Y:S01]  /*2de0*/  ISETP.GE.AND P3, PT, R3, RZ, PT ;  /* 0x000000ff0300720c */ /* 0x000fe20003f66270 */
[----:B------:R1:W-:Y:S01]  /*2df0*/  STL [R1+0xe4], R8 ;  /* 0x0000e40801007387 */ /* 0x0003e20000100800 */
[----:B------:R-:W-:Y:S01]  /*2e00*/  @!P5 IMAD.IADD R12, R12, 0x1, -R0 ;  /* 0x000000010c0cd824 */ /* 0x000fe200078e0a00 */
[----:B------:R-:W-:Y:S01]  /*2e10*/  ISETP.GT.U32.AND P5, PT, R0, R13, PT ;  /* 0x0000000d0000720c */ /* 0x000fe20003fa4070 */
[----:B------:R-:W-:Y:S01]  /*2e20*/  IMAD.HI.U32 R3, R5, R7, RZ ;  /* 0x0000000705037227 */ /* 0x000fe200078e00ff */
[----:B------:R-:W-:-:S03]  /*2e30*/  ISETP.GE.AND P4, PT, R2, RZ, PT ;  /* 0x000000ff0200720c */ /* 0x000fc60003f86270 */
[----:B------:R-:W-:Y:S01]  /*2e40*/  @!P6 IMAD.IADD R11, R11, 0x1, -R0 ;  /* 0x000000010b0be824 */ /* 0x000fe200078e0a00 */
[----:B------:R-:W-:Y:S01]  /*2e50*/  ISETP.GT.U32.AND P6, PT, R0, R12, PT ;  /* 0x0000000c0000720c */ /* 0x000fe20003fc4070 */
[----:B------:R-:W-:Y:S02]  /*2e60*/  IMAD.MOV.U32 R9, RZ, RZ, R6 ;  /* 0x000000ffff097224 */ /* 0x000fe400078e0006 */
[----:B-1----:R-:W-:Y:S02]  /*2e70*/  VIADD R8, R4, 0x68 ;  /* 0x0000006804087836 */ /* 0x002fe40000000000 */
[----:B------:R-:W-:Y:S02]  /*2e80*/  IMAD.MOV R3, RZ, RZ, -R3 ;  /* 0x000000ffff037224 */ /* 0x000fe400078e0a03 */
[----:B------:R-:W-:Y:S01]  /*2e90*/  @!P5 IMAD.IADD R13, R13, 0x1, -R0 ;  /* 0x000000010d0dd824 */ /* 0x000fe200078e0a00 */
[----:B------:R-:W-:Y:S01]  /*2ea0*/  IABS R10, R8 ;  /* 0x00000008000a7213 */ /* 0x000fe20000000000 */
[----:B------:R-:W-:-:S02]  /*2eb0*/  IMAD R7, R0, R3, R7 ;  /* 0x0000000300077224 */ /* 0x000fc400078e0207 */
[----:B------:R-:W-:Y:S01]  /*2ec0*/  @!P0 IMAD.MOV R9, RZ, RZ, -R9 ;  /* 0x000000ffff098224 */ /* 0x000fe200078e0a09 */
[C---:B------:R-:W-:Y:S01]  /*2ed0*/  ISETP.GT.U32.AND P0, PT, R0.reuse, R11, PT ;  /* 0x0000000b0000720c */ /* 0x040fe20003f04070 */
[----:B------:R-:W-:Y:S01]  /*2ee0*/  IMAD.HI.U32 R6, R5, R10, RZ ;  /* 0x0000000a05067227 */ /* 0x000fe200078e00ff */
[----:B------:R-:W-:Y:S02]  /*2ef0*/  ISETP.GT.U32.AND P5, PT, R0, R7, PT ;  /* 0x000000070000720c */ /* 0x000fe40003fa4070 */
[----:B------:R1:W-:Y:S01]  /*2f00*/  STL [R1+0xe0], R9 ;  /* 0x0000e00901007387 */ /* 0x0003e20000100800 */
[----:B------:R-:W-:Y:S02]  /*2f10*/  IMAD.MOV R6, RZ, RZ, -R6 ;  /* 0x000000ffff067224 */ /* 0x000fe400078e0a06 */
[----:B------:R-:W-:Y:S01]  /*2f20*/  @!P6 IMAD.IADD R12, R12, 0x1, -R0 ;  /* 0x000000010c0ce824 */ /* 0x000fe200078e0a00 */
[----:B------:R2:W-:Y:S01]  /*2f30*/  STL [R1+0xd0], R14 ;  /* 0x0000d00e01007387 */ /* 0x0005e20000100800 */
[----:B------:R-:W-:-:S02]  /*2f40*/  IMAD R10, R0, R6, R10 ;  /* 0x00000006000a7224 */ /* 0x000fc400078e020a */
[C---:B------:R-:W-:Y:S02]  /*2f50*/  VIADD R2, R4.reuse, 0x66 ;  /* 0x0000006604027836 */ /* 0x040fe40000000000 */
[----:B------:R-:W-:Y:S01]  /*2f60*/  VIADD R3, R4, 0x64 ;  /* 0x0000006404037836 */ /* 0x000fe20000000000 */
[----:B------:R-:W-:Y:S01]  /*2f70*/  ISETP.GT.U32.AND P6, PT, R0, R10, PT ;  /* 0x0000000a0000720c */ /* 0x000fe20003fc4070 */
[--C-:B------:R-:W-:Y:S01]  /*2f80*/  @!P5 IMAD.IADD R7, R7, 0x1, -R0.reuse ;  /* 0x000000010707d824 */ /* 0x100fe200078e0a00 */
[----:B------:R-:W-:Y:S01]  /*2f90*/  IABS R16, R2 ;  /* 0x0000000200107213 */ /* 0x000fe20000000000 */
[----:B------:R-:W-:Y:S01]  /*2fa0*/  @!P0 IMAD.IADD R11, R11, 0x1, -R0 ;  /* 0x000000010b0b8824 */ /* 0x000fe200078e0a00 */
[----:B-1----:R-:W-:Y:S01]  /*2fb0*/  IABS R9, R3 ;  /* 0x0000000300097213 */ /* 0x002fe20000000000 */
[----:B------:R-:W-:Y:S01]  /*2fc0*/  IMAD.MOV.U32 R20, RZ, RZ, R13 ;  /* 0x000000ffff147224 */ /* 0x000fe200078e000d */
[----:B------:R-:W-:Y:S01]  /*2fd0*/  ISETP.GE.AND P0, PT, R15, RZ, PT ;  /* 0x000000ff0f00720c */ /* 0x000fe20003f06270 */
[----:B------:R-:W-:Y:S01]  /*2fe0*/  IMAD.HI.U32 R18, R5, R16, RZ ;  /* 0x0000001005127227 */ /* 0x000fe200078e00ff */
[----:B------:R-:W-:-:S03]  /*2ff0*/  ISETP.GE.AND P5, PT, R8, RZ, PT ;  /* 0x000000ff0800720c */ /* 0x000fc60003fa6270 */
[----:B------:R-:W-:Y:S02]  /*3000*/  IMAD.MOV R18, RZ, RZ, -R18 ;  /* 0x000000ffff127224 */ /* 0x000fe400078e0a12 */
[----:B------:R-:W-:Y:S01]  /*3010*/  @!P6 IMAD.IADD R10, R10, 0x1, -R0 ;  /* 0x000000010a0ae824 */ /* 0x000fe200078e0a00 */
[----:B------:R-:W-:Y:S01]  /*3020*/  ISETP.GT.U32.AND P6, PT, R0, R7, PT ;  /* 0x000000070000720c */ /* 0x000fe20003fc4070 */
[----:B------:R-:W-:-:S04]  /*3030*/  IMAD.HI.U32 R15, R5, R9, RZ ;  /* 0x00000009050f7227 */ /* 0x000fc800078e00ff */
[----:B------:R-:W-:Y:S02]  /*3040*/  IMAD.MOV.U32 R13, RZ, RZ, R12 ;  /* 0x000000ffff0d7224 */ /* 0x000fe400078e000c */
[----:B------:R-:W-:Y:S02]  /*3050*/  IMAD R8, R0, R18, R16 ;  /* 0x0000001200087224 */ /* 0x000fe400078e0210 */
[----:B------:R-:W-:Y:S02]  /*3060*/  IMAD.MOV R15, RZ, RZ, -R15 ;  /* 0x000000ffff0f7224 */ /* 0x000fe400078e0a0f */
[----:B------:R-:W-:Y:S01]  /*3070*/  @!P3 IMAD.MOV R13, RZ, RZ, -R13 ;  /* 0x000000ffff0db224 */ /* 0x000fe200078e0a0d */
[----:B------:R-:W-:Y:S01]  /*3080*/  ISETP.GE.AND P3, PT, R2, RZ, PT ;  /* 0x000000ff0200720c */ /* 0x000fe20003f66270 */
[C---:B------:R-:W-:Y:S01]  /*3090*/  IMAD R2, R0.reuse, R15, R9 ;  /* 0x0000000f00027224 */ /* 0x040fe200078e0209 */
[----:B------:R-:W-:Y:S01]  /*30a0*/  ISETP.GT.U32.AND P2, PT, R0, R8, PT ;  /* 0x000000080000720c */ /* 0x000fe20003f44070 */
[----:B------:R-:W-:-:S02]  /*30b0*/  IMAD.MOV.U32 R12, RZ, RZ, R11 ;  /* 0x000000ffff0c7224 */ /* 0x000fc400078e000b */
[----:B------:R-:W-:Y:S01]  /*30c0*/  @!P6 IMAD.IADD R7, R7, 0x1, -R0 ;  /* 0x000000010707e824 */ /* 0x000fe200078e0a00 */
[----:B------:R-:W-:Y:S01]  /*30d0*/  ISETP.GT.U32.AND P6, PT, R0, R2, PT ;  /* 0x000000020000720c */ /* 0x000fe20003fc4070 */
[----:B------:R-:W-:Y:S02]  /*30e0*/  VIADD R6, R4, 0x62 ;  /* 0x0000006204067836 */ /* 0x000fe40000000000 */
[----:B------:R-:W-:Y:S01]  /*30f0*/  @!P1 IMAD.MOV R20, RZ, RZ, -R20 ;  /* 0x000000ffff149224 */ /* 0x000fe200078e0a14 */
[----:B------:R-:W-:Y:S01]  /*3100*/  ISETP.GT.U32.AND P1, PT, R0, R10, PT ;  /* 0x0000000a0000720c */ /* 0x000fe20003f24070 */
[----:B------:R-:W-:Y:S01]  /*3110*/  @!P4 IMAD.MOV R12, RZ, RZ, -R12 ;  /* 0x000000ffff0cc224 */ /* 0x000fe200078e0a0c */
[----:B------:R-:W-:Y:S01]  /*3120*/  ISETP.GE.AND P4, PT, R3, RZ, PT ;  /* 0x000000ff0300720c */ /* 0x000fe20003f86270 */
[----:B------:R-:W-:Y:S01]  /*3130*/  VIADD R3, R4, 0x60 ;  /* 0x0000006004037836 */ /* 0x000fe20000000000 */
[----:B------:R-:W-:Y:S01]  /*3140*/  IABS R17, R6 ;  /* 0x0000000600117213 */ /* 0x000fe20000000000 */
[----:B------:R-:W-:Y:S01]  /*3150*/  STL [R1+0x44], R20 ;  /* 0x0000441401007387 */ /* 0x000fe20000100800 */
[----:B------:R-:W-:-:S02]  /*3160*/  @!P2 IMAD.IADD R8, R8, 0x1, -R0 ;  /* 0x000000010808a824 */ /* 0x000fc400078e0a00 */
[----:B--2---:R-:W-:Y:S01]  /*3170*/  IMAD.MOV.U32 R14, RZ, RZ, R7 ;  /* 0x000000ffff0e7224 */ /* 0x004fe200078e0007 */
[----:B------:R-:W-:Y:S01]  /*3180*/  STL [R1+0x54], R13 ;  /* 0x0000540d01007387 */ /* 0x000fe20000100800 */
[----:B------:R-:W-:Y:S01]  /*3190*/  IMAD.HI.U32 R11, R5, R17, RZ ;  /* 0x00000011050b7227 */ /* 0x000fe200078e00ff */
[----:B------:R-:W-:Y:S02]  /*31a0*/  ISETP.GE.AND P2, PT, R3, RZ, PT ;  /* 0x000000ff0300720c */ /* 0x000fe40003f46270 */
[----:B------:R1:W-:Y:S01]  /*31b0*/  STL [R1+0xb0], R12 ;  /* 0x0000b00c01007387 */ /* 0x0003e20000100800 */
[--C-:B------:R-:W-:Y:S01]  /*31c0*/  @!P6 IMAD.IADD R2, R2, 0x1, -R0.reuse ;  /* 0x000000010202e824 */ /* 0x100fe200078e0a00 */
[----:B------:R-:W-:Y:S01]  /*31d0*/  ISETP.GT.U32.AND P6, PT, R0, R8, PT ;  /* 0x000000080000720c */ /* 0x000fe20003fc4070 */
[----:B------:R-:W-:Y:S02]  /*31e0*/  IMAD.MOV R11, RZ, RZ, -R11 ;  /* 0x000000ffff0b7224 */ /* 0x000fe400078e0a0b */
[----:B------:R-:W-:Y:S01]  /*31f0*/  @!P1 IMAD.IADD R10, R10, 0x1, -R0 ;  /* 0x000000010a0a9824 */ /* 0x000fe200078e0a00 */
[----:B------:R-:W-:Y:S01]  /*3200*/  ISETP.GE.AND P1, PT, R6, RZ, PT ;  /* 0x000000ff0600720c */ /* 0x000fe20003f26270 */
[----:B------:R-:W-:-:S02]  /*3210*/  IMAD R17, R0, R11, R17 ;  /* 0x0000000b00117224 */ /* 0x000fc400078e0211 */
[----:B------:R-:W-:Y:S01]  /*3220*/  @!P5 IMAD.MOV R10, RZ, RZ, -R10 ;  /* 0x000000ffff0ad224 */ /* 0x000fe200078e0a0a */
[----:B-1----:R-:W-:Y:S01]  /*3230*/  IABS R12, R3 ;  /* 0x00000003000c7213 */ /* 0x002fe20000000000 */
[----:B------:R-:W-:Y:S01]  /*3240*/  VIADD R6, R4, 0x5e ;  /* 0x0000005e04067836 */ /* 0x000fe20000000000 */
[C---:B------:R-:W-:Y:S01]  /*3250*/  ISETP.GT.U32.AND P5, PT, R0.reuse, R17, PT ;  /* 0x000000110000720c */ /* 0x040fe20003fa4070 */
[----:B------:R-:W-:Y:S01]  /*3260*/  @!P0 IMAD.MOV R14, RZ, RZ, -R14 ;  /* 0x000000ffff0e8224 */ /* 0x000fe200078e0a0e */
[----:B------:R-:W-:Y:S01]  /*3270*/  ISETP.GT.U32.AND P0, PT, R0, R2, PT ;  /* 0x000000020000720c */ /* 0x000fe20003f04070 */
[----:B------:R-:W-:Y:S01]  /*3280*/  IMAD.HI.U32 R7, R5, R12, RZ ;  /* 0x0000000c05077227 */ /* 0x000fe200078e00ff */
[----:B------:R-:W-:Y:S02]  /*3290*/  IABS R13, R6 ;  /* 0x00000006000d7213 */ /* 0x000fe40000000000 */
[----:B------:R-:W-:Y:S01]  /*32a0*/  STL [R1+0xc4], R14 ;  /* 0x0000c40e01007387 */ /* 0x000fe20000100800 */
[----:B------:R-:W-:-:S02]  /*32b0*/  IMAD.MOV R7, RZ, RZ, -R7 ;  /* 0x000000ffff077224 */ /* 0x000fc400078e0a07 */
[----:B------:R-:W-:Y:S01]  /*32c0*/  @!P6 IMAD.IADD R8, R8, 0x1, -R0 ;  /* 0x000000010808e824 */ /* 0x000fe200078e0a00 */
[----:B------:R1:W-:Y:S01]  /*32d0*/  STL [R1+0xc8], R10 ;  /* 0x0000c80a01007387 */ /* 0x0003e20000100800 */
[----:B------:R-:W-:Y:S02]  /*32e0*/  IMAD R12, R0, R7, R12 ;  /* 0x00000007000c7224 */ /* 0x000fe400078e020c */
[----:B------:R-:W-:Y:S02]  /*32f0*/  VIADD R9, R4, 0x5c ;  /* 0x0000005c04097836 */ /* 0x000fe40000000000 */
[--C-:B------:R-:W-:Y:S01]  /*3300*/  @!P5 IMAD.IADD R17, R17, 0x1, -R0.reuse ;  /* 0x000000011111d824 */ /* 0x100fe200078e0a00 */
[----:B------:R-:W-:Y:S01]  /*3310*/  ISETP.GT.U32.AND P6, PT, R0, R12, PT ;  /* 0x0000000c0000720c */ /* 0x000fe20003fc4070 */
[----:B------:R-:W-:Y:S01]  /*3320*/  @!P0 IMAD.IADD R2, R2, 0x1, -R0 ;  /* 0x0000000102028824 */ /* 0x000fe200078e0a00 */
[----:B------:R-:W-:Y:S01]  /*3330*/  IABS R15, R9 ;  /* 0x00000009000f7213 */ /* 0x000fe20000000000 */
[----:B------:R-:W-:Y:S01]  /*3340*/  VIADD R3, R4, 0x5a ;  /* 0x0000005a04037836 */ /* 0x000fe20000000000 */
[----:B------:R-:W-:Y:S01]  /*3350*/  ISETP.GE.AND P0, PT, R6, RZ, PT ;  /* 0x000000ff0600720c */ /* 0x000fe20003f06270 */
[----:B-1----:R-:W-:Y:S01]  /*3360*/  IMAD.HI.U32 R10, R5, R13, RZ ;  /* 0x0000000d050a7227 */ /* 0x002fe200078e00ff */
[----:B------:R-:W-:-:S02]  /*3370*/  ISETP.GE.AND P5, PT, R9, RZ, PT ;  /* 0x000000ff0900720c */ /* 0x000fc40003fa6270 */
[----:B------:R-:W-:Y:S01]  /*3380*/  IABS R14, R3 ;  /* 0x00000003000e7213 */ /* 0x000fe20000000000 */
[----:B------:R-:W-:-:S04]  /*3390*/  IMAD.HI.U32 R7, R5, R15, RZ ;  /* 0x0000000f05077227 */ /* 0x000fc800078e00ff */
[----:B------:R-:W-:Y:S01]  /*33a0*/  @!P6 IMAD.IADD R12, R12, 0x1, -R0 ;  /* 0x000000010c0ce824 */ /* 0x000fe200078e0a00 */
[C---:B------:R-:W-:Y:S01]  /*33b0*/  ISETP.GT.U32.AND P6, PT, R0.reuse, R17, PT ;  /* 0x000000110000720c */ /* 0x040fe20003fc4070 */
[----:B------:R-:W-:Y:S02]  /*33c0*/  IMAD.MOV R10, RZ, RZ, -R10 ;  /* 0x000000ffff0a7224 */ /* 0x000fe400078e0a0a */
[----:B------:R-:W-:Y:S02]  /*33d0*/  IMAD.MOV.U32 R11, RZ, RZ, R8 ;  /* 0x000000ffff0b7224 */ /* 0x000fe400078e0008 */
[----:B------:R-:W-:Y:S02]  /*33e0*/  IMAD.MOV R7, RZ, RZ, -R7 ;  /* 0x000000ffff077224 */ /* 0x000fe400078e0a07 */
[----:B------:R-:W-:Y:S02]  /*33f0*/  IMAD R13, R0, R10, R13 ;  /* 0x0000000a000d7224 */ /* 0x000fe400078e020d */
[----:B------:R-:W-:-:S02]  /*3400*/  IMAD.MOV.U32 R8, RZ, RZ, R2 ;  /* 0x000000ffff087224 */ /* 0x000fc400078e0002 */
[C---:B------:R-:W-:Y:S02]  /*3410*/  IMAD R15, R0.reuse, R7, R15 ;  /* 0x00000007000f7224 */ /* 0x040fe400078e020f */
[----:B------:R-:W-:Y:S01]  /*3420*/  @!P4 IMAD.MOV R8, RZ, RZ, -R8 ;  /* 0x000000ffff08c224 */ /* 0x000fe200078e0a08 */
[C---:B------:R-:W-:Y:S01]  /*3430*/  ISETP.GT.U32.AND P4, PT, R0.reuse, R13, PT ;  /* 0x0000000d0000720c */ /* 0x040fe20003f84070 */
[----:B------:R-:W-:Y:S01]  /*3440*/  @!P3 IMAD.MOV R11, RZ, RZ, -R11 ;  /* 0x000000ffff0bb224 */ /* 0x000fe200078e0a0b */
[----:B------:R-:W-:Y:S01]  /*3450*/  ISETP.GT.U32.AND P3, PT, R0, R12, PT ;  /* 0x0000000c0000720c */ /* 0x000fe20003f64070 */
[----:B------:R-:W-:-:S03]  /*3460*/  IMAD.HI.U32 R6, R5, R14, RZ ;  /* 0x0000000e05067227 */ /* 0x000fc600078e00ff */
[----:B------:R-:W-:Y:S01]  /*3470*/  STL [R1+0xb8], R11 ;  /* 0x0000b80b01007387 */ /* 0x000fe20000100800 */
[----:B------:R-:W-:Y:S01]  /*3480*/  @!P6 IMAD.IADD R17, R17, 0x1, -R0 ;  /* 0x000000011111e824 */ /* 0x000fe200078e0a00 */
[----:B------:R-:W-:Y:S01]  /*3490*/  ISETP.GT.U32.AND P6, PT, R0, R15, PT ;  /* 0x0000000f0000720c */ /* 0x000fe20003fc4070 */
[----:B------:R-:W-:Y:S01]  /*34a0*/  IMAD.MOV R6, RZ, RZ, -R6 ;  /* 0x000000ffff067224 */ /* 0x000fe200078e0a06 */
[----:B------:R1:W-:Y:S01]  /*34b0*/  STL [R1+0xc0], R8 ;  /* 0x0000c00801007387 */ /* 0x0003e20000100800 */
[----:B------:R-:W-:Y:S02]  /*34c0*/  VIADD R10, R4, 0x58 ;  /* 0x00000058040a7836 */ /* 0x000fe40000000000 */
[----:B------:R-:W-:Y:S02]  /*34d0*/  IMAD R14, R0, R6, R14 ;  /* 0x00000006000e7224 */ /* 0x000fe400078e020e */
[--C-:B------:R-:W-:Y:S01]  /*34e0*/  @!P4 IMAD.IADD R13, R13, 0x1, -R0.reuse ;  /* 0x000000010d0dc824 */ /* 0x100fe200078e0a00 */
[----:B------:R-:W-:Y:S01]  /*34f0*/  IABS R16, R10 ;  /* 0x0000000a00107213 */ /* 0x000fe20000000000 */
[--C-:B------:R-:W-:Y:S01]  /*3500*/  @!P3 IMAD.IADD R12, R12, 0x1, -R0.reuse ;  /* 0x000000010c0cb824 */ /* 0x100fe200078e0a00 */
[----:B------:R-:W-:Y:S01]  /*3510*/  ISETP.GT.U32.AND P3, PT, R0, R14, PT ;  /* 0x0000000e0000720c */ /* 0x000fe20003f64070 */
[----:B------:R-:W-:Y:S01]  /*3520*/  VIADD R7, R4, 0x56 ;  /* 0x0000005604077836 */ /* 0x000fe20000000000 */
[----:B------:R-:W-:Y:S01]  /*3530*/  ISETP.GE.AND P4, PT, R3, RZ, PT ;  /* 0x000000ff0300720c */ /* 0x000fe20003f86270 */
[----:B------:R-:W-:Y:S01]  /*3540*/  @!P6 IMAD.IADD R15, R15, 0x1, -R0 ;  /* 0x000000010f0fe824 */ /* 0x000fe200078e0a00 */
[----:B------:R-:W-:Y:S01]  /*3550*/  ISETP.GT.U32.AND P6, PT, R0, R13, PT ;  /* 0x0000000d0000720c */ /* 0x000fe20003fc4070 */
[----:B------:R-:W-:Y:S01]  /*3560*/  IMAD.HI.U32 R18, R5, R16, RZ ;  /* 0x0000001005127227 */ /* 0x000fe200078e00ff */
[----:B-1----:R-:W-:-:S03]  /*3570*/  IABS R8, R7 ;  /* 0x0000000700087213 */ /* 0x002fc60000000000 */
[----:B------:R-:W-:Y:S02]  /*3580*/  IMAD.MOV.U32 R20, RZ, RZ, R12 ;  /* 0x000000ffff147224 */ /* 0x000fe400078e000c */
[----:B------:R-:W-:Y:S02]  /*3590*/  IMAD.MOV R18, RZ, RZ, -R18 ;  /* 0x000000ffff127224 */ /* 0x000fe400078e0a12 */
[----:B------:R-:W-:Y:S01]  /*35a0*/  @!P2 IMAD.MOV R20, RZ, RZ, -R20 ;  /* 0x000000ffff14a224 */ /* 0x000fe200078e0a14 */
[----:B------:R-:W-:Y:S01]  /*35b0*/  ISETP.GE.AND P2, PT, R10, RZ, PT ;  /* 0x000000ff0a00720c */ /* 0x000fe20003f46270 */
[----:B------:R-:W-:Y:S02]  /*35c0*/  IMAD R10, R0, R18, R16 ;  /* 0x00000012000a7224 */ /* 0x000fe400078e0210 */
[----:B------:R-:W-:Y:S02]  /*35d0*/  IMAD.MOV.U32 R21, RZ, RZ, R17 ;  /* 0x000000ffff157224 */ /* 0x000fe400078e0011 */
[----:B------:R-:W-:Y:S01]  /*35e0*/  @!P3 IMAD.IADD R14, R14, 0x1, -R0 ;  /* 0x000000010e0eb824 */ /* 0x000fe200078e0a00 */
[----:B------:R-:W-:Y:S01]  /*35f0*/  ISETP.GT.U32.AND P3, PT, R0, R15, PT ;  /* 0x0000000f0000720c */ /* 0x000fe20003f64070 */
[----:B------:R-:W-:-:S02]  /*3600*/  VIADD R2, R4, 0x54 ;  /* 0x0000005404027836 */ /* 0x000fc40000000000 */
[----:B------:R-:W-:Y:S02]  /*3610*/  VIADD R11, R4, 0x52 ;  /* 0x00000052040b7836 */ /* 0x000fe40000000000 */
[----:B------:R-:W-:Y:S01]  /*3620*/  @!P6 IMAD.IADD R13, R13, 0x1, -R0 ;  /* 0x000000010d0de824 */ /* 0x000fe200078e0a00 */
[C---:B------:R-:W-:Y:S01]  /*3630*/  ISETP.GT.U32.AND P6, PT, R0.reuse, R10, PT ;  /* 0x0000000a0000720c */ /* 0x040fe20003fc4070 */
[----:B------:R-:W-:Y:S01]  /*3640*/  @!P1 IMAD.MOV R21, RZ, RZ, -R21 ;  /* 0x000000ffff159224 */ /* 0x000fe200078e0a15 */
[----:B------:R-:W-:Y:S01]  /*3650*/  ISETP.GT.U32.AND P1, PT, R0, R14, PT ;  /* 0x0000000e0000720c */ /* 0x000fe20003f24070 */
[C---:B------:R-:W-:Y:S01]  /*3660*/  IMAD.HI.U32 R3, R5.reuse, R8, RZ ;  /* 0x0000000805037227 */ /* 0x040fe200078e00ff */
[----:B------:R-:W-:Y:S02]  /*3670*/  IABS R9, R2 ;  /* 0x0000000200097213 */ /* 0x000fe40000000000 */
[----:B------:R-:W-:Y:S01]  /*3680*/  IABS R6, R11 ;  /* 0x0000000b00067213 */ /* 0x000fe20000000000 */
[----:B------:R-:W-:Y:S01]  /*3690*/  IMAD.MOV R3, RZ, RZ, -R3 ;  /* 0x000000ffff037224 */ /* 0x000fe200078e0a03 */
[----:B------:R-:W-:Y:S01]  /*36a0*/  STL [R1+0x58], R21 ;  /* 0x0000581501007387 */ /* 0x000fe20000100800 */
[----:B------:R-:W-:-:S03]  /*36b0*/  IMAD.HI.U32 R17, R5, R9, RZ ;  /* 0x0000000905117227 */ /* 0x000fc600078e00ff */
[----:B------:R1:W-:Y:S01]  /*36c0*/  STL [R1+0x60], R20 ;  /* 0x0000601401007387 */ /* 0x0003e20000100800 */
[----:B------:R-:W-:-:S04]  /*36d0*/  IMAD.HI.U32 R16, R5, R6, RZ ;  /* 0x0000000605107227 */ /* 0x000fc800078e00ff */
[C---:B------:R-:W-:Y:S02]  /*36e0*/  IMAD R8, R0.reuse, R3, R8 ;  /* 0x0000000300087224 */ /* 0x040fe400078e0208 */
[----:B------:R-:W-:Y:S02]  /*36f0*/  IMAD.MOV R17, RZ, RZ, -R17 ;  /* 0x000000ffff117224 */ /* 0x000fe400078e0a11 */
[----:B------:R-:W-:Y:S02]  /*3700*/  IMAD.MOV R16, RZ, RZ, -R16 ;  /* 0x000000ffff107224 */ /* 0x000fe400078e0a10 */
[--C-:B------:R-:W-:Y:S01]  /*3710*/  @!P3 IMAD.IADD R15, R15, 0x1, -R0.reuse ;  /* 0x000000010f0fb824 */ /* 0x100fe200078e0a00 */
[----:B------:R-:W-:Y:S01]  /*3720*/  ISETP.GT.U32.AND P3, PT, R0, R8, PT ;  /* 0x000000080000720c */ /* 0x000fe20003f64070 */
[----:B------:R-:W-:Y:S02]  /*3730*/  @!P6 IMAD.IADD R10, R10, 0x1, -R0 ;  /* 0x000000010a0ae824 */ /* 0x000fe400078e0a00 */
[----:B-1----:R-:W-:-:S02]  /*3740*/  IMAD.MOV.U32 R20, RZ, RZ, R13 ;  /* 0x000000ffff147224 */ /* 0x002fc400078e000d */
[----:B------:R-:W-:Y:S01]  /*3750*/  @!P1 IMAD.IADD R14, R14, 0x1, -R0 ;  /* 0x000000010e0e9824 */ /* 0x000fe200078e0a00 */
[----:B------:R-:W-:Y:S01]  /*3760*/  ISETP.GE.AND P1, PT, R7, RZ, PT ;  /* 0x000000ff0700720c */ /* 0x000fe20003f26270 */
[C---:B------:R-:W-:Y:S02]  /*3770*/  IMAD R7, R0.reuse, R17, R9 ;  /* 0x0000001100077224 */ /* 0x040fe400078e0209 */
[C---:B------:R-:W-:Y:S02]  /*3780*/  IMAD R6, R0.reuse, R16, R6 ;  /* 0x0000001000067224 */ /* 0x040fe400078e0206 */
[----:B------:R-:W-:Y:S01]  /*3790*/  @!P0 IMAD.MOV R20, RZ, RZ, -R20 ;  /* 0x000000ffff148224 */ /* 0x000fe200078e0a14 */
[C---:B------:R-:W-:Y:S01]  /*37a0*/  ISETP.GT.U32.AND P0, PT, R0.reuse, R10, PT ;  /* 0x0000000a0000720c */ /* 0x040fe20003f04070 */
[----:B------:R-:W-:Y:S01]  /*37b0*/  IMAD.MOV.U32 R17, RZ, RZ, R15 ;  /* 0x000000ffff117224 */ /* 0x000fe200078e000f */
[----:B------:R-:W-:Y:S01]  /*37c0*/  ISETP.GT.U32.AND P6, PT, R0, R7, PT ;  /* 0x000000070000720c */ /* 0x000fe20003fc4070 */
[----:B------:R-:W-:Y:S01]  /*37d0*/  VIADD R3, R4, 0x50 ;  /* 0x0000005004037836 */ /* 0x000fe20000000000 */
[----:B------:R-:W-:Y:S01]  /*37e0*/  STL [R1+0x68], R20 ;  /* 0x0000681401007387 */ /* 0x000fe20000100800 */
[----:B------:R-:W-:Y:S01]  /*37f0*/  @!P5 IMAD.MOV R17, RZ, RZ, -R17 ;  /* 0x000000ffff11d224 */ /* 0x000fe200078e0a11 */
[----:B------:R-:W-:Y:S01]  /*3800*/  ISETP.GT.U32.AND P5, PT, R0, R6, PT ;  /* 0x000000060000720c */ /* 0x000fe20003fa4070 */
[----:B------:R-:W-:Y:S01]  /*3810*/  @!P3 IMAD.IADD R8, R8, 0x1, -R0 ;  /* 0x000000010808b824 */ /* 0x000fe200078e0a00 */
[----:B------:R-:W-:Y:S01]  /*3820*/  IABS R12, R3 ;  /* 0x00000003000c7213 */ /* 0x000fe20000000000 */
[----:B------:R-:W-:Y:S01]  /*3830*/  @!P4 IMAD.MOV R14, RZ, RZ, -R14 ;  /* 0x000000ffff0ec224 */ /* 0x000fe200078e0a0e */
[----:B------:R-:W-:Y:S01]  /*3840*/  STL [R1+0x70], R17 ;  /* 0x0000701101007387 */ /* 0x000fe20000100800 */
[----:B------:R-:W-:Y:S01]  /*3850*/  VIADD R9, R4, 0x4e ;  /* 0x0000004e04097836 */ /* 0x000fe20000000000 */
[----:B------:R-:W-:Y:S01]  /*3860*/  ISETP.GT.U32.AND P3, PT, R0, R8, PT ;  /* 0x000000080000720c */ /* 0x000fe20003f64070 */
[----:B------:R-:W-:Y:S01]  /*3870*/  @!P0 IMAD.IADD R10, R10, 0x1, -R0 ;  /* 0x000000010a0a8824 */ /* 0x000fe200078e0a00 */
[----:B------:R1:W-:Y:S01]  /*3880*/  STL [R1+0x78], R14 ;  /* 0x0000780e01007387 */ /* 0x0003e20000100800 */
[----:B------:R-:W-:Y:S01]  /*3890*/  IMAD.HI.U32 R16, R5, R12, RZ ;  /* 0x0000000c05107227 */ /* 0x000fe200078e00ff */
[----:B------:R-:W-:-:S02]  /*38a0*/  IABS R13, R9 ;  /* 0x00000009000d7213 */ /* 0x000fc40000000000 */
[----:B------:R-:W-:Y:S01]  /*38b0*/  ISETP.GE.AND P0, PT, R11, RZ, PT ;  /* 0x000000ff0b00720c */ /* 0x000fe20003f06270 */
[----:B------:R-:W-:Y:S01]  /*38c0*/  @!P5 IMAD.IADD R6, R6, 0x1, -R0 ;  /* 0x000000010606d824 */ /* 0x000fe200078e0a00 */
[----:B------:R-:W-:Y:S01]  /*38d0*/  ISETP.GE.AND P4, PT, R2, RZ, PT ;  /* 0x000000ff0200720c */ /* 0x000fe20003f86270 */
[----:B------:R-:W-:Y:S01]  /*38e0*/  IMAD.MOV R15, RZ, RZ, -R16 ;  /* 0x000000ffff0f7224 */ /* 0x000fe200078e0a10 */
[----:B------:R-:W-:Y:S01]  /*38f0*/  ISETP.GE.AND P5, PT, R3, RZ, PT ;  /* 0x000000ff0300720c */ /* 0x000fe20003fa6270 */
[----:B------:R-:W-:-:S04]  /*3900*/  IMAD.HI.U32 R11, R5, R13, RZ ;  /* 0x0000000d050b7227 */ /* 0x000fc800078e00ff */
[----:B-1----:R-:W-:Y:S02]  /*3910*/  IMAD.MOV.U32 R14, RZ, RZ, R10 ;  /* 0x000000ffff0e7224 */ /* 0x002fe400078e000a */
[C---:B------:R-:W-:Y:S02]  /*3920*/  IMAD R2, R0.reuse, R15, R12 ;  /* 0x0000000f00027224 */ /* 0x040fe400078e020c */
[----:B------:R-:W-:Y:S01]  /*3930*/  @!P2 IMAD.MOV R14, RZ, RZ, -R14 ;  /* 0x000000ffff0ea224 */ /* 0x000fe200078e0a0e */
[----:B------:R-:W-:Y:S01]  /*3940*/  ISETP.GT.U32.AND P2, PT, R0, R6, PT ;  /* 0x000000060000720c */ /* 0x000fe20003f44070 */
[----:B------:R-:W-:Y:S02]  /*3950*/  IMAD.MOV R11, RZ, RZ, -R11 ;  /* 0x000000ffff0b7224 */ /* 0x000fe400078e0a0b */
[--C-:B------:R-:W-:Y:S01]  /*3960*/  @!P3 IMAD.IADD R8, R8, 0x1, -R0.reuse ;  /* 0x000000010808b824 */ /* 0x100fe200078e0a00 */
[C---:B------:R-:W-:Y:S01]  /*3970*/  ISETP.GT.U32.AND P3, PT, R0.reuse, R2, PT ;  /* 0x000000020000720c */ /* 0x040fe20003f64070 */
[----:B------:R-:W-:Y:S01]  /*3980*/  IMAD R3, R0, R11, R13 ;  /* 0x0000000b00037224 */ /* 0x000fe200078e020d */
[----:B------:R-:W-:Y:S01]  /*3990*/  STL [R1+0x80], R14 ;  /* 0x0000800e01007387 */ /* 0x000fe20000100800 */
[----:B------:R-:W-:-:S02]  /*39a0*/  @!P6 IMAD.IADD R7, R7, 0x1, -R0 ;  /* 0x000000010707e824 */ /* 0x000fc400078e0a00 */
[----:B------:R-:W-:Y:S02]  /*39b0*/  IMAD.MOV.U32 R12, RZ, RZ, R8 ;  /* 0x000000ffff0c7224 */ /* 0x000fe400078e0008 */
[----:B------:R-:W-:Y:S01]  /*39c0*/  VIADD R11, R4, 0x4c ;  /* 0x0000004c040b7836 */ /* 0x000fe20000000000 */
[----:B------:R-:W-:Y:S01]  /*39d0*/  ISETP.GT.U32.AND P6, PT, R0, R7, PT ;  /* 0x000000070000720c */ /* 0x000fe20003fc4070 */
[----:B------:R-:W-:Y:S01]  /*39e0*/  @!P2 IMAD.IADD R6, R6, 0x1, -R0 ;  /* 0x000000010606a824 */ /* 0x000fe200078e0a00 */
[----:B------:R-:W-:Y:S01]  /*39f0*/  ISETP.GT.U32.AND P2, PT, R0, R3, PT ;  /* 0x000000030000720c */ /* 0x000fe20003f44070 */
[----:B------:R-:W-:Y:S01]  /*3a00*/  @!P1 IMAD.MOV R12, RZ, RZ, -R12 ;  /* 0x000000ffff0c9224 */ /* 0x000fe200078e0a0c */
[----:B------:R-:W-:Y:S01]  /*3a10*/  IABS R17, R11 ;  /* 0x0000000b00117213 */ /* 0x000fe20000000000 */
[--C-:B------:R-:W-:Y:S01]  /*3a20*/  @!P3 IMAD.IADD R2, R2, 0x1, -R0.reuse ;  /* 0x000000010202b824 */ /* 0x100fe200078e0a00 */
[----:B------:R-:W-:Y:S01]  /*3a30*/  ISETP.GE.AND P3, PT, R11, RZ, PT ;  /* 0x000000ff0b00720c */ /* 0x000fe20003f66270 */
[C---:B------:R-:W-:Y:S01]  /*3a40*/  VIADD R10, R4.reuse, 0x4a ;  /* 0x0000004a040a7836 */ /* 0x040fe20000000000 */
[----:B------:R1:W-:Y:S01]  /*3a50*/  STL [R1+0xa4], R12 ;  /* 0x0000a40c01007387 */ /* 0x0003e20000100800 */
[----:B------:R-:W-:Y:S01]  /*3a60*/  VIADD R8, R4, 0x46 ;  /* 0x0000004604087836 */ /* 0x000fe20000000000 */
[----:B------:R-:W-:Y:S01]  /*3a70*/  ISETP.GT.U32.AND P1, PT, R0, R2, PT ;  /* 0x000000020000720c */ /* 0x000fe20003f24070 */
[----:B------:R-:W-:Y:S01]  /*3a80*/  VIADD R18, R4, 0x44 ;  /* 0x0000004404127836 */ /* 0x000fe20000000000 */
[----:B------:R-:W-:Y:S01]  /*3a90*/  IABS R11, R10 ;  /* 0x0000000a000b7213 */ /* 0x000fe20000000000 */
[--C-:B------:R-:W-:Y:S01]  /*3aa0*/  @!P6 IMAD.IADD R7, R7, 0x1, -R0.reuse ;  /* 0x000000010707e824 */ /* 0x100fe200078e0a00 */
[----:B------:R-:W-:Y:S01]  /*3ab0*/  ISETP.GE.AND P6, PT, R9, RZ, PT ;  /* 0x000000ff0900720c */ /* 0x000fe20003fc6270 */
[----:B------:R-:W-:-:S02]  /*3ac0*/  @!P2 IMAD.IADD R3, R3, 0x1, -R0 ;  /* 0x000000010303a824 */ /* 0x000fc400078e0a00 */
[----:B------:R-:W-:Y:S02]  /*3ad0*/  VIADD R9, R4, 0x48 ;  /* 0x0000004804097836 */ /* 0x000fe40000000000 */
[----:B-1----:R-:W-:Y:S01]  /*3ae0*/  IMAD.MOV.U32 R12, RZ, RZ, R6 ;  /* 0x000000ffff0c7224 */ /* 0x002fe200078e0006 */
[----:B------:R-:W-:Y:S01]  /*3af0*/  ISETP.GT.U32.AND P2, PT, R0, R3, PT ;  /* 0x000000030000720c */ /* 0x000fe20003f44070 */
[----:B------:R-:W-:Y:S01]  /*3b00*/  @!P4 IMAD.MOV R7, RZ, RZ, -R7 ;  /* 0x000000ffff07c224 */ /* 0x000fe200078e0a07 */
[----:B------:R-:W-:Y:S01]  /*3b10*/  ISETP.GE.AND P4, PT, R10, RZ, PT ;  /* 0x000000ff0a00720c */ /* 0x000fe20003f86270 */
[----:B------:R-:W-:Y:S01]  /*3b20*/  @!P0 IMAD.MOV R12, RZ, RZ, -R12 ;  /* 0x000000ffff0c8224 */ /* 0x000fe200078e0a0c */
[----:B------:R-:W-:Y:S01]  /*3b30*/  ISETP.GE.AND P0, PT, R9, RZ, PT ;  /* 0x000000ff0900720c */ /* 0x000fe20003f06270 */
[C---:B------:R-:W-:Y:S01]  /*3b40*/  IMAD.HI.U32 R10, R5.reuse, R17, RZ ;  /* 0x00000011050a7227 */ /* 0x040fe200078e00ff */
[----:B------:R-:W-:Y:S01]  /*3b50*/  IABS R9, R9 ;  /* 0x0000000900097213 */ /* 0x000fe20000000000 */
[----:B------:R1:W-:Y:S02]  /*3b60*/  STL [R1+0xa8], R7 ;  /* 0x0000a80701007387 */ /* 0x0003e40000100800 */
[----:B------:R-:W-:Y:S01]  /*3b70*/  @!P1 IMAD.IADD R2, R2, 0x1, -R0 ;  /* 0x0000000102029824 */ /* 0x000fe200078e0a00 */
[----:B------:R-:W-:Y:S01]  /*3b80*/  ISETP.GE.AND P1, PT, R8, RZ, PT ;  /* 0x000000ff0800720c */ /* 0x000fe20003f26270 */
[----:B------:R-:W-:Y:S01]  /*3b90*/  IMAD.MOV R10, RZ, RZ, -R10 ;  /* 0x000000ffff0a7224 */ /* 0x000fe200078e0a0a */
[----:B------:R2:W-:Y:S01]  /*3ba0*/  STL [R1+0xbc], R12 ;  /* 0x0000bc0c01007387 */ /* 0x0005e20000100800 */
[----:B------:R-:W-:Y:S01]  /*3bb0*/  IMAD.HI.U32 R6, R5, R9, RZ ;  /* 0x0000000905067227 */ /* 0x000fe200078e00ff */
[----:B------:R-:W-:-:S03]  /*3bc0*/  IABS R8, R8 ;  /* 0x0000000800087213 */ /* 0x000fc60000000000 */
[----:B-1----:R-:W-:-:S04]  /*3bd0*/  IMAD.HI.U32 R7, R5, R11, RZ ;  /* 0x0000000b05077227 */ /* 0x002fc800078e00ff */
[C---:B------:R-:W-:Y:S02]  /*3be0*/  IMAD R17, R0.reuse, R10, R17 ;  /* 0x0000000a00117224 */ /* 0x040fe400078e0211 */
[----:B--2---:R-:W-:Y:S02]  /*3bf0*/  IMAD.MOV.U32 R12, RZ, RZ, R2 ;  /* 0x000000ffff0c7224 */ /* 0x004fe400078e0002 */
[----:B------:R-:W-:Y:S02]  /*3c00*/  IMAD.MOV R7, RZ, RZ, -R7 ;  /* 0x000000ffff077224 */ /* 0x000fe400078e0a07 */
[----:B------:R-:W-:Y:S02]  /*3c10*/  IMAD.MOV R6, RZ, RZ, -R6 ;  /* 0x000000ffff067224 */ /* 0x000fe400078e0a06 */
[----:B------:R-:W-:Y:S02]  /*3c20*/  @!P2 IMAD.IADD R3, R3, 0x1, -R0 ;  /* 0x000000010303a824 */ /* 0x000fe400078e0a00 */
[----:B------:R-:W-:Y:S01]  /*3c30*/  @!P5 IMAD.MOV R12, RZ, RZ, -R12 ;  /* 0x000000ffff0cd224 */ /* 0x000fe200078e0a0c */
[C---:B------:R-:W-:Y:S01]  /*3c40*/  ISETP.GT.U32.AND P5, PT, R0.reuse, R17, PT ;  /* 0x000000110000720c */ /* 0x040fe20003fa4070 */
[----:B------:R-:W-:-:S02]  /*3c50*/  IMAD R11, R0, R7, R11 ;  /* 0x00000007000b7224 */ /* 0x000fc400078e020b */
[C---:B------:R-:W-:Y:S01]  /*3c60*/  IMAD R9, R0.reuse, R6, R9 ;  /* 0x0000000600097224 */ /* 0x040fe200078e0209 */
[----:B------:R-:W-:Y:S01]  /*3c70*/  STL [R1+0xac], R12 ;  /* 0x0000ac0c01007387 */ /* 0x000fe20000100800 */
[----:B------:R-:W-:Y:S01]  /*3c80*/  IMAD.MOV.U32 R10, RZ, RZ, R3 ;  /* 0x000000ffff0a7224 */ /* 0x000fe200078e0003 */
[----:B------:R-:W-:Y:S01]  /*3c90*/  ISETP.GT.U32.AND P2, PT, R0, R11, PT ;  /* 0x0000000b0000720c */ /* 0x000fe20003f44070 */
[----:B------:R-:W-:-:S04]  /*3ca0*/  IMAD.HI.U32 R2, R5, R8, RZ ;  /* 0x0000000805027227 */ /* 0x000fc800078e00ff */
[----:B------:R-:W-:Y:S01]  /*3cb0*/  @!P6 IMAD.MOV R10, RZ, RZ, -R10 ;  /* 0x000000ffff0ae224 */ /* 0x000fe200078e0a0a */
[----:B------:R-:W-:Y:S01]  /*3cc0*/  ISETP.GT.U32.AND P6, PT, R0, R9, PT ;  /* 0x000000090000720c */ /* 0x000fe20003fc4070 */
[----:B------:R-:W-:Y:S02]  /*3cd0*/  @!P5 IMAD.IADD R17, R17, 0x1, -R0 ;  /* 0x000000011111d824 */ /* 0x000fe400078e0a00 */
[----:B------:R-:W-:Y:S01]  /*3ce0*/  IMAD.MOV R2, RZ, RZ, -R2 ;  /* 0x000000ffff027224 */ /* 0x000fe200078e0a02 */
[----:B------:R1:W-:Y:S01]  /*3cf0*/  STL [R1+0xb4], R10 ;  /* 0x0000b40a01007387 */ /* 0x0003e20000100800 */
[----:B------:R-:W-:Y:S01]  /*3d00*/  VIADD R14, R4, 0x42 ;  /* 0x00000042040e7836 */ /* 0x000fe20000000000 */
[C---:B------:R-:W-:Y:S01]  /*3d10*/  ISETP.GT.U32.AND P5, PT, R0.reuse, R17, PT ;  /* 0x000000110000720c */ /* 0x040fe20003fa4070 */
[----:B------:R-:W-:Y:S01]  /*3d20*/  IMAD R8, R0, R2, R8 ;  /* 0x0000000200087224 */ /* 0x000fe200078e0208 */
[----:B------:R-:W-:Y:S01]  /*3d30*/  IABS R2, R18 ;  /* 0x0000001200027213 */ /* 0x000fe20000000000 */
[----:B------:R-:W-:Y:S01]  /*3d40*/  @!P2 IMAD.IADD R11, R11, 0x1, -R0 ;  /* 0x000000010b0ba824 */ /* 0x000fe200078e0a00 */
[----:B------:R-:W-:Y:S01]  /*3d50*/  IABS R16, R14 ;  /* 0x0000000e00107213 */ /* 0x000fe20000000000 */
[----:B------:R-:W-:-:S02]  /*3d60*/  VIADD R7, R4, 0x3e ;  /* 0x0000003e04077836 */ /* 0x000fc40000000000 */
[----:B------:R-:W-:Y:S01]  /*3d70*/  @!P6 IMAD.IADD R9, R9, 0x1, -R0 ;  /* 0x000000010909e824 */ /* 0x000fe200078e0a00 */
[C---:B------:R-:W-:Y:S01]  /*3d80*/  ISETP.GT.U32.AND P2, PT, R0.reuse, R11, PT ;  /* 0x0000000b0000720c */ /* 0x040fe20003f44070 */
[C---:B-1----:R-:W-:Y:S01]  /*3d90*/  IMAD.HI.U32 R10, R5.reuse, R2, RZ ;  /* 0x00000002050a7227 */ /* 0x042fe200078e00ff */
[----:B------:R-:W-:Y:S02]  /*3da0*/  IABS R15, R7 ;  /* 0x00000007000f7213 */ /* 0x000fe40000000000 */
[----:B------:R-:W-:Y:S01]  /*3db0*/  ISETP.GT.U32.AND P6, PT, R0, R9, PT ;  /* 0x000000090000720c */ /* 0x000fe20003fc4070 */
[----:B------:R-:W-:-:S04]  /*3dc0*/  IMAD.HI.U32 R6, R5, R16, RZ ;  /* 0x0000001005067227 */ /* 0x000fc800078e00ff */
[----:B------:R-:W-:Y:S02]  /*3dd0*/  IMAD.MOV R10, RZ, RZ, -R10 ;  /* 0x000000ffff0a7224 */ /* 0x000fe400078e0a0a */
[----:B------:R-:W-:Y:S02]  /*3de0*/  IMAD.MOV R6, RZ, RZ, -R6 ;  /* 0x000000ffff067224 */ /* 0x000fe400078e0a06 */
[----:B------:R-:W-:Y:S01]  /*3df0*/  @!P5 IMAD.IADD R17, R17, 0x1, -R0 ;  /* 0x000000011111d824 */ /* 0x000fe200078e0a00 */
[C---:B------:R-:W-:Y:S01]  /*3e00*/  ISETP.GT.U32.AND P5, PT, R0.reuse, R8, PT ;  /* 0x000000080000720c */ /* 0x040fe20003fa4070 */
[C---:B------:R-:W-:Y:S02]  /*3e10*/  IMAD R2, R0.reuse, R10, R2 ;  /* 0x0000000a00027224 */ /* 0x040fe400078e0202 */
[C---:B------:R-:W-:Y:S02]  /*3e20*/  IMAD R16, R0.reuse, R6, R16 ;  /* 0x0000000600107224 */ /* 0x040fe400078e0210 */
[--C-:B------:R-:W-:Y:S01]  /*3e30*/  @!P2 IMAD.IADD R11, R11, 0x1, -R0.reuse ;  /* 0x000000010b0ba824 */ /* 0x100fe200078e0a00 */
[C---:B------:R-:W-:Y:S01]  /*3e40*/  ISETP.GT.U32.AND P2, PT, R0.reuse, R2, PT ;  /* 0x000000020000720c */ /* 0x040fe20003f44070 */
[----:B------:R-:W-:Y:S01]  /*3e50*/  @!P6 IMAD.IADD R9, R9, 0x1, -R0 ;  /* 0x000000010909e824 */ /* 0x000fe200078e0a00 */
[----:B------:R-:W-:Y:S01]  /*3e60*/  ISETP.GT.U32.AND P6, PT, R0, R16, PT ;  /* 0x000000100000720c */ /* 0x000fe20003fc4070 */
[----:B------:R-:W-:-:S02]  /*3e70*/  VIADD R6, R4, 0x3c ;  /* 0x0000003c04067836 */ /* 0x000fc40000000000 */
[----:B------:R-:W-:Y:S02]  /*3e80*/  VIADD R3, R4, 0x40 ;  /* 0x0000004004037836 */ /* 0x000fe40000000000 */
[--C-:B------:R-:W-:Y:S02]  /*3e90*/  @!P5 IMAD.IADD R8, R8, 0x1, -R0.reuse ;  /* 0x000000010808d824 */ /* 0x100fe400078e0a00 */
[----:B------:R-:W-:Y:S01]  /*3ea0*/  IMAD.MOV.U32 R20, RZ, RZ, R17 ;  /* 0x000000ffff147224 */ /* 0x000fe200078e0011 */
[----:B------:R-:W-:Y:S01]  /*3eb0*/  IABS R17, R6 ;  /* 0x0000000600117213 */ /* 0x000fe20000000000 */
[----:B------:R-:W-:Y:S01]  /*3ec0*/  IMAD.HI.U32 R10, R5, R15, RZ ;  /* 0x0000000f050a7227 */ /* 0x000fe200078e00ff */
[----:B------:R-:W-:Y:S02]  /*3ed0*/  IABS R12, R3 ;  /* 0x00000003000c7213 */ /* 0x000fe40000000000 */
[----:B------:R-:W-:Y:S01]  /*3ee0*/  ISETP.GT.U32.AND P5, PT, R0, R8, PT ;  /* 0x000000080000720c */ /* 0x000fe20003fa4070 */
[--C-:B------:R-:W-:Y:S01]  /*3ef0*/  @!P2 IMAD.IADD R2, R2, 0x1, -R0.reuse ;  /* 0x000000010202a824 */ /* 0x100fe200078e0a00 */
[----:B------:R-:W-:Y:S01]  /*3f00*/  ISETP.GE.AND P2, PT, R14, RZ, PT ;  /* 0x000000ff0e00720c */ /* 0x000fe20003f46270 */
[----:B------:R-:W-:-:S02]  /*3f10*/  @!P6 IMAD.IADD R16, R16, 0x1, -R0 ;  /* 0x000000011010e824 */ /* 0x000fc400078e0a00 */
[----:B------:R-:W-:Y:S01]  /*3f20*/  IMAD.MOV R10, RZ, RZ, -R10 ;  /* 0x000000ffff0a7224 */ /* 0x000fe200078e0a0a */
[----:B------:R-:W-:Y:S01]  /*3f30*/  ISETP.GT.U32.AND P6, PT, R0, R2, PT ;  /* 0x000000020000720c */ /* 0x000fe20003fc4070 */
[----:B------:R-:W-:Y:S02]  /*3f40*/  IMAD.MOV.U32 R14, RZ, RZ, R17 ;  /* 0x000000ffff0e7224 */ /* 0x000fe400078e0011 */
[----:B------:R-:W-:-:S04]  /*3f50*/  IMAD.HI.U32 R13, R5, R12, RZ ;  /* 0x0000000c050d7227 */ /* 0x000fc800078e00ff */
[----:B------:R-:W-:Y:S01]  /*3f60*/  @!P4 IMAD.MOV R11, RZ, RZ, -R11 ;  /* 0x000000ffff0bc224 */ /* 0x000fe200078e0a0b */
[C---:B------:R-:W-:Y:S01]  /*3f70*/  ISETP.GT.U32.AND P4, PT, R0.reuse, R16, PT ;  /* 0x000000100000720c */ /* 0x040fe20003f84070 */
[----:B------:R-:W-:Y:S02]  /*3f80*/  IMAD R15, R0, R10, R15 ;  /* 0x0000000a000f7224 */ /* 0x000fe400078e020f */
[----:B------:R-:W-:-:S04]  /*3f90*/  IMAD.HI.U32 R10, R5, R14, RZ ;  /* 0x0000000e050a7227 */ /* 0x000fc800078e00ff */
[----:B------:R-:W-:Y:S02]  /*3fa0*/  IMAD.MOV R13, RZ, RZ, -R13 ;  /* 0x000000ffff0d7224 */ /* 0x000fe400078e0a0d */
[----:B------:R-:W-:Y:S01]  /*3fb0*/  @!P3 IMAD.MOV R20, RZ, RZ, -R20 ;  /* 0x000000ffff14b224 */ /* 0x000fe200078e0a14 */
[----:B------:R-:W-:Y:S01]  /*3fc0*/  ISETP.GE.AND P3, PT, R18, RZ, PT ;  /* 0x000000ff1200720c */ /* 0x000fe20003f66270 */
[----:B------:R-:W-:Y:S02]  /*3fd0*/  IMAD.MOV R10, RZ, RZ, -R10 ;  /* 0x000000ffff0a7224 */ /* 0x000fe400078e0a0a */
[----:B------:R-:W-:Y:S01]  /*3fe0*/  IMAD R12, R0, R13, R12 ;  /* 0x0000000d000c7224 */ /* 0x000fe200078e020c */
[----:B------:R-:W-:Y:S01]  /*3ff0*/  STL [R1+0xa0], R20 ;  /* 0x0000a01401007387 */ /* 0x000fe20000100800 */
[----:B------:R-:W-:Y:S02]  /*4000*/  @!P5 IMAD.IADD R8, R8, 0x1, -R0 ;  /* 0x000000010808d824 */ /* 0x000fe400078e0a00 */
[C---:B------:R-:W-:Y:S01]  /*4010*/  IMAD R14, R0.reuse, R10, R14 ;  /* 0x0000000a000e7224 */ /* 0x040fe200078e020e */
[----:B------:R1:W-:Y:S01]  /*4020*/  STL [R1+0x9c], R11 ;  /* 0x00009c0b01007387 */ /* 0x0003e20000100800 */
[----:B------:R-:W-:Y:S01]  /*4030*/  ISETP.GT.U32.AND P5, PT, R0, R12, PT ;  /* 0x0000000c0000720c */ /* 0x000fe20003fa4070 */
[----:B------:R-:W-:-:S02]  /*4040*/  @!P4 IMAD.IADD R16, R16, 0x1, -R0 ;  /* 0x000000011010c824 */ /* 0x000fc400078e0a00 */
[----:B------:R-:W-:Y:S01]  /*4050*/  ISETP.GT.U32.AND P4, PT, R0, R14, PT ;  /* 0x0000000e0000720c */ /* 0x000fe20003f84070 */
[----:B------:R-:W-:Y:S01]  /*4060*/  @!P0 IMAD.MOV R9, RZ, RZ, -R9 ;  /* 0x000000ffff098224 */ /* 0x000fe200078e0a09 */
[----:B------:R-:W-:Y:S01]  /*4070*/  ISETP.GE.AND P0, PT, R3, RZ, PT ;  /* 0x000000ff0300720c */ /* 0x000fe20003f06270 */
[C---:B------:R-:W-:Y:S02]  /*4080*/  VIADD R3, R4.reuse, 0x3a ;  /* 0x0000003a04037836 */ /* 0x040fe40000000000 */
[----:B------:R-:W-:Y:S01]  /*4090*/  VIADD R10, R4, 0x38 ;  /* 0x00000038040a7836 */ /* 0x000fe20000000000 */
[----:B------:R2:W-:Y:S01]  /*40a0*/  STL [R1+0x98], R9 ;  /* 0x0000980901007387 */ /* 0x0005e20000100800 */
[----:B-1----:R-:W-:Y:S02]  /*40b0*/  IMAD.MOV.U32 R11, RZ, RZ, R8 ;  /* 0x000000ffff0b7224 */ /* 0x002fe400078e0008 */
[--C-:B------:R-:W-:Y:S01]  /*40c0*/  @!P6 IMAD.IADD R2, R2, 0x1, -R0.reuse ;  /* 0x000000010202e824 */ /* 0x100fe200078e0a00 */
[----:B------:R-:W-:Y:S01]  /*40d0*/  ISETP.GE.AND P6, PT, R7, RZ, PT ;  /* 0x000000ff0700720c */ /* 0x000fe20003fc6270 */
[----:B------:R-:W-:Y:S01]  /*40e0*/  @!P1 IMAD.MOV R11, RZ, RZ, -R11 ;  /* 0x000000ffff0b9224 */ /* 0x000fe200078e0a0b */
[----:B------:R-:W-:Y:S01]  /*40f0*/  ISETP.GT.U32.AND P1, PT, R0, R15, PT ;  /* 0x0000000f0000720c */ /* 0x000fe20003f24070 */
[--C-:B------:R-:W-:Y:S01]  /*4100*/  @!P5 IMAD.IADD R12, R12, 0x1, -R0.reuse ;  /* 0x000000010c0cd824 */ /* 0x100fe200078e0a00 */
[----:B------:R-:W-:Y:S01]  /*4110*/  IABS R7, R10 ;  /* 0x0000000a00077213 */ /* 0x000fe20000000000 */
[----:B------:R-:W-:Y:S01]  /*4120*/  @!P4 IMAD.IADD R14, R14, 0x1, -R0 ;  /* 0x000000010e0ec824 */ /* 0x000fe200078e0a00 */
[----:B--2---:R-:W-:Y:S01]  /*4130*/  IABS R9, R3 ;  /* 0x0000000300097213 */ /* 0x004fe20000000000 */
[----:B------:R1:W-:Y:S01]  /*4140*/  STL [R1+0x94], R11 ;  /* 0x0000940b01007387 */ /* 0x0003e20000100800 */
[----:B------:R-:W-:Y:S01]  /*4150*/  ISETP.GE.AND P5, PT, R6, RZ, PT ;  /* 0x000000ff0600720c */ /* 0x000fe20003fa6270 */
[----:B------:R-:W-:Y:S01]  /*4160*/  IMAD.HI.U32 R6, R5, R7, RZ ;  /* 0x0000000705067227 */ /* 0x000fe200078e00ff */
[----:B------:R-:W-:-:S03]  /*4170*/  ISETP.GT.U32.AND P4, PT, R0, R14, PT ;  /* 0x0000000e0000720c */ /* 0x000fc60003f84070 */
[----:B------:R-:W-:Y:S02]  /*4180*/  IMAD.MOV R6, RZ, RZ, -R6 ;  /* 0x000000ffff067224 */ /* 0x000fe400078e0a06 */
[----:B------:R-:W-:Y:S01]  /*4190*/  @!P1 IMAD.IADD R15, R15, 0x1, -R0 ;  /* 0x000000010f0f9824 */ /* 0x000fe200078e0a00 */
[----:B------:R-:W-:Y:S01]  /*41a0*/  ISETP.GT.U32.AND P1, PT, R0, R12, PT ;  /* 0x0000000c0000720c */ /* 0x000fe20003f24070 */
[----:B-1----:R-:W-:-:S04]  /*41b0*/  IMAD.HI.U32 R11, R5, R9, RZ ;  /* 0x00000009050b7227 */ /* 0x002fc800078e00ff */
[----:B------:R-:W-:Y:S02]  /*41c0*/  IMAD.MOV R11, RZ, RZ, -R11 ;  /* 0x000000ffff0b7224 */ /* 0x000fe400078e0a0b */
[----:B------:R-:W-:Y:S02]  /*41d0*/  IMAD.MOV.U32 R13, RZ, RZ, R2 ;  /* 0x000000ffff0d7224 */ /* 0x000fe400078e0002 */
[C---:B------:R-:W-:Y:S02]  /*41e0*/  IMAD R9, R0.reuse, R11, R9 ;  /* 0x0000000b00097224 */ /* 0x040fe400078e0209 */
[C---:B------:R-:W-:Y:S02]  /*41f0*/  IMAD R7, R0.reuse, R6, R7 ;  /* 0x0000000600077224 */ /* 0x040fe400078e0207 */
[----:B------:R-:W-:Y:S01]  /*4200*/  @!P3 IMAD.MOV R13, RZ, RZ, -R13 ;  /* 0x000000ffff0db224 */ /* 0x000fe200078e0a0d */
[----:B------:R-:W-:Y:S01]  /*4210*/  ISETP.GT.U32.AND P3, PT, R0, R15, PT ;  /* 0x0000000f0000720c */ /* 0x000fe20003f64070 */
[----:B------:R-:W-:-:S02]  /*4220*/  VIADD R8, R4, 0x36 ;  /* 0x0000003604087836 */ /* 0x000fc40000000000 */
[--C-:B------:R-:W-:Y:S01]  /*4230*/  @!P1 IMAD.IADD R12, R12, 0x1, -R0.reuse ;  /* 0x000000010c0c9824 */ /* 0x100fe200078e0a00 */
[----:B------:R-:W-:Y:S01]  /*4240*/  ISETP.GT.U32.AND P1, PT, R0, R9, PT ;  /* 0x000000090000720c */ /* 0x000fe20003f24070 */
[----:B------:R-:W-:Y:S01]  /*4250*/  @!P4 IMAD.IADD R14, R14, 0x1, -R0 ;  /* 0x000000010e0ec824 */ /* 0x000fe200078e0a00 */
[----:B------:R-:W-:Y:S01]  /*4260*/  ISETP.GT.U32.AND P4, PT, R0, R7, PT ;  /* 0x000000070000720c */ /* 0x000fe20003f84070 */
[----:B------:R1:W-:Y:S01]  /*4270*/  STL [R1+0x90], R13 ;  /* 0x0000900d01007387 */ /* 0x0003e20000100800 */
[C---:B------:R-:W-:Y:S02]  /*4280*/  VIADD R2, R4.reuse, 0x34 ;  /* 0x0000003404027836 */ /* 0x040fe40000000000 */
[----:B------:R-:W-:Y:S02]  /*4290*/  IMAD.MOV.U32 R17, RZ, RZ, R12 ;  /* 0x000000ffff117224 */ /* 0x000fe400078e000c */
[----:B------:R-:W-:Y:S01]  /*42a0*/  @!P2 IMAD.MOV R16, RZ, RZ, -R16 ;  /* 0x000000ffff10a224 */ /* 0x000fe200078e0a10 */
[----:B------:R-:W-:Y:S01]  /*42b0*/  IABS R18, R2 ;  /* 0x0000000200127213 */ /* 0x000fe20000000000 */
[--C-:B------:R-:W-:Y:S01]  /*42c0*/  @!P3 IMAD.IADD R15, R15, 0x1, -R0.reuse ;  /* 0x000000010f0fb824 */ /* 0x100fe200078e0a00 */
[----:B------:R-:W-:Y:S01]  /*42d0*/  ISETP.GE.AND P3, PT, R3, RZ, PT ;  /* 0x000000ff0300720c */ /* 0x000fe20003f66270 */
[----:B------:R-:W-:Y:S01]  /*42e0*/  VIADD R3, R4, 0x32 ;  /* 0x0000003204037836 */ /* 0x000fe20000000000 */
[----:B-1----:R-:W-:Y:S01]  /*42f0*/  IABS R13, R8 ;  /* 0x00000008000d7213 */ /* 0x002fe20000000000 */
[--C-:B------:R-:W-:Y:S01]  /*4300*/  @!P1 IMAD.IADD R9, R9, 0x1, -R0.reuse ;  /* 0x0000000109099824 */ /* 0x100fe200078e0a00 */
[----:B------:R-:W-:Y:S01]  /*4310*/  ISETP.GE.AND P1, PT, R10, RZ, PT ;  /* 0x000000ff0a00720c */ /* 0x000fe20003f26270 */
[----:B------:R-:W-:Y:S01]  /*4320*/  @!P4 IMAD.IADD R7, R7, 0x1, -R0 ;  /* 0x000000010707c824 */ /* 0x000fe200078e0a00 */
[----:B------:R1:W-:Y:S01]  /*4330*/  STL [R1+0x8c], R16 ;  /* 0x00008c1001007387 */ /* 0x0003e20000100800 */
[----:B------:R-:W-:Y:S01]  /*4340*/  IMAD.HI.U32 R11, R5, R13, RZ ;  /* 0x0000000d050b7227 */ /* 0x000fe200078e00ff */
[----:B------:R-:W-:-:S03]  /*4350*/  ISETP.GT.U32.AND P4, PT, R0, R9, PT ;  /* 0x000000090000720c */ /* 0x000fc60003f84070 */
[----:B------:R-:W-:Y:S02]  /*4360*/  IMAD.MOV R11, RZ, RZ, -R11 ;  /* 0x000000ffff0b7224 */ /* 0x000fe400078e0a0b */
[----:B------:R-:W-:-:S04]  /*4370*/  IMAD.HI.U32 R6, R5, R18, RZ ;  /* 0x0000001205067227 */ /* 0x000fc800078e00ff */
[C---:B------:R-:W-:Y:S01]  /*4380*/  IMAD R13, R0.reuse, R11, R13 ;  /* 0x0000000b000d7224 */ /* 0x040fe200078e020d */
[----:B------:R-:W-:Y:S01]  /*4390*/  IABS R11, R3 ;  /* 0x00000003000b7213 */ /* 0x000fe20000000000 */
[----:B------:R-:W-:Y:S01]  /*43a0*/  @!P0 IMAD.MOV R17, RZ, RZ, -R17 ;  /* 0x000000ffff118224 */ /* 0x000fe200078e0a11 */
[C---:B------:R-:W-:Y:S01]  /*43b0*/  ISETP.GT.U32.AND P0, PT, R0.reuse, R7, PT ;  /* 0x000000070000720c */ /* 0x040fe20003f04070 */
[----:B------:R-:W-:Y:S01]  /*43c0*/  IMAD.MOV R6, RZ, RZ, -R6 ;  /* 0x000000ffff067224 */ /* 0x000fe200078e0a06 */
[----:B------:R-:W-:Y:S01]  /*43d0*/  ISETP.GT.U32.AND P2, PT, R0, R13, PT ;  /* 0x0000000d0000720c */ /* 0x000fe20003f44070 */
[----:B------:R-:W-:Y:S01]  /*43e0*/  VIADD R10, R4, 0x30 ;  /* 0x00000030040a7836 */ /* 0x000fe20000000000 */
[----:B------:R-:W-:Y:S01]  /*43f0*/  STL [R1+0x88], R17 ;  /* 0x0000881101007387 */ /* 0x000fe20000100800 */
[----:B------:R-:W-:Y:S02]  /*4400*/  IMAD R18, R0, R6, R18 ;  /* 0x0000000600127224 */ /* 0x000fe400078e0212 */
[----:B-1----:R-:W-:Y:S01]  /*4410*/  IMAD.MOV.U32 R16, RZ, RZ, R14 ;  /* 0x000000ffff107224 */ /* 0x002fe200078e000e */
[----:B------:R-:W-:Y:S01]  /*4420*/  IABS R6, R10 ;  /* 0x0000000a00067213 */ /* 0x000fe20000000000 */
[----:B------:R-:W-:-:S04]  /*4430*/  IMAD.HI.U32 R12, R5, R11, RZ ;  /* 0x0000000b050c7227 */ /* 0x000fc800078e00ff */
[----:B------:R-:W-:Y:S01]  /*4440*/  @!P6 IMAD.MOV R15, RZ, RZ, -R15 ;  /* 0x000000ffff0fe224 */ /* 0x000fe200078e0a0f */
[----:B------:R-:W-:Y:S01]  /*4450*/  ISETP.GT.U32.AND P6, PT, R0, R18, PT ;  /* 0x000000120000720c */ /* 0x000fe20003fc4070 */
[----:B------:R-:W-:Y:S01]  /*4460*/  @!P5 IMAD.MOV R16, RZ, RZ, -R16 ;  /* 0x000000ffff10d224 */ /* 0x000fe200078e0a10 */
[----:B------:R-:W-:Y:S01]  /*4470*/  ISETP.GE.AND P5, PT, R8, RZ, PT ;  /* 0x000000ff0800720c */ /* 0x000fe20003fa6270 */
[----:B------:R-:W-:Y:S01]  /*4480*/  IMAD.HI.U32 R14, R5, R6, RZ ;  /* 0x00000006050e7227 */ /* 0x000fe200078e00ff */
[----:B------:R-:W-:Y:S03]  /*4490*/  STL [R1+0x84], R15 ;  /* 0x0000840f01007387 */ /* 0x000fe60000100800 */
[----:B------:R-:W-:Y:S01]  /*44a0*/  @!P4 IMAD.IADD R9, R9, 0x1, -R0 ;  /* 0x000000010909c824 */ /* 0x000fe200078e0a00 */
[----:B------:R1:W-:Y:S01]  /*44b0*/  STL [R1+0x7c], R16 ;  /* 0x00007c1001007387 */ /* 0x0003e20000100800 */
[----:B------:R-:W-:Y:S01]  /*44c0*/  IMAD.MOV R12, RZ, RZ, -R12 ;  /* 0x000000ffff0c7224 */ /* 0x000fe200078e0a0c */
[----:B------:R-:W-:Y:S01]  /*44d0*/  ISETP.GE.AND P4, PT, R2, RZ, PT ;  /* 0x000000ff0200720c */ /* 0x000fe20003f86270 */
[----:B------:R-:W-:Y:S01]  /*44e0*/  @!P0 IMAD.IADD R7, R7, 0x1, -R0 ;  /* 0x0000000107078824 */ /* 0x000fe200078e0a00 */
[----:B------:R-:W-:Y:S01]  /*44f0*/  ISETP.GE.AND P0, PT, R3, RZ, PT ;  /* 0x000000ff0300720c */ /* 0x000fe20003f06270 */
[----:B------:R-:W-:-:S02]  /*4500*/  IMAD.MOV R14, RZ, RZ, -R14 ;  /* 0x000000ffff0e7224 */ /* 0x000fc400078e0a0e */
[----:B------:R-:W-:Y:S02]  /*4510*/  @!P2 IMAD.IADD R13, R13, 0x1, -R0 ;  /* 0x000000010d0da824 */ /* 0x000fe400078e0a00 */
[C---:B------:R-:W-:Y:S02]  /*4520*/  IMAD R3, R0.reuse, R12, R11 ;  /* 0x0000000c00037224 */ /* 0x040fe400078e020b */
[----:B-1----:R-:W-:Y:S01]  /*4530*/  IMAD.MOV.U32 R16, RZ, RZ, R9 ;  /* 0x000000ffff107224 */ /* 0x002fe200078e0009 */
[C---:B------:R-:W-:Y:S01]  /*4540*/  ISETP.GT.U32.AND P2, PT, R0.reuse, R13, PT ;  /* 0x0000000d0000720c */ /* 0x040fe20003f44070 */
[C---:B------:R-:W-:Y:S02]  /*4550*/  IMAD R6, R0.reuse, R14, R6 ;  /* 0x0000000e00067224 */ /* 0x040fe400078e0206 */
[----:B------:R-:W-:Y:S02]  /*4560*/  IMAD.MOV.U32 R15, RZ, RZ, R7 ;  /* 0x000000ffff0f7224 */ /* 0x000fe400078e0007 */
[----:B------:R-:W-:Y:S01]  /*4570*/  @!P3 IMAD.MOV R16, RZ, RZ, -R16 ;  /* 0x000000ffff10b224 */ /* 0x000fe200078e0a10 */
[----:B------:R-:W-:Y:S01]  /*4580*/  ISETP.GT.U32.AND P3, PT, R0, R3, PT ;  /* 0x000000030000720c */ /* 0x000fe20003f64070 */
[----:B------:R-:W-:-:S02]  /*4590*/  @!P6 IMAD.IADD R18, R18, 0x1, -R0 ;  /* 0x000000011212e824 */ /* 0x000fc400078e0a00 */
[----:B------:R-:W-:Y:S01]  /*45a0*/  @!P1 IMAD.MOV R15, RZ, RZ, -R15 ;  /* 0x000000ffff0f9224 */ /* 0x000fe200078e0a0f */
[----:B------:R-:W-:Y:S01]  /*45b0*/  ISETP.GT.U32.AND P1, PT, R0, R6, PT ;  /* 0x000000060000720c */ /* 0x000fe20003f24070 */
[----:B------:R-:W-:Y:S01]  /*45c0*/  VIADD R2, R4, 0x2e ;  /* 0x0000002e04027836 */ /* 0x000fe20000000000 */
[----:B------:R-:W-:Y:S01]  /*45d0*/  ISETP.GT.U32.AND P6, PT, R0, R18, PT ;  /* 0x000000120000720c */ /* 0x000fe20003fc4070 */
[C---:B------:R-:W-:Y:S01]  /*45e0*/  VIADD R8, R4.reuse, 0x2c ;  /* 0x0000002c04087836 */ /* 0x040fe20000000000 */
[----:B------:R-:W-:Y:S01]  /*45f0*/  STL [R1+0x74], R16 ;  /* 0x0000741001007387 */ /* 0x000fe20000100800 */
[--C-:B------:R-:W-:Y:S01]  /*4600*/  @!P2 IMAD.IADD R13, R13, 0x1, -R0.reuse ;  /* 0x000000010d0da824 */ /* 0x100fe200078e0a00 */
[----:B------:R-:W-:Y:S01]  /*4610*/  IABS R9, R2 ;  /* 0x0000000200097213 */ /* 0x000fe20000000000 */
[----:B------:R-:W-:Y:S01]  /*4620*/  VIADD R11, R4, 0x2a ;  /* 0x0000002a040b7836 */ /* 0x000fe20000000000 */
[----:B------:R-:W-:Y:S01]  /*4630*/  IABS R7, R8 ;  /* 0x0000000800077213 */ /* 0x000fe20000000000 */
[--C-:B------:R-:W-:Y:S01]  /*4640*/  @!P3 IMAD.IADD R3, R3, 0x1, -R0.reuse ;  /* 0x000000010303b824 */ /* 0x100fe200078e0a00 */
[----:B------:R-:W-:Y:S01]  /*4650*/  ISETP.GE.AND P2, PT, R10, RZ, PT ;  /* 0x000000ff0a00720c */ /* 0x000fe20003f46270 */
[----:B------:R-:W-:Y:S01]  /*4660*/  IMAD.MOV.U32 R14, RZ, RZ, R13 ;  /* 0x000000ffff0e7224 */ /* 0x000fe200078e000d */
[----:B------:R-:W-:Y:S01]  /*4670*/  STL [R1+0x6c], R15 ;  /* 0x00006c0f01007387 */ /* 0x000fe20000100800 */
[----:B------:R-:W-:Y:S01]  /*4680*/  @!P1 IMAD.IADD R6, R6, 0x1, -R0 ;  /* 0x0000000106069824 */ /* 0x000fe200078e0a00 */
[----:B------:R-:W-:Y:S01]  /*4690*/  ISETP.GT.U32.AND P3, PT, R0, R3, PT ;  /* 0x000000030000720c */ /* 0x000fe20003f64070 */
[----:B------:R-:W-:Y:S01]  /*46a0*/  IMAD.HI.U32 R10, R5, R9, RZ ;  /* 0x00000009050a7227 */ /* 0x000fe200078e00ff */
[----:B------:R-:W-:-:S02]  /*46b0*/  ISETP.GE.AND P1, PT, R8, RZ, PT ;  /* 0x000000ff0800720c */ /* 0x000fc40003f26270 */
[----:B------:R-:W-:Y:S01]  /*46c0*/  IABS R12, R11 ;  /* 0x0000000b000c7213 */ /* 0x000fe20000000000 */
[----:B------:R-:W-:Y:S01]  /*46d0*/  @!P6 IMAD.IADD R18, R18, 0x1, -R0 ;  /* 0x000000011212e824 */ /* 0x000fe200078e0a00 */
[----:B------:R-:W-:Y:S01]  /*46e0*/  ISETP.GE.AND P6, PT, R2, RZ, PT ;  /* 0x000000ff0200720c */ /* 0x000fe20003fc6270 */
[----:B------:R-:W-:Y:S01]  /*46f0*/  @!P5 IMAD.MOV R14, RZ, RZ, -R14 ;  /* 0x000000ffff0ed224 */ /* 0x000fe200078e0a0e */
[----:B------:R-:W-:Y:S01]  /*4700*/  ISETP.GT.U32.AND P5, PT, R0, R6, PT ;  /* 0x000000060000720c */ /* 0x000fe20003fa4070 */
[----:B------:R-:W-:-:S03]  /*4710*/  IMAD.HI.U32 R2, R5, R7, RZ ;  /* 0x0000000705027227 */ /* 0x000fc600078e00ff */
[----:B------:R1:W-:Y:S01]  /*4720*/  STL [R1+0x64], R14 ;  /* 0x0000640e01007387 */ /* 0x0003e20000100800 */
[----:B------:R-:W-:Y:S02]  /*4730*/  IMAD.MOV R10, RZ, RZ, -R10 ;  /* 0x000000ffff0a7224 */ /* 0x000fe400078e0a0a */
[----:B------:R-:W-:Y:S02]  /*4740*/  IMAD.MOV R2, RZ, RZ, -R2 ;  /* 0x000000ffff027224 */ /* 0x000fe400078e0a02 */
[C---:B------:R-:W-:Y:S02]  /*4750*/  IMAD R8, R0.reuse, R10, R9 ;  /* 0x0000000a00087224 */ /* 0x040fe400078e0209 */
[C---:B------:R-:W-:Y:S02]  /*4760*/  IMAD R7, R0.reuse, R2, R7 ;  /* 0x0000000200077224 */ /* 0x040fe400078e0207 */
[--C-:B------:R-:W-:Y:S01]  /*4770*/  @!P3 IMAD.IADD R3, R3, 0x1, -R0.reuse ;  /* 0x000000010303b824 */ /* 0x100fe200078e0a00 */
[----:B------:R-:W-:Y:S01]  /*4780*/  ISETP.GT.U32.AND P3, PT, R0, R8, PT ;  /* 0x000000080000720c */ /* 0x000fe20003f64070 */
[----:B------:R-:W-:Y:S01]  /*4790*/  @!P5 IMAD.IADD R6, R6, 0x1, -R0 ;  /* 0x000000010606d824 */ /* 0x000fe200078e0a00 */
[----:B------:R-:W-:Y:S01]  /*47a0*/  ISETP.GT.U32.AND P5, PT, R0, R7, PT ;  /* 0x000000070000720c */ /* 0x000fe20003fa4070 */
[----:B------:R-:W-:-:S02]  /*47b0*/  VIADD R9, R4, 0x28 ;  /* 0x0000002804097836 */ /* 0x000fc40000000000 */
[C---:B-1----:R-:W-:Y:S02]  /*47c0*/  VIADD R14, R4.reuse, 0x26 ;  /* 0x00000026040e7836 */ /* 0x042fe40000000000 */
[----:B------:R-:W-:Y:S01]  /*47d0*/  IMAD.HI.U32 R10, R5, R12, RZ ;  /* 0x0000000c050a7227 */ /* 0x000fe200078e00ff */
[----:B------:R-:W-:Y:S02]  /*47e0*/  IABS R16, R9 ;  /* 0x0000000900107213 */ /* 0x000fe40000000000 */
[----:B------:R-:W-:Y:S01]  /*47f0*/  IABS R15, R14 ;  /* 0x0000000e000f7213 */ /* 0x000fe20000000000 */
[----:B------:R-:W-:Y:S02]  /*4800*/  VIADD R2, R4, 0x24 ;  /* 0x0000002404027836 */ /* 0x000fe40000000000 */
[--C-:B------:R-:W-:Y:S02]  /*4810*/  @!P3 IMAD.IADD R8, R8, 0x1, -R0.reuse ;  /* 0x000000010808b824 */ /* 0x100fe400078e0a00 */
[----:B------:R-:W-:-:S02]  /*4820*/  @!P5 IMAD.IADD R7, R7, 0x1, -R0 ;  /* 0x000000010707d824 */ /* 0x000fc400078e0a00 */
[----:B------:R-:W-:Y:S01]  /*4830*/  IMAD.MOV R10, RZ, RZ, -R10 ;  /* 0x000000ffff0a7224 */ /* 0x000fe200078e0a0a */
[----:B------:R-:W-:Y:S01]  /*4840*/  ISETP.GT.U32.AND P5, PT, R0, R8, PT ;  /* 0x000000080000720c */ /* 0x000fe20003fa4070 */
[----:B------:R-:W-:-:S04]  /*4850*/  IMAD.HI.U32 R19, R5, R16, RZ ;  /* 0x0000001005137227 */ /* 0x000fc800078e00ff */
[----:B------:R-:W-:-:S04]  /*4860*/  IMAD.HI.U32 R17, R5, R15, RZ ;  /* 0x0000000f05117227 */ /* 0x000fc800078e00ff */
[C---:B------:R-:W-:Y:S01]  /*4870*/  IMAD R12, R0.reuse, R10, R12 ;  /* 0x0000000a000c7224 */ /* 0x040fe200078e020c */
[----:B------:R-:W-:Y:S01]  /*4880*/  IABS R10, R2 ;  /* 0x00000002000a7213 */ /* 0x000fe20000000000 */
[----:B------:R-:W-:Y:S02]  /*4890*/  IMAD.MOV R19, RZ, RZ, -R19 ;  /* 0x000000ffff137224 */ /* 0x000fe400078e0a13 */
[----:B------:R-:W-:Y:S01]  /*48a0*/  @!P4 IMAD.MOV R18, RZ, RZ, -R18 ;  /* 0x000000ffff12c224 */ /* 0x000fe200078e0a12 */
[----:B------:R-:W-:Y:S01]  /*48b0*/  ISETP.GE.AND P4, PT, R11, RZ, PT ;  /* 0x000000ff0b00720c */ /* 0x000fe20003f86270 */
[----:B------:R-:W-:Y:S01]  /*48c0*/  IMAD.MOV R17, RZ, RZ, -R17 ;  /* 0x000000ffff117224 */ /* 0x000fe200078e0a11 */
[C---:B------:R-:W-:Y:S01]  /*48d0*/  ISETP.GT.U32.AND P3, PT, R0.reuse, R12, PT ;  /* 0x0000000c0000720c */ /* 0x040fe20003f64070 */
[----:B------:R-:W-:Y:S01]  /*48e0*/  IMAD R11, R0, R19, R16 ;  /* 0x00000013000b7224 */ /* 0x000fe200078e0210 */
[----:B------:R1:W-:Y:S01]  /*48f0*/  STL [R1+0x5c], R18 ;  /* 0x00005c1201007387 */ /* 0x0003e20000100800 */
[----:B------:R-:W-:-:S02]  /*4900*/  @!P5 IMAD.IADD R8, R8, 0x1, -R0 ;  /* 0x000000010808d824 */ /* 0x000fc400078e0a00 */
[----:B------:R-:W-:Y:S01]  /*4910*/  VIADD R13, R4, 0x22 ;  /* 0x00000022040d7836 */ /* 0x000fe20000000000 */
[----:B------:R-:W-:Y:S01]  /*4920*/  ISETP.GT.U32.AND P5, PT, R0, R11, PT ;  /* 0x0000000b0000720c */ /* 0x000fe20003fa4070 */
[----:B------:R-:W-:-:S03]  /*4930*/  IMAD.MOV.U32 R20, RZ, RZ, R3 ;  /* 0x000000ffff147224 */ /* 0x000fc600078e0003 */
[----:B------:R-:W-:Y:S01]  /*4940*/  IABS R16, R13 ;  /* 0x0000000d00107213 */ /* 0x000fe20000000000 */
[----:B------:R-:W-:Y:S01]  /*4950*/  @!P0 IMAD.MOV R20, RZ, RZ, -R20 ;  /* 0x000000ffff148224 */ /* 0x000fe200078e0a14 */
[C---:B------:R-:W-:Y:S01]  /*4960*/  ISETP.GT.U32.AND P0, PT, R0.reuse, R7, PT ;  /* 0x000000070000720c */ /* 0x040fe20003f04070 */
[----:B-1----:R-:W-:Y:S02]  /*4970*/  IMAD.MOV.U32 R18, RZ, RZ, R10 ;  /* 0x000000ffff127224 */ /* 0x002fe400078e000a */
[C---:B------:R-:W-:Y:S01]  /*4980*/  IMAD R10, R0.reuse, R17, R15 ;  /* 0x00000011000a7224 */ /* 0x040fe200078e020f */
[----:B------:R-:W-:Y:S01]  /*4990*/  STL [R1+0x50], R20 ;  /* 0x0000501401007387 */ /* 0x000fe20000100800 */
[----:B------:R-:W-:Y:S02]  /*49a0*/  IMAD.MOV.U32 R15, RZ, RZ, R8 ;  /* 0x000000ffff0f7224 */ /* 0x000fe400078e0008 */
[----:B------:R-:W-:Y:S02]  /*49b0*/  @!P5 IMAD.IADD R11, R11, 0x1, -R0 ;  /* 0x000000010b0bd824 */ /* 0x000fe400078e0a00 */
[----:B------:R-:W-:Y:S01]  /*49c0*/  @!P6 IMAD.MOV R15, RZ, RZ, -R15 ;  /* 0x000000ffff0fe224 */ /* 0x000fe200078e0a0f */
[----:B------:R-:W-:Y:S01]  /*49d0*/  ISETP.GT.U32.AND P6, PT, R0, R10, PT ;  /* 0x0000000a0000720c */ /* 0x000fe20003fc4070 */
[----:B------:R-:W-:-:S02]  /*49e0*/  IMAD.MOV.U32 R17, RZ, RZ, R6 ;  /* 0x000000ffff117224 */ /* 0x000fc400078e0006 */
[----:B------:R-:W-:-:S04]  /*49f0*/  IMAD.HI.U32 R6, R5, R16, RZ ;  /* 0x0000001005067227 */ /* 0x000fc800078e00ff */
[----:B------:R-:W-:Y:S02]  /*4a00*/  IMAD.MOV R6, RZ, RZ, -R6 ;  /* 0x000000ffff067224 */ /* 0x000fe400078e0a06 */
[--C-:B------:R-:W-:Y:S02]  /*4a10*/  @!P3 IMAD.IADD R12, R12, 0x1, -R0.reuse ;  /* 0x000000010c0cb824 */ /* 0x100fe400078e0a00 */
[--C-:B------:R-:W-:Y:S01]  /*4a20*/  @!P0 IMAD.IADD R7, R7, 0x1, -R0.reuse ;  /* 0x0000000107078824 */ /* 0x100fe200078e0a00 */
[----:B------:R-:W-:Y:S01]  /*4a30*/  ISETP.GE.AND P0, PT, R14, RZ, PT ;  /* 0x000000ff0e00720c */ /* 0x000fe20003f06270 */
[----:B------:R-:W-:Y:S01]  /*4a40*/  @!P6 IMAD.IADD R10, R10, 0x1, -R0 ;  /* 0x000000010a0ae824 */ /* 0x000fe200078e0a00 */
[C---:B------:R-:W-:Y:S01]  /*4a50*/  ISETP.GT.U32.AND P6, PT, R0.reuse, R11, PT ;  /* 0x0000000b0000720c */ /* 0x040fe20003fc4070 */
[C---:B------:R-:W-:Y:S01]  /*4a60*/  IMAD R6, R0.reuse, R6, R16 ;  /* 0x0000000600067224 */ /* 0x040fe200078e0210 */
[----:B------:R-:W-:Y:S01]  /*4a70*/  ISETP.GT.U32.AND P3, PT, R0, R12, PT ;  /* 0x0000000c0000720c */ /* 0x000fe20003f64070 */
[----:B------:R-:W-:-:S02]  /*4a80*/  IMAD.MOV.U32 R8, RZ, RZ, R7 ;  /* 0x000000ffff087224 */ /* 0x000fc400078e0007 */
[----:B------:R-:W-:Y:S01]  /*4a90*/  @!P2 IMAD.MOV R17, RZ, RZ, -R17 ;  /* 0x000000ffff11a224 */ /* 0x000fe200078e0a11 */
[----:B------:R-:W-:Y:S01]  /*4aa0*/  ISETP.GE.AND P2, PT, R9, RZ, PT ;  /* 0x000000ff0900720c */ /* 0x000fe20003f46270 */
[----:B------:R-:W-:Y:S01]  /*4ab0*/  @!P1 IMAD.MOV R8, RZ, RZ, -R8 ;  /* 0x000000ffff089224 */ /* 0x000fe200078e0a08 */
[C---:B------:R-:W-:Y:S01]  /*4ac0*/  ISETP.GT.U32.AND P1, PT, R0.reuse, R10, PT ;  /* 0x0000000a0000720c */ /* 0x040fe20003f24070 */
[----:B------:R-:W-:Y:S01]  /*4ad0*/  IMAD.HI.U32 R3, R5, R18, RZ ;  /* 0x0000001205037227 */ /* 0x000fe200078e00ff */
[----:B------:R-:W-:Y:S03]  /*4ae0*/  STL [R1+0x3c], R17 ;  /* 0x00003c1101007387 */ /* 0x000fe60000100800 */
[----:B------:R-:W-:Y:S01]  /*4af0*/  @!P6 IMAD.IADD R11, R11, 0x1, -R0 ;  /* 0x000000010b0be824 */ /* 0x000fe200078e0a00 */
[----:B------:R-:W-:Y:S01]  /*4b00*/  ISETP.GT.U32.AND P6, PT, R0, R6, PT ;  /* 0x000000060000720c */ /* 0x000fe20003fc4070 */
[----:B------:R-:W-:Y:S01]  /*4b10*/  STL [R1+0x34], R15 ;  /* 0x0000340f01007387 */ /* 0x000fe20000100800 */
[----:B------:R-:W-:-:S02]  /*4b20*/  IMAD.MOV R3, RZ, RZ, -R3 ;  /* 0x000000ffff037224 */ /* 0x000fc400078e0a03 */
[----:B------:R-:W-:Y:S01]  /*4b30*/  @!P3 IMAD.IADD R12, R12, 0x1, -R0 ;  /* 0x000000010c0cb824 */ /* 0x000fe200078e0a00 */
[----:B------:R1:W-:Y:S01]  /*4b40*/  STL [R1+0x30], R8 ;  /* 0x0000300801007387 */ /* 0x0003e20000100800 */
[----:B------:R-:W-:Y:S01]  /*4b50*/  IMAD R9, R0, R3, R18 ;  /* 0x0000000300097224 */ /* 0x000fe200078e0212 */
[----:B------:R-:W-:Y:S01]  /*4b60*/  ISETP.GE.AND P3, PT, R2, RZ, PT ;  /* 0x000000ff0200720c */ /* 0x000fe20003f66270 */
[----:B------:R-:W-:Y:S01]  /*4b70*/  @!P1 IMAD.IADD R10, R10, 0x1, -R0 ;  /* 0x000000010a0a9824 */ /* 0x000fe200078e0a00 */
[----:B------:R-:W-:Y:S01]  /*4b80*/  ISETP.GE.AND P1, PT, R13, RZ, PT ;  /* 0x000000ff0d00720c */ /* 0x000fe20003f26270 */
[----:B------:R-:W-:Y:S01]  /*4b90*/  @!P4 IMAD.MOV R12, RZ, RZ, -R12 ;  /* 0x000000ffff0cc224 */ /* 0x000fe200078e0a0c */
[----:B------:R-:W-:Y:S01]  /*4ba0*/  ISETP.GT.U32.AND P5, PT, R0, R9, PT ;  /* 0x000000090000720c */ /* 0x000fe20003fa4070 */
[----:B------:R-:W-:Y:S02]  /*4bb0*/  IMAD.MOV.U32 R21, RZ, RZ, R11 ;  /* 0x000000ffff157224 */ /* 0x000fe400078e000b */
[----:B------:R-:W-:Y:S01]  /*4bc0*/  @!P6 IMAD.IADD R6, R6, 0x1, -R0 ;  /* 0x000000010606e824 */ /* 0x000fe200078e0a00 */
[----:B------:R-:W-:Y:S01]  /*4bd0*/  STL [R1+0x2c], R12 ;  /* 0x00002c0c01007387 */ /* 0x000fe20000100800 */
[----:B-1----:R-:W-:-:S02]  /*4be0*/  VIADD R8, R4, 0x1a ;  /* 0x0000001a04087836 */ /* 0x002fc40000000000 */
[----:B------:R-:W-:Y:S01]  /*4bf0*/  VIADD R2, R4, 0x20 ;  /* 0x0000002004027836 */ /* 0x000fe20000000000 */
[----:B------:R-:W-:Y:S01]  /*4c00*/  ISETP.GT.U32.AND P4, PT, R0, R6, PT ;  /* 0x000000060000720c */ /* 0x000fe20003f84070 */
[----:B------:R-:W-:Y:S01]  /*4c10*/  @!P2 IMAD.MOV R21, RZ, RZ, -R21 ;  /* 0x000000ffff15a224 */ /* 0x000fe200078e0a15 */
[----:B------:R-:W-:Y:S01]  /*4c20*/  IABS R19, R8 ;  /* 0x0000000800137213 */ /* 0x000fe20000000000 */
[----:B------:R-:W-:Y:S01]  /*4c30*/  @!P0 IMAD.MOV R10, RZ, RZ, -R10 ;  /* 0x000000ffff0a8224 */ /* 0x000fe200078e0a0a */
[----:B------:R-:W-:Y:S01]  /*4c40*/  IABS R15, R2 ;  /* 0x00000002000f7213 */ /* 0x000fe20000000000 */
[--C-:B------:R-:W-:Y:S01]  /*4c50*/  @!P5 IMAD.IADD R9, R9, 0x1, -R0.reuse ;  /* 0x000000010909d824 */ /* 0x100fe200078e0a00 */
[----:B------:R-:W-:Y:S01]  /*4c60*/  STL [R1+0x28], R21 ;  /* 0x0000281501007387 */ /* 0x000fe20000100800 */
[----:B------:R-:W-:Y:S01]  /*4c70*/  IMAD.HI.U32 R13, R5, R19, RZ ;  /* 0x00000013050d7227 */ /* 0x000fe200078e00ff */
[----:B------:R-:W-:Y:S02]  /*4c80*/  ISETP.GE.AND P6, PT, R2, RZ, PT ;  /* 0x000000ff0200720c */ /* 0x000fe40003fc6270 */
[----:B------:R-:W-:Y:S01]  /*4c90*/  ISETP.GT.U32.AND P5, PT, R0, R9, PT ;  /* 0x000000090000720c */ /* 0x000fe20003fa4070 */
[----:B------:R-:W-:Y:S01]  /*4ca0*/  IMAD.MOV R13, RZ, RZ, -R13 ;  /* 0x000000ffff0d7224 */ /* 0x000fe200078e0a0d */
[----:B------:R1:W-:Y:S01]  /*4cb0*/  STL [R1+0x24], R10 ;  /* 0x0000240a01007387 */ /* 0x0003e20000100800 */
[----:B------:R-:W-:-:S02]  /*4cc0*/  @!P4 IMAD.IADD R6, R6, 0x1, -R0 ;  /* 0x000000010606c824 */ /* 0x000fc400078e0a00 */
[----:B------:R-:W-:Y:S02]  /*4cd0*/  IMAD R19, R0, R13, R19 ;  /* 0x0000000d00137224 */ /* 0x000fe400078e0213 */
[----:B------:R-:W-:Y:S02]  /*4ce0*/  VIADD R3, R4, 0x1e ;  /* 0x0000001e04037836 */ /* 0x000fe40000000000 */
[----:B------:R-:W-:Y:S01]  /*4cf0*/  IMAD.HI.U32 R14, R5, R15, RZ ;  /* 0x0000000f050e7227 */ /* 0x000fe200078e00ff */
[----:B------:R-:W-:Y:S02]  /*4d00*/  ISETP.GT.U32.AND P4, PT, R0, R19, PT ;  /* 0x000000130000720c */ /* 0x000fe40003f84070 */
[----:B------:R-:W-:Y:S01]  /*4d10*/  IABS R17, R3 ;  /* 0x0000000300117213 */ /* 0x000fe20000000000 */
[----:B-1----:R-:W-:Y:S02]  /*4d20*/  IMAD.MOV.U32 R10, RZ, RZ, R6 ;  /* 0x000000ffff0a7224 */ /* 0x002fe400078e0006 */
[----:B------:R-:W-:-:S02]  /*4d30*/  IMAD.MOV R14, RZ, RZ, -R14 ;  /* 0x000000ffff0e7224 */ /* 0x000fc400078e0a0e */
[----:B------:R-:W-:Y:S02]  /*4d40*/  @!P1 IMAD.MOV R10, RZ, RZ, -R10 ;  /* 0x000000ffff0a9224 */ /* 0x000fe400078e0a0a */
[----:B------:R-:W-:-:S04]  /*4d50*/  IMAD.HI.U32 R16, R5, R17, RZ ;  /* 0x0000001105107227 */ /* 0x000fc800078e00ff */
[--C-:B------:R-:W-:Y:S02]  /*4d60*/  @!P4 IMAD.IADD R19, R19, 0x1, -R0.reuse ;  /* 0x000000011313c824 */ /* 0x100fe400078e0a00 */
[----:B------:R-:W-:Y:S02]  /*4d70*/  VIADD R7, R4, 0x1c ;  /* 0x0000001c04077836 */ /* 0x000fe40000000000 */
[----:B------:R-:W-:Y:S01]  /*4d80*/  @!P5 IMAD.IADD R9, R9, 0x1, -R0 ;  /* 0x000000010909d824 */ /* 0x000fe200078e0a00 */
[C---:B------:R-:W-:Y:S01]  /*4d90*/  ISETP.GT.U32.AND P1, PT, R0.reuse, R19, PT ;  /* 0x000000130000720c */ /* 0x040fe20003f24070 */
[----:B------:R-:W-:Y:S01]  /*4da0*/  IMAD R15, R0, R14, R15 ;  /* 0x0000000e000f7224 */ /* 0x000fe200078e020f */
[----:B------:R-:W-:Y:S01]  /*4db0*/  IABS R18, R7 ;  /* 0x0000000700127213 */ /* 0x000fe20000000000 */
[----:B------:R-:W-:Y:S02]  /*4dc0*/  IMAD.MOV R16, RZ, RZ, -R16 ;  /* 0x000000ffff107224 */ /* 0x000fe400078e0a10 */
[----:B------:R-:W-:Y:S01]  /*4dd0*/  @!P3 IMAD.MOV R9, RZ, RZ, -R9 ;  /* 0x000000ffff09b224 */ /* 0x000fe200078e0a09 */
[----:B------:R-:W-:Y:S01]  /*4de0*/  ISETP.GE.AND P3, PT, R3, RZ, PT ;  /* 0x000000ff0300720c */ /* 0x000fe20003f66270 */
[----:B------:R-:W-:Y:S01]  /*4df0*/  VIADD R3, R4, 0x16 ;  /* 0x0000001604037836 */ /* 0x000fe20000000000 */
[C---:B------:R-:W-:Y:S01]  /*4e00*/  ISETP.GT.U32.AND P5, PT, R0.reuse, R15, PT ;  /* 0x0000000f0000720c */ /* 0x040fe20003fa4070 */
[----:B------:R-:W-:Y:S01]  /*4e10*/  IMAD R17, R0, R16, R17 ;  /* 0x0000001000117224 */ /* 0x000fe200078e0211 */
[----:B------:R-:W-:Y:S01]  /*4e20*/  IABS R16, R28 ;  /* 0x0000001c00107213 */ /* 0x000fe20000000000 */
[----:B------:R-:W-:Y:S01]  /*4e30*/  IMAD.HI.U32 R14, R5, R18, RZ ;  /* 0x00000012050e7227 */ /* 0x000fe200078e00ff */
[----:B------:R-:W-:Y:S01]  /*4e40*/  IABS R21, R3 ;  /* 0x0000000300157213 */ /* 0x000fe20000000000 */
[----:B------:R-:W-:Y:S02]  /*4e50*/  STL [R1+0x1c], R9 ;  /* 0x00001c0901007387 */ /* 0x000fe40000100800 */
[----:B------:R-:W-:Y:S01]  /*4e60*/  @!P1 IMAD.IADD R19, R19, 0x1, -R0 ;  /* 0x0000000113139824 */ /* 0x000fe200078e0a00 */
[----:B------:R-:W-:Y:S01]  /*4e70*/  ISETP.GE.AND P1, PT, R3, RZ, PT ;  /* 0x000000ff0300720c */ /* 0x000fe20003f26270 */
[----:B------:R-:W-:Y:S01]  /*4e80*/  IMAD.MOV R14, RZ, RZ, -R14 ;  /* 0x000000ffff0e7224 */ /* 0x000fe200078e0a0e */
[----:B------:R-:W1:Y:S01]  /*4e90*/  I2F.RP R3, R16 ;  /* 0x0000001000037306 */ /* 0x000e620000209400 */
[----:B------:R-:W-:Y:S01]  /*4ea0*/  VIADD R2, R4, 0x18 ;  /* 0x0000001804027836 */ /* 0x000fe20000000000 */
[----:B------:R2:W-:Y:S01]  /*4eb0*/  STL [R1+0x14], R10 ;  /* 0x0000140a01007387 */ /* 0x0005e20000100800 */
[----:B------:R-:W-:-:S02]  /*4ec0*/  IMAD R18, R0, R14, R18 ;  /* 0x0000000e00127224 */ /* 0x000fc400078e0212 */
[----:B------:R-:W-:Y:S01]  /*4ed0*/  @!P5 IMAD.IADD R15, R15, 0x1, -R0 ;  /* 0x000000010f0fd824 */ /* 0x000fe200078e0a00 */
[----:B------:R-:W-:Y:S01]  /*4ee0*/  ISETP.GT.U32.AND P5, PT, R0, R17, PT ;  /* 0x000000110000720c */ /* 0x000fe20003fa4070 */
[----:B------:R-:W-:Y:S01]  /*4ef0*/  VIADD R11, R4, 0x10 ;  /* 0x00000010040b7836 */ /* 0x000fe20000000000 */
[C---:B------:R-:W-:Y:S01]  /*4f00*/  ISETP.GT.U32.AND P0, PT, R0.reuse, R18, PT ;  /* 0x000000120000720c */ /* 0x040fe20003f04070 */
[----:B------:R-:W-:Y:S01]  /*4f10*/  IMAD.HI.U32 R6, R5, R21, RZ ;  /* 0x0000001505067227 */ /* 0x000fe200078e00ff */
[----:B------:R-:W-:Y:S02]  /*4f20*/  ISETP.GT.U32.AND P2, PT, R0, R15, PT ;  /* 0x0000000f0000720c */ /* 0x000fe40003f44070 */
[----:B------:R-:W-:Y:S01]  /*4f30*/  IABS R20, R2 ;  /* 0x0000000200147213 */ /* 0x000fe20000000000 */
[----:B--2---:R-:W-:Y:S01]  /*4f40*/  VIADD R10, R4, 0xe ;  /* 0x0000000e040a7836 */ /* 0x004fe20000000000 */
[----:B------:R-:W-:Y:S01]  /*4f50*/  IABS R24, R11 ;  /* 0x0000000b00187213 */ /* 0x000fe20000000000 */
[----:B-1----:R-:W1:Y:S01]  /*4f60*/  MUFU.RCP R3, R3 ;  /* 0x0000000300037308 */ /* 0x002e620000001000 */
[----:B------:R-:W-:-:S02]  /*4f70*/  IMAD.MOV R6, RZ, RZ, -R6 ;  /* 0x000000ffff067224 */ /* 0x000fc400078e0a06 */
[----:B------:R-:W-:Y:S01]  /*4f80*/  IMAD.HI.U32 R9, R5, R20, RZ ;  /* 0x0000001405097227 */ /* 0x000fe200078e00ff */
[----:B------:R-:W-:-:S03]  /*4f90*/  IABS R25, R10 ;  /* 0x0000000a00197213 */ /* 0x000fc60000000000 */
[--C-:B------:R-:W-:Y:S01]  /*4fa0*/  @!P5 IMAD.IADD R17, R17, 0x1, -R0.reuse ;  /* 0x000000011111d824 */ /* 0x100fe200078e0a00 */
[----:B------:R-:W-:Y:S01]  /*4fb0*/  ISETP.GE.AND P5, PT, R8, RZ, PT ;  /* 0x000000ff0800720c */ /* 0x000fe20003fa6270 */
[--C-:B------:R-:W-:Y:S02]  /*4fc0*/  @!P0 IMAD.IADD R18, R18, 0x1, -R0.reuse ;  /* 0x0000000112128824 */ /* 0x100fe400078e0a00 */
[----:B------:R-:W-:Y:S01]  /*4fd0*/  @!P2 IMAD.IADD R15, R15, 0x1, -R0 ;  /* 0x000000010f0fa824 */ /* 0x000fe200078e0a00 */
[C---:B------:R-:W-:Y:S01]  /*4fe0*/  ISETP.GT.U32.AND P0, PT, R0.reuse, R17, PT ;  /* 0x000000110000720c */ /* 0x040fe20003f04070 */
[----:B------:R-:W-:Y:S01]  /*4ff0*/  IMAD.MOV R9, RZ, RZ, -R9 ;  /* 0x000000ffff097224 */ /* 0x000fe200078e0a09 */
[----:B------:R-:W-:Y:S01]  /*5000*/  ISETP.GT.U32.AND P4, PT, R0, R18, PT ;  /* 0x000000120000720c */ /* 0x000fe20003f84070 */
[----:B------:R-:W-:Y:S01]  /*5010*/  @!P6 IMAD.MOV R15, RZ, RZ, -R15 ;  /* 0x000000ffff0fe224 */ /* 0x000fe200078e0a0f */
[----:B------:R-:W-:Y:S01]  /*5020*/  ISETP.GE.AND P2, PT, R7, RZ, PT ;  /* 0x000000ff0700720c */ /* 0x000fe20003f46270 */
[----:B-1----:R-:W-:-:S02]  /*5030*/  VIADD R3, R3, 0xffffffe ;  /* 0x0ffffffe03037836 */ /* 0x002fc40000000000 */
[----:B------:R-:W-:Y:S01]  /*5040*/  IMAD R20, R0, R9, R20 ;  /* 0x0000000900147224 */ /* 0x000fe200078e0214 */
[----:B------:R-:W-:Y:S01]  /*5050*/  STL [R1+0x1e60], R15 ;  /* 0x001e600f01007387 */ /* 0x000fe20000100800 */
[----:B------:R-:W-:Y:S02]  /*5060*/  VIADD R9, R4, 0xc ;  /* 0x0000000c04097836 */ /* 0x000fe40000000000 */
[----:B------:R-:W1:Y:S01]  /*5070*/  F2I.FTZ.U32.TRUNC.NTZ R3, R3 ;  /* 0x0000000300037305 */ /* 0x000e62000021f000 */
[----:B------:R2:W-:Y:S01]  /*5080*/  STL [R1+0x1e64], R28 ;  /* 0x001e641c01007387 */ /* 0x0005e20000100800 */
[--C-:B------:R-:W-:Y:S01]  /*5090*/  @!P0 IMAD.IADD R17, R17, 0x1, -R0.reuse ;  /* 0x0000000111118824 */ /* 0x100fe200078e0a00 */
[----:B------:R-:W-:Y:S01]  /*50a0*/  ISETP.GE.AND P0, PT, R2, RZ, PT ;  /* 0x000000ff0200720c */ /* 0x000fe20003f06270 */
[----:B------:R-:W-:Y:S01]  /*50b0*/  VIADD R2, R4, 0x12 ;  /* 0x0000001204027836 */ /* 0x000fe20000000000 */
[----:B------:R-:W-:Y:S01]  /*50c0*/  IABS R26, R9 ;  /* 0x00000009001a7213 */ /* 0x000fe20000000000 */
[----:B------:R-:W-:Y:S01]  /*50d0*/  @!P4 IMAD.IADD R18, R18, 0x1, -R0 ;  /* 0x000000011212c824 */ /* 0x000fe200078e0a00 */
[----:B------:R-:W-:Y:S01]  /*50e0*/  ISETP.GT.U32.AND P6, PT, R0, R20, PT ;  /* 0x000000140000720c */ /* 0x000fe20003fc4070 */
[----:B------:R-:W-:Y:S01]  /*50f0*/  @!P3 IMAD.MOV R17, RZ, RZ, -R17 ;  /* 0x000000ffff11b224 */ /* 0x000fe200078e0a11 */
[----:B------:R-:W-:Y:S01]  /*5100*/  IABS R23, R2 ;  /* 0x0000000200177213 */ /* 0x000fe20000000000 */
[----:B------:R-:W-:Y:S01]  /*5110*/  @!P2 IMAD.MOV R18, RZ, RZ, -R18 ;  /* 0x000000ffff12a224 */ /* 0x000fe200078e0a12 */
[----:B------:R-:W-:Y:S01]  /*5120*/  ISETP.GE.AND P2, PT, R2, RZ, PT ;  /* 0x000000ff0200720c */ /* 0x000fe20003f46270 */
[----:B------:R-:W-:Y:S01]  /*5130*/  IMAD.HI.U32 R2, R5, R26, RZ ;  /* 0x0000001a05027227 */ /* 0x000fe200078e00ff */
[----:B------:R-:W-:Y:S03]  /*5140*/  STL [R1+0x1e68], R17 ;  /* 0x001e681101007387 */ /* 0x000fe60000100800 */
[----:B------:R-:W-:Y:S01]  /*5150*/  IMAD.MOV R2, RZ, RZ, -R2 ;  /* 0x000000ffff027224 */ /* 0x000fe200078e0a02 */
[----:B------:R0:W-:Y:S01]  /*5160*/  STL [R1+0x4c], R11 ;  /* 0x00004c0b01007387 */ /* 0x0001e20000100800 */
[----:B------:R-:W-:-:S02]  /*5170*/  @!P5 IMAD.MOV R19, RZ, RZ, -R19 ;  /* 0x000000ffff13d224 */ /* 0x000fc400078e0a13 */
[----:B------:R-:W-:Y:S01]  /*5180*/  IMAD R26, R0, R2, R26 ;  /* 0x00000002001a7224 */ /* 0x000fe200078e021a */
[----:B------:R1:W-:Y:S01]  /*5190*/  STL [R1+0x48], R10 ;  /* 0x0000480a01007387 */ /* 0x0003e20000100800 */
[----:B------:R-:W-:Y:S02]  /*51a0*/  IMAD.MOV.U32 R2, RZ, RZ, RZ ;  /* 0x000000ffff027224 */ /* 0x000fe400078e00ff */
[----:B--2---:R-:W-:Y:S01]  /*51b0*/  IMAD.MOV.U32 R28, RZ, RZ, R27 ;  /* 0x000000ffff1c7224 */ /* 0x004fe200078e001b */
[----:B------:R-:W-:Y:S01]  /*51c0*/  STL [R1+0x40], R9 ;  /* 0x0000400901007387 */ /* 0x000fe20000100800 */
[C---:B------:R-:W-:Y:S02]  /*51d0*/  VIADD R7, R4.reuse, 0x14 ;  /* 0x0000001404077836 */ /* 0x040fe40000000000 */
[----:B0-----:R-:W-:Y:S01]  /*51e0*/  IMAD.MOV.U32 R11, RZ, RZ, R29 ;  /* 0x000000ffff0b7224 */ /* 0x001fe200078e001d */
[----:B------:R-:W-:Y:S01]  /*51f0*/  STL [R1+0x1e6c], R18 ;  /* 0x001e6c1201007387 */ /* 0x000fe20000100800 */
[C---:B------:R-:W-:Y:S01]  /*5200*/  VIADD R29, R4.reuse, 0xa ;  /* 0x0000000a041d7836 */ /* 0x040fe20000000000 */
[----:B------:R-:W-:Y:S01]  /*5210*/  IABS R22, R7 ;  /* 0x0000000700167213 */ /* 0x000fe20000000000 */
[----:B-1----:R-:W-:Y:S01]  /*5220*/  IMAD.MOV R10, RZ, RZ, -R3 ;  /* 0x000000ffff0a7224 */ /* 0x002fe200078e0a03 */
[----:B------:R-:W-:Y:S01]  /*5230*/  ISETP.GE.AND P3, PT, R7, RZ, PT ;  /* 0x000000ff0700720c */ /* 0x000fe20003f66270 */
[----:B------:R-:W-:Y:S01]  /*5240*/  VIADD R15, R4, 0x8 ;  /* 0x00000008040f7836 */ /* 0x000fe20000000000 */
[----:B------:R0:W-:Y:S01]  /*5250*/  STL [R1+0x1edc], R29 ;  /* 0x001edc1d01007387 */ /* 0x0001e20000100800 */
[----:B------:R-:W-:Y:S01]  /*5260*/  IMAD R10, R10, R16, RZ ;  /* 0x000000100a0a7224 */ /* 0x000fe200078e02ff */
[----:B------:R-:W-:Y:S01]  /*5270*/  IABS R27, R29 ;  /* 0x0000001d001b7213 */ /* 0x000fe20000000000 */
[----:B------:R-:W-:Y:S01]  /*5280*/  IMAD.HI.U32 R8, R5, R22, RZ ;  /* 0x0000001605087227 */ /* 0x000fe200078e00ff */
[----:B------:R-:W-:-:S03]  /*5290*/  IABS R14, R15 ;  /* 0x0000000f000e7213 */ /* 0x000fc60000000000 */
[----:B------:R-:W-:Y:S02]  /*52a0*/  IMAD.HI.U32 R2, R3, R10, R2 ;  /* 0x0000000a03027227 */ /* 0x000fe400078e0002 */
[----:B------:R-:W2:Y:S02]  /*52b0*/  LDL R3, [R1+0x13f8] ;  /* 0x0013f80001037983 */ /* 0x000ea40000100800 */
[----:B------:R-:W-:Y:S02]  /*52c0*/  IMAD R21, R0, R6, R21 ;  /* 0x0000000600157224 */ /* 0x000fe400078e0215 */
[----:B0-----:R-:W3:Y:S01]  /*52d0*/  LDL R29, [R1+0x13ec] ;  /* 0x0013ec00011d7983 */ /* 0x001ee20000100800 */
[----:B------:R-:W-:-:S04]  /*52e0*/  IMAD.HI.U32 R6, R5, R23, RZ ;  /* 0x0000001705067227 */ /* 0x000fc800078e00ff */
[----:B------:R-:W-:Y:S01]  /*52f0*/  IMAD.MOV R8, RZ, RZ, -R8 ;  /* 0x000000ffff087224 */ /* 0x000fe200078e0a08 */
[----:B------:R0:W-:Y:S01]  /*5300*/  STL [R1+0x1e70], R19 ;  /* 0x001e701301007387 */ /* 0x0001e20000100800 */
[----:B------:R-:W-:Y:S02]  /*5310*/  IMAD.MOV R6, RZ, RZ, -R6 ;  /* 0x000000ffff067224 */ /* 0x000fe400078e0a06 */
[----:B------:R-:W-:Y:S02]  /*5320*/  VIADD R17, R4, 0x4 ;  /* 0x0000000404117836 */ /* 0x000fe40000000000 */
[----:B------:R-:W-:-:S04]  /*5330*/  IMAD.HI.U32 R9, R5, R27, RZ ;  /* 0x0000001b05097227 */ /* 0x000fc800078e00ff */
[----:B------:R-:W-:Y:S01]  /*5340*/  VIADD R18, R4, 0x6 ;  /* 0x0000000604127836 */ /* 0x000fe20000000000 */
[----:B0-----:R-:W4:Y:S01]  /*5350*/  LDL R19, [R1+0x13f4] ;  /* 0x0013f40001137983 */ /* 0x001f220000100800 */
[----:B------:R-:W-:Y:S01]  /*5360*/  IMAD R22, R0, R8, R22 ;  /* 0x0000000800167224 */ /* 0x000fe200078e0216 */
[----:B------:R-:W-:Y:S01]  /*5370*/  IABS R12, R17 ;  /* 0x00000011000c7213 */ /* 0x000fe20000000000 */
[----:B------:R-:W-:Y:S01]  /*5380*/  IMAD.HI.U32 R8, R5, R14, RZ ;  /* 0x0000000e05087227 */ /* 0x000fe200078e00ff */
[----:B------:R-:W-:-:S03]  /*5390*/  IABS R13, R18 ;  /* 0x00000012000d7213 */ /* 0x000fc60000000000 */
[C---:B------:R-:W-:Y:S01]  /*53a0*/  IMAD.HI.U32 R7, R5.reuse, R24, RZ ;  /* 0x0000001805077227 */ /* 0x040fe200078e00ff */
[----:B------:R-:W-:Y:S02]  /*53b0*/  IABS R10, R4 ;  /* 0x00000004000a7213 */ /* 0x000fe40000000000 */
[----:B------:R-:W-:Y:S01]  /*53c0*/  ISETP.GE.AND P5, PT, R4, RZ, PT ;  /* 0x000000ff0400720c */ /* 0x000fe20003fa6270 */
[C---:B------:R-:W-:Y:S01]  /*53d0*/  IMAD R23, R0.reuse, R6, R23 ;  /* 0x0000000600177224 */ /* 0x040fe200078e0217 */
[----:B------:R-:W-:Y:S01]  /*53e0*/  ISETP.GT.U32.AND P4, PT, R0, R21, PT ;  /* 0x000000150000720c */ /* 0x000fe20003f84070 */
[----:B------:R-:W-:-:S04]  /*53f0*/  IMAD.HI.U32 R6, R5, R25, RZ ;  /* 0x0000001905067227 */ /* 0x000fc800078e00ff */
[----:B------:R-:W-:Y:S02]  /*5400*/  IMAD.MOV R8, RZ, RZ, -R8 ;  /* 0x000000ffff087224 */ /* 0x000fe400078e0a08 */
[----:B------:R-:W-:Y:S02]  /*5410*/  IMAD.MOV R6, RZ, RZ, -R6 ;  /* 0x000000ffff067224 */ /* 0x000fe400078e0a06 */
[C---:B------:R-:W-:Y:S02]  /*5420*/  IMAD R14, R0.reuse, R8, R14 ;  /* 0x00000008000e7224 */ /* 0x040fe400078e020e */
[----:B------:R-:W-:Y:S02]  /*5430*/  IMAD.MOV R9, RZ, RZ, -R9 ;  /* 0x000000ffff097224 */ /* 0x000fe400078e0a09 */
[----:B------:R-:W-:Y:S02]  /*5440*/  IMAD.MOV.U32 R8, RZ, RZ, R28 ;  /* 0x000000ffff087224 */ /* 0x000fe400078e001c */
[----:B------:R-:W-:-:S02]  /*5450*/  IMAD R25, R0, R6, R25 ;  /* 0x0000000600197224 */ /* 0x000fc400078e0219 */
[----:B------:R-:W-:Y:S02]  /*5460*/  VIADD R28, R4, 0x2 ;  /* 0x00000002041c7836 */ /* 0x000fe40000000000 */
[----:B------:R-:W-:-:S04]  /*5470*/  IMAD.HI.U32 R6, R5, R12, RZ ;  /* 0x0000000c05067227 */ /* 0x000fc800078e00ff */
[C---:B------:R-:W-:Y:S01]  /*5480*/  IMAD R27, R0.reuse, R9, R27 ;  /* 0x00000009001b7224 */ /* 0x040fe200078e021b */
[----:B------:R-:W-:Y:S01]  /*5490*/  IABS R9, R11 ;  /* 0x0000000b00097213 */ /* 0x000fe20000000000 */
[----:B------:R-:W-:Y:S01]  /*54a0*/  IMAD.MOV R7, RZ, RZ, -R7 ;  /* 0x000000ffff077224 */ /* 0x000fe200078e0a07 */
[----:B------:R-:W-:Y:S01]  /*54b0*/  IABS R11, R28 ;  /* 0x0000001c000b7213 */ /* 0x000fe20000000000 */
[----:B------:R-:W-:Y:S02]  /*54c0*/  IMAD.MOV R6, RZ, RZ, -R6 ;  /* 0x000000ffff067224 */ /* 0x000fe400078e0a06 */
[C---:B------:R-:W-:Y:S02]  /*54d0*/  IMAD R24, R0.reuse, R7, R24 ;  /* 0x0000000700187224 */ /* 0x040fe400078e0218 */
[----:B------:R-:W-:Y:S02]  /*54e0*/  IMAD R12, R0, R6, R12 ;  /* 0x00000006000c7224 */ /* 0x000fe400078e020c */
[----:B------:R-:W-:-:S04]  /*54f0*/  IMAD.HI.U32 R7, R5, R13, RZ ;  /* 0x0000000d05077227 */ /* 0x000fc800078e00ff */
[----:B------:R-:W-:-:S04]  /*5500*/  IMAD.HI.U32 R6, R5, R11, RZ ;  /* 0x0000000b05067227 */ /* 0x000fc800078e00ff */
[----:B------:R-:W-:-:S04]  /*5510*/  IMAD.HI.U32 R5, R5, R10, RZ ;  /* 0x0000000a05057227 */ /* 0x000fc800078e00ff */
[----:B------:R-:W-:Y:S01]  /*5520*/  IMAD.MOV R5, RZ, RZ, -R5 ;  /* 0x000000ffff057224 */ /* 0x000fe200078e0a05 */
[----:B------:R-:W-:Y:S01]  /*5530*/  IABS R8, R8 ;  /* 0x0000000800087213 */ /* 0x000fe20000000000 */
[----:B------:R-:W-:Y:S02]  /*5540*/  IMAD.MOV R7, RZ, RZ, -R7 ;  /* 0x000000ffff077224 */ /* 0x000fe400078e0a07 */
[C---:B------:R-:W-:Y:S02]  /*5550*/  IMAD R10, R0.reuse, R5, R10 ;  /* 0x00000005000a7224 */ /* 0x040fe400078e020a */
[----:B------:R-:W5:Y:S01]  /*5560*/  LDL R5, [R1+0x13f0] ;  /* 0x0013f00001057983 */ /* 0x000f620000100800 */
[----:B------:R-:W-:Y:S02]  /*5570*/  IMAD R13, R0, R7, R13 ;  /* 0x00000007000d7224 */ /* 0x000fe400078e020d */
[----:B------:R-:W-:-:S04]  /*5580*/  IMAD.HI.U32 R4, R2, R9, RZ ;  /* 0x0000000902047227 */ /* 0x000fc800078e00ff */
[----:B------:R-:W-:Y:S02]  /*5590*/  IMAD.MOV R4, RZ, RZ, -R4 ;  /* 0x000000ffff047224 */ /* 0x000fe400078e0a04 */
[--C-:B------:R-:W-:Y:S02]  /*55a0*/  @!P6 IMAD.IADD R20, R20, 0x1, -R0.reuse ;  /* 0x000000011414e824 */ /* 0x100fe400078e0a00 */
[----:B------:R-:W-:Y:S02]  /*55b0*/  IMAD R9, R16, R4, R9 ;  /* 0x0000000410097224 */ /* 0x000fe400078e0209 */
[----:B------:R-:W-:Y:S01]  /*55c0*/  @!P4 IMAD.IADD R21, R21, 0x1, -R0 ;  /* 0x000000011515c824 */ /* 0x000fe200078e0a00 */
[----:B------:R-:W-:-:S04]  /*55d0*/  ISETP.GT.U32.AND P6, PT, R0, R20, PT ;  /* 0x000000140000720c */ /* 0x000fc80003fc4070 */
[----:B------:R-:W-:-:S09]  /*55e0*/  ISETP.GT.U32.AND P4, PT, R0, R21, PT ;  /* 0x000000150000720c */ /* 0x000fd20003f84070 */
[----:B------:R-:W-:Y:S01]  /*55f0*/  @!P6 IMAD.IADD R20, R20, 0x1, -R0 ;  /* 0x000000011414e824 */ /* 0x000fe200078e0a00 */
[----:B------:R-:W-:-:S03]  /*5600*/  ISETP.GT.U32.AND P6, PT, R0, R22, PT ;  /* 0x000000160000720c */ /* 0x000fc60003fc4070 */
[----:B------:R-:W-:Y:S01]  /*5610*/  @!P4 IMAD.IADD R21, R21, 0x1, -R0 ;  /* 0x000000011515c824 */ /* 0x000fe200078e0a00 */
[----:B------:R-:W-:-:S09]  /*5620*/  ISETP.GT.U32.AND P4, PT, R0, R23, PT ;  /* 0x000000170000720c */ /* 0x000fd20003f84070 */
[----:B------:R-:W-:-:S04]  /*5630*/  @!P6 IMAD.IADD R22, R22, 0x1, -R0 ;  /* 0x000000011616e824 */ /* 0x000fc800078e0a00 */
        /* <DEDUP_REMOVED lines=12> */
[----:B------:R-:W-:Y:S02]  /*5700*/  ISETP.GT.U32.AND P6, PT, R0, R26, PT ;  /* 0x0000001a0000720c */ /* 0x000fe40003fc4070 */
[----:B--2---:R-:W-:Y:S01]  /*5710*/  IABS R7, R3 ;  /* 0x0000000300077213 */ /* 0x004fe20000000000 */
[----:B------:R-:W-:-:S04]  /*5720*/  IMAD.HI.U32 R3, R2, R8, RZ ;  /* 0x0000000802037227 */ /* 0x000fc800078e00ff */
[----:B------:R-:W-:Y:S01]  /*5730*/  IMAD.MOV R3, RZ, RZ, -R3 ;  /* 0x000000ffff037224 */ /* 0x000fe200078e0a03 */
[----:B---3--:R-:W-:Y:S02]  /*5740*/  IABS R4, R29 ;  /* 0x0000001d00047213 */ /* 0x008fe40000000000 */
[----:B------:R-:W2:Y:S01]  /*5750*/  LDL R29, [R1+0x13c0] ;  /* 0x0013c000011d7983 */ /* 0x000ea20000100800 */
[----:B------:R-:W-:Y:S01]  /*5760*/  IMAD R8, R16, R3, R8 ;  /* 0x0000000310087224 */ /* 0x000fe200078e0208 */
[----:B----4-:R-:W-:Y:S02]  /*5770*/  IABS R3, R19 ;  /* 0x0000001300037213 */ /* 0x010fe40000000000 */
[----:B------:R-:W3:Y:S01]  /*5780*/  LDL R19, [R1+0x13e4] ;  /* 0x0013e40001137983 */ /* 0x000ee20000100800 */
[--C-:B------:R-:W-:Y:S01]  /*5790*/  @!P4 IMAD.IADD R25, R25, 0x1, -R0.reuse ;  /* 0x000000011919c824 */ /* 0x100fe200078e0a00 */
[----:B------:R-:W-:Y:S01]  /*57a0*/  ISETP.GT.U32.AND P4, PT, R0, R27, PT ;  /* 0x0000001b0000720c */ /* 0x000fe20003f84070 */
[----:B------:R-:W-:-:S05]  /*57b0*/  @!P6 IMAD.IADD R26, R26, 0x1, -R0 ;  /* 0x000000011a1ae824 */ /* 0x000fca00078e0a00 */
[----:B------:R-:W-:-:S07]  /*57c0*/  ISETP.GT.U32.AND P6, PT, R0, R26, PT ;  /* 0x0000001a0000720c */ /* 0x000fce0003fc4070 */
[----:B------:R-:W-:-:S05]  /*57d0*/  @!P4 IMAD.IADD R27, R27, 0x1, -R0 ;  /* 0x000000011b1bc824 */ /* 0x000fca00078e0a00 */
[----:B------:R-:W-:Y:S01]  /*57e0*/  ISETP.GT.U32.AND P4, PT, R0, R27, PT ;  /* 0x0000001b0000720c */ /* 0x000fe20003f84070 */
[----:B------:R-:W-:Y:S01]  /*57f0*/  @!P6 IMAD.IADD R26, R26, 0x1, -R0 ;  /* 0x000000011a1ae824 */ /* 0x000fe200078e0a00 */
[----:B------:R-:W-:Y:S01]  /*5800*/  ISETP.GT.U32.AND P6, PT, R0, R14, PT ;  /* 0x0000000e0000720c */ /* 0x000fe20003fc4070 */
[----:B------:R-:W-:-:S10]  /*5810*/  IMAD.MOV R6, RZ, RZ, -R6 ;  /* 0x000000ffff067224 */ /* 0x000fd400078e0a06 */
[--C-:B------:R-:W-:Y:S01]  /*5820*/  @!P4 IMAD.IADD R27, R27, 0x1, -R0.reuse ;  /* 0x000000011b1bc824 */ /* 0x100fe200078e0a00 */
[C---:B------:R-:W-:Y:S01]  /*5830*/  ISETP.GT.U32.AND P4, PT, R0.reuse, R13, PT ;  /* 0x0000000d0000720c */ /* 0x040fe20003f84070 */
[----:B------:R-:W-:Y:S02]  /*5840*/  IMAD R11, R0, R6, R11 ;  /* 0x00000006000b7224 */ /* 0x000fe400078e020b */
[----:B------:R-:W-:Y:S01]  /*5850*/  @!P6 IMAD.IADD R14, R14, 0x1, -R0 ;  /* 0x000000010e0ee824 */ /* 0x000fe200078e0a00 */
[----:B------:R-:W-:Y:S01]  /*5860*/  ISETP.GT.U32.AND P6, PT, R0, R12, PT ;  /* 0x0000000c0000720c */ /* 0x000fe20003fc4070 */
[----:B------:R-:W-:-:S04]  /*5870*/  IMAD.HI.U32 R6, R2, R7, RZ ;  /* 0x0000000702067227 */ /* 0x000fc800078e00ff */
[----:B------:R-:W-:Y:S02]  /*5880*/  @!P0 IMAD.MOV R20, RZ, RZ, -R20 ;  /* 0x000000ffff148224 */ /* 0x000fe400078e0a14 */
[----:B------:R-:W-:Y:S02]  /*5890*/  IMAD.MOV R6, RZ, RZ, -R6 ;  /* 0x000000ffff067224 */ /* 0x000fe400078e0a06 */
[----:B------:R-:W-:Y:S01]  /*58a0*/  @!P4 IMAD.IADD R13, R13, 0x1, -R0 ;  /* 0x000000010d0dc824 */ /* 0x000fe200078e0a00 */
[----:B------:R-:W-:Y:S01]  /*58b0*/  ISETP.GT.U32.AND P4, PT, R0, R11, PT ;  /* 0x0000000b0000720c */ /* 0x000fe20003f84070 */
[----:B------:R0:W-:Y:S01]  /*58c0*/  STL [R1+0x1e74], R20 ;  /* 0x001e741401007387 */ /* 0x0001e20000100800 */
[----:B------:R-:W-:Y:S02]  /*58d0*/  IMAD R7, R16, R6, R7 ;  /* 0x0000000610077224 */ /* 0x000fe400078e0207 */
[----:B------:R-:W-:Y:S01]  /*58e0*/  IMAD.HI.U32 R6, R2, R3, RZ ;  /* 0x0000000302067227 */ /* 0x000fe200078e00ff */
[----:B-----5:R-:W-:-:S05]  /*58f0*/  IABS R5, R5 ;  /* 0x0000000500057213 */ /* 0x020fca0000000000 */
[----:B0-----:R-:W-:-:S04]  /*5900*/  IMAD.HI.U32 R20, R2, R5, RZ ;  /* 0x0000000502147227 */ /* 0x001fc800078e00ff */
[----:B------:R-:W-:Y:S02]  /*5910*/  IMAD.MOV R20, RZ, RZ, -R20 ;  /* 0x000000ffff147224 */ /* 0x000fe400078e0a14 */
[----:B------:R-:W-:Y:S01]  /*5920*/  @!P6 IMAD.IADD R12, R12, 0x1, -R0 ;  /* 0x000000010c0ce824 */ /* 0x000fe200078e0a00 */
[----:B------:R-:W-:Y:S01]  /*5930*/  ISETP.GT.U32.AND P6, PT, R0, R14, PT ;  /* 0x0000000e0000720c */ /* 0x000fe20003fc4070 */
[----:B------:R-:W-:Y:S02]  /*5940*/  IMAD.MOV R6, RZ, RZ, -R6 ;  /* 0x000000ffff067224 */ /* 0x000fe400078e0a06 */
[----:B------:R-:W-:Y:S02]  /*5950*/  IMAD R5, R16, R20, R5 ;  /* 0x0000001410057224 */ /* 0x000fe400078e0205 */
[----:B------:R-:W-:-:S04]  /*5960*/  IMAD.HI.U32 R20, R2, R4, RZ ;  /* 0x0000000402147227 */ /* 0x000fc800078e00ff */
[----:B------:R-:W-:Y:S01]  /*5970*/  @!P4 IMAD.IADD R11, R11, 0x1, -R0 ;  /* 0x000000010b0bc824 */ /* 0x000fe200078e0a00 */
[----:B------:R-:W-:Y:S01]  /*5980*/  ISETP.GT.U32.AND P4, PT, R0, R12, PT ;  /* 0x0000000c0000720c */ /* 0x000fe20003f84070 */
[C---:B------:R-:W-:Y:S02]  /*5990*/  IMAD R6, R16.reuse, R6, R3 ;  /* 0x0000000610067224 */ /* 0x040fe400078e0203 */
[----:B------:R-:W-:Y:S02]  /*59a0*/  IMAD.MOV R20, RZ, RZ, -R20 ;  /* 0x000000ffff147224 */ /* 0x000fe400078e0a14 */
[----:B------:R-:W-:Y:S02]  /*59b0*/  @!P1 IMAD.MOV R21, RZ, RZ, -R21 ;  /* 0x000000ffff159224 */ /* 0x000fe400078e0a15 */
[----:B------:R-:W-:Y:S02]  /*59c0*/  IMAD R4, R16, R20, R4 ;  /* 0x0000001410047224 */ /* 0x000fe400078e0204 */
[----:B------:R-:W-:Y:S01]  /*59d0*/  @!P6 IMAD.IADD R14, R14, 0x1, -R0 ;  /* 0x000000010e0ee824 */ /* 0x000fe200078e0a00 */
[----:B------:R-:W-:Y:S01]  /*59e0*/  ISETP.GT.U32.AND P6, PT, R0, R10, PT ;  /* 0x0000000a0000720c */ /* 0x000fe20003fc4070 */
[----:B------:R-:W-:Y:S01]  /*59f0*/  @!P3 IMAD.MOV R22, RZ, RZ, -R22 ;  /* 0x000000ffff16b224 */ /* 0x000fe200078e0a16 */
[----:B------:R0:W-:Y:S01]  /*5a00*/  STL [R1+0x1e78], R21 ;  /* 0x001e781501007387 */ /* 0x0001e20000100800 */
[----:B------:R-:W-:Y:S01]  /*5a10*/  @!P4 IMAD.IADD R12, R12, 0x1, -R0 ;  /* 0x000000010c0cc824 */ /* 0x000fe200078e0a00 */
[----:B------:R-:W-:-:S02]  /*5a20*/  ISETP.GT.U32.AND P4, PT, R16, R8, PT ;  /* 0x000000081000720c */ /* 0x000fc40003f84070 */
[----:B0-----:R-:W4:Y:S07]  /*5a30*/  LDL.LU R21, [R1+0x48] ;  /* 0x0000480001157983 */ /* 0x001f2e0000300800 */
[----:B------:R-:W-:Y:S01]  /*5a40*/  @!P6 IMAD.IADD R10, R10, 0x1, -R0 ;  /* 0x000000010a0ae824 */ /* 0x000fe200078e0a00 */
[C---:B------:R-:W-:Y:S02]  /*5a50*/  ISETP.GT.U32.AND P0, PT, R0.reuse, R13, PT ;  /* 0x0000000d0000720c */ /* 0x040fe40003f04070 */
[----:B------:R-:W-:Y:S01]  /*5a60*/  ISETP.GT.U32.AND P1, PT, R0, R11, PT ;  /* 0x0000000b0000720c */ /* 0x000fe20003f24070 */
[----:B------:R-:W-:Y:S01]  /*5a70*/  @!P4 IMAD.IADD R8, R8, 0x1, -R16 ;  /* 0x000000010808c824 */ /* 0x000fe200078e0a10 */
[----:B------:R-:W-:Y:S01]  /*5a80*/  ISETP.GT.U32.AND P4, PT, R0, R10, PT ;  /* 0x0000000a0000720c */ /* 0x000fe20003f84070 */
[----:B------:R-:W-:-:S08]  /*5a90*/  @!P2 IMAD.MOV R23, RZ, RZ, -R23 ;  /* 0x000000ffff17a224 */ /* 0x000fd000078e0a17 */
[--C-:B------:R-:W-:Y:S02]  /*5aa0*/  @!P0 IMAD.IADD R13, R13, 0x1, -R0.reuse ;  /* 0x000000010d0d8824 */ /* 0x100fe400078e0a00 */
[--C-:B------:R-:W-:Y:S02]  /*5ab0*/  @!P1 IMAD.IADD R11, R11, 0x1, -R0.reuse ;  /* 0x000000010b0b9824 */ /* 0x100fe400078e0a00 */
[----:B------:R-:W-:Y:S01]  /*5ac0*/  @!P4 IMAD.IADD R10, R10, 0x1, -R0 ;  /* 0x000000010a0ac824 */ /* 0x000fe200078e0a00 */
[----:B---3--:R-:W-:Y:S02]  /*5ad0*/  IABS R3, R19 ;  /* 0x0000001300037213 */ /* 0x008fe40000000000 */
[----:B--2---:R-:W-:-:S05]  /*5ae0*/  IABS R19, R29 ;  /* 0x0000001d00137213 */ /* 0x004fca0000000000 */
[----:B------:R-:W-:Y:S02]  /*5af0*/  IMAD.MOV.U32 R20, RZ, RZ, R19 ;  /* 0x000000ffff147224 */ /* 0x000fe400078e0013 */
[----:B------:R-:W-:-:S04]  /*5b00*/  IMAD.HI.U32 R19, R2, R3, RZ ;  /* 0x0000000302137227 */ /* 0x000fc800078e00ff */
[----:B------:R-:W-:-:S04]  /*5b10*/  IMAD.HI.U32 R29, R2, R20, RZ ;  /* 0x00000014021d7227 */ /* 0x000fc800078e00ff */
[----:B------:R-:W-:Y:S02]  /*5b20*/  IMAD.MOV R2, RZ, RZ, -R19 ;  /* 0x000000ffff027224 */ /* 0x000fe400078e0a13 */
[----:B------:R-:W2:Y:S04]  /*5b30*/  LDL.LU R19, [R1+0x40] ;  /* 0x0000400001137983 */ /* 0x000ea80000300800 */
[----:B------:R0:W-:Y:S04]  /*5b40*/  STL [R1+0x1e7c], R22 ;  /* 0x001e7c1601007387 */ /* 0x0001e80000100800 */
[----:B0-----:R-:W3:Y:S01]  /*5b50*/  LDL.LU R22, [R1+0x4c] ;  /* 0x00004c0001167983 */ /* 0x001ee20000300800 */
[----:B------:R-:W-:-:S03]  /*5b60*/  IMAD.MOV R0, RZ, RZ, -R29 ;  /* 0x000000ffff007224 */ /* 0x000fc600078e0a1d */
[----:B------:R-:W-:Y:S04]  /*5b70*/  STL [R1+0x1e80], R23 ;  /* 0x001e801701007387 */ /* 0x000fe80000100800 */
[----:B------:R-:W5:Y:S01]  /*5b80*/  LDL.LU R29, [R1+0x1edc] ;  /* 0x001edc00011d7983 */ /* 0x000f620000300800 */
[----:B------:R-:W-:-:S13]  /*5b90*/  ISETP.GT.U32.AND P0, PT, R16, R9, PT ;  /* 0x000000091000720c */ /* 0x000fda0003f04070 */
[----:B------:R-:W-:-:S05]  /*5ba0*/  @!P0 IMAD.IADD R9, R9, 0x1, -R16 ;  /* 0x0000000109098824 */ /* 0x000fca00078e0a10 */
[C---:B------:R-:W-:Y:S01]  /*5bb0*/  ISETP.GT.U32.AND P3, PT, R16.reuse, R9, PT ;  /* 0x000000091000720c */ /* 0x040fe20003f64070 */
[C---:B------:R-:W-:Y:S01]  /*5bc0*/  IMAD R3, R16.reuse, R2, R3 ;  /* 0x0000000210037224 */ /* 0x040fe200078e0203 */
[C---:B------:R-:W-:Y:S02]  /*5bd0*/  ISETP.GT.U32.AND P1, PT, R16.reuse, R7, PT ;  /* 0x000000071000720c */ /* 0x040fe40003f24070 */
[----:B------:R-:W-:-:S09]  /*5be0*/  ISETP.GT.U32.AND P6, PT, R16, R6, PT ;  /* 0x000000061000720c */ /* 0x000fd20003fc4070 */
[--C-:B------:R-:W-:Y:S01]  /*5bf0*/  @!P3 IMAD.IADD R9, R9, 0x1, -R16.reuse ;  /* 0x000000010909b824 */ /* 0x100fe200078e0a10 */
[C---:B------:R-:W-:Y:S01]  /*5c00*/  ISETP.GT.U32.AND P3, PT, R16.reuse, R3, PT ;  /* 0x000000031000720c */ /* 0x040fe20003f64070 */
[--C-:B------:R-:W-:Y:S01]  /*5c10*/  @!P1 IMAD.IADD R7, R7, 0x1, -R16.reuse ;  /* 0x0000000107079824 */ /* 0x100fe200078e0a10 */
[----:B------:R-:W-:Y:S01]  /*5c20*/  ISETP.GT.U32.AND P1, PT, R16, R8, PT ;  /* 0x000000081000720c */ /* 0x000fe20003f24070 */
[----:B------:R-:W-:Y:S01]  /*5c30*/  @!P6 IMAD.IADD R6, R6, 0x1, -R16 ;  /* 0x000000010606e824 */ /* 0x000fe200078e0a10 */
[----:B------:R-:W-:-:S04]  /*5c40*/  ISETP.GT.U32.AND P0, PT, R16, R5, PT ;  /* 0x000000051000720c */ /* 0x000fc80003f04070 */
[----:B------:R-:W-:-:S05]  /*5c50*/  ISETP.GT.U32.AND P2, PT, R16, R6, PT ;  /* 0x000000061000720c */ /* 0x000fca0003f44070 */
[--C-:B------:R-:W-:Y:S01]  /*5c60*/  @!P3 IMAD.IADD R3, R3, 0x1, -R16.reuse ;  /* 0x000000010303b824 */ /* 0x100fe200078e0a10 */
[----:B------:R-:W-:Y:S02]  /*5c70*/  ISETP.GE.AND P3, PT, R15, RZ, PT ;  /* 0x000000ff0f00720c */ /* 0x000fe40003f66270 */
[----:B------:R-:W0:Y:S01]  /*5c80*/  S2R R15, SR_TID.X ;  /* 0x00000000000f7919 */ /* 0x000e220000002100 */
[----:B------:R-:W-:Y:S01]  /*5c90*/  ISETP.GT.U32.AND P4, PT, R16, R4, PT ;  /* 0x000000041000720c */ /* 0x000fe20003f84070 */
[--C-:B------:R-:W-:Y:S01]  /*5ca0*/  @!P1 IMAD.IADD R8, R8, 0x1, -R16.reuse ;  /* 0x0000000108089824 */ /* 0x100fe200078e0a10 */
[----:B------:R-:W-:Y:S01]  /*5cb0*/  ISETP.GT.U32.AND P6, PT, R16, R7, PT ;  /* 0x000000071000720c */ /* 0x000fe20003fc4070 */
[--C-:B------:R-:W-:Y:S02]  /*5cc0*/  @!P0 IMAD.IADD R5, R5, 0x1, -R16.reuse ;  /* 0x0000000105058824 */ /* 0x100fe400078e0a10 */
[----:B------:R-:W-:-:S03]  /*5cd0*/  @!P2 IMAD.IADD R6, R6, 0x1, -R16 ;  /* 0x000000010606a824 */ /* 0x000fc600078e0a10 */
[----:B------:R-:W-:-:S05]  /*5ce0*/  ISETP.GT.U32.AND P0, PT, R16, R5, PT ;  /* 0x000000051000720c */ /* 0x000fca0003f04070 */
[--C-:B------:R-:W-:Y:S02]  /*5cf0*/  @!P4 IMAD.IADD R4, R4, 0x1, -R16.reuse ;  /* 0x000000010404c824 */ /* 0x100fe400078e0a10 */
[--C-:B------:R-:W-:Y:S01]  /*5d00*/  @!P6 IMAD.IADD R7, R7, 0x1, -R16.reuse ;  /* 0x000000010707e824 */ /* 0x100fe200078e0a10 */
[----:B----4-:R-:W-:Y:S01]  /*5d10*/  ISETP.GE.AND P6, PT, R21, RZ, PT ;  /* 0x000000ff1500720c */ /* 0x010fe20003fc6270 */
[----:B------:R-:W-:Y:S04]  /*5d20*/  STL [R1+0x1e84], R9 ;  /* 0x001e840901007387 */ /* 0x000fe80000100800 */
[----:B------:R-:W-:Y:S01]  /*5d30*/  @!P0 IMAD.IADD R5, R5, 0x1, -R16 ;  /* 0x0000000105058824 */ /* 0x000fe200078e0a10 */
[----:B------:R-:W-:Y:S04]  /*5d40*/  STL [R1+0x1e88], R8 ;  /* 0x001e880801007387 */ /* 0x000fe80000100800 */
[----:B------:R-:W-:Y:S04]  /*5d50*/  STL [R1+0x1e8c], R7 ;  /* 0x001e8c0701007387 */ /* 0x000fe80000100800 */
[----:B------:R1:W-:Y:S01]  /*5d60*/  STL [R1+0x1e90], R6 ;  /* 0x001e900601007387 */ /* 0x0003e20000100800 */
[----:B------:R-:W-:-:S03]  /*5d70*/  @!P6 IMAD.MOV R25, RZ, RZ, -R25 ;  /* 0x000000ffff19e224 */ /* 0x000fc600078e0a19 */
[----:B------:R4:W-:Y:S01]  /*5d80*/  STL [R1+0x1e94], R5 ;  /* 0x001e940501007387 */ /* 0x0009e20000100800 */
[C---:B0-----:R-:W-:Y:S01]  /*5d90*/  LOP3.LUT R2, R15.reuse, 0x7, RZ, 0xc0, !PT ;  /* 0x000000070f027812 */ /* 0x041fe200078ec0ff */
[C---:B-1----:R-:W-:Y:S02]  /*5da0*/  IMAD.SHL.U32 R6, R15.reuse, 0x8, RZ ;  /* 0x000000080f067824 */ /* 0x042fe400078e00ff */
[----:B----4-:R-:W-:-:S03]  /*5db0*/  IMAD.SHL.U32 R5, R15, 0x2, RZ ;  /* 0x000000020f057824 */ /* 0x010fc600078e00ff */
[----:B------:R-:W-:Y:S02]  /*5dc0*/  LOP3.LUT R7, R6, 0x30, RZ, 0xc0, !PT ;  /* 0x0000003006077812 */ /* 0x000fe400078ec0ff */
[----:B------:R-:W-:-:S04]  /*5dd0*/  LOP3.LUT R6, R5, 0x10, RZ, 0xc0, !PT ;  /* 0x0000001005067812 */ /* 0x000fc800078ec0ff */
[----:B------:R-:W-:Y:S01]  /*5de0*/  LOP3.LUT R6, R6, 0x20, R15, 0xf8, !PT ;  /* 0x0000002006067812 */ /* 0x000fe200078ef80f */
[----:B------:R-:W-:Y:S01]  /*5df0*/  IMAD R0, R16, R0, R20 ;  /* 0x0000000010007224 */ /* 0x000fe200078e0214 */
[----:B------:R-:W-:Y:S02]  /*5e00*/  ISETP.GE.AND P6, PT, R18, RZ, PT ;  /* 0x000000ff1200720c */ /* 0x000fe40003fc6270 */
[----:B--2---:R-:W-:Y:S02]  /*5e10*/  ISETP.GE.AND P2, PT, R19, RZ, PT ;  /* 0x000000ff1300720c */ /* 0x004fe40003f46270 */
[----:B---3--:R-:W-:-:S11]  /*5e20*/  ISETP.GE.AND P1, PT, R22, RZ, PT ;  /* 0x000000ff1600720c */ /* 0x008fd60003f26270 */
[----:B------:R-:W-:Y:S01]  /*5e30*/  @!P2 IMAD.MOV R26, RZ, RZ, -R26 ;  /* 0x000000ffff1aa224 */ /* 0x000fe200078e0a1a */
[C---:B------:R-:W-:Y:S01]  /*5e40*/  ISETP.GT.U32.AND P2, PT, R16.reuse, R3, PT ;  /* 0x000000031000720c */ /* 0x040fe20003f44070 */
[----:B------:R-:W-:Y:S01]  /*5e50*/  @!P1 IMAD.MOV R24, RZ, RZ, -R24 ;  /* 0x000000ffff189224 */ /* 0x000fe200078e0a18 */
[----:B------:R-:W-:Y:S02]  /*5e60*/  ISETP.GT.U32.AND P1, PT, R16, R4, PT ;  /* 0x000000041000720c */ /* 0x000fe40003f24070 */
[----:B-----5:R-:W-:Y:S02]  /*5e70*/  ISETP.GE.AND P0, PT, R29, RZ, PT ;  /* 0x000000ff1d00720c */ /* 0x020fe40003f06270 */
[----:B------:R-:W2:Y:S07]  /*5e80*/  LDL.LU R29, [R1+0x1ed8] ;  /* 0x001ed800011d7983 */ /* 0x000eae0000300800 */
[--C-:B------:R-:W-:Y:S01]  /*5e90*/  @!P2 IMAD.IADD R3, R3, 0x1, -R16.reuse ;  /* 0x000000010303a824 */ /* 0x100fe200078e0a10 */
[----:B------:R-:W-:Y:S01]  /*5ea0*/  STL [R1+0x1e98], R24 ;  /* 0x001e981801007387 */ /* 0x000fe20000100800 */
[----:B------:R-:W-:-:S03]  /*5eb0*/  @!P1 IMAD.IADD R4, R4, 0x1, -R16 ;  /* 0x0000000104049824 */ /* 0x000fc600078e0a10 */
[----:B------:R0:W-:Y:S04]  /*5ec0*/  STL [R1+0x1e9c], R25 ;  /* 0x001e9c1901007387 */ /* 0x0001e80000100800 */
[----:B------:R-:W-:Y:S04]  /*5ed0*/  STL [R1+0x1ea0], R26 ;  /* 0x001ea01a01007387 */ /* 0x000fe80000100800 */
[----:B------:R1:W-:Y:S04]  /*5ee0*/  STL [R1+0x1ea4], R4 ;  /* 0x001ea40401007387 */ /* 0x0003e80000100800 */
[----:B------:R3:W-:Y:S04]  /*5ef0*/  STL [R1+0x1ea8], R3 ;  /* 0x001ea80301007387 */ /* 0x0007e80000100800 */
[----:B0-----:R-:W4:Y:S01]  /*5f00*/  LDL.LU R25, [R1+0xcc] ;  /* 0x0000cc0001197983 */ /* 0x001f220000300800 */
[----:B-1----:R-:W-:-:S02]  /*5f10*/  IMAD R4, R2, 0x410, RZ ;  /* 0x0000041002047824 */ /* 0x002fc400078e02ff */
[----:B------:R-:W-:Y:S01]  /*5f20*/  IMAD R2, R2, 0x40, R7 ;  /* 0x0000004002027824 */ /* 0x000fe200078e0207 */
[----:B------:R-:W5:Y:S02]  /*5f30*/  LDL.LU R24, [R1+0xd4] ;  /* 0x0000d40001187983 */ /* 0x000f640000300800 */
[----:B---3--:R-:W-:Y:S02]  /*5f40*/  LOP3.LUT R3, R4, R6, RZ, 0x3c, !PT ;  /* 0x0000000604037212 */ /* 0x008fe400078e3cff */
[----:B------:R-:W-:Y:S02]  /*5f50*/  LOP3.LUT R2, R2, 0x30, R5, 0x78, !PT ;  /* 0x0000003002027812 */ /* 0x000fe400078e7805 */
[----:B------:R-:W3:Y:S04]  /*5f60*/  LDL.LU R5, [R1+0xd8] ;  /* 0x0000d80001057983 */ /* 0x000ee80000300800 */
[----:B------:R-:W3:Y:S04]  /*5f70*/  LDL.LU R6, [R1+0xdc] ;  /* 0x0000dc0001067983 */ /* 0x000ee80000300800 */
[----:B------:R-:W3:Y:S04]  /*5f80*/  LDL.LU R7, [R1+0xe4] ;  /* 0x0000e40001077983 */ /* 0x000ee80000300800 */
[----:B------:R-:W3:Y:S04]  /*5f90*/  LDL.LU R8, [R1+0xe0] ;  /* 0x0000e00001087983 */ /* 0x000ee80000300800 */
[----:B------:R-:W3:Y:S04]  /*5fa0*/  LDL.LU R9, [R1+0xd0] ;  /* 0x0000d00001097983 */ /* 0x000ee80000300800 */
[----:B------:R-:W3:Y:S04]  /*5fb0*/  LDL.LU R23, [R1+0x44] ;  /* 0x0000440001177983 */ /* 0x000ee80000300800 */
[----:B------:R-:W3:Y:S04]  /*5fc0*/  LDL.LU R22, [R1+0x54] ;  /* 0x0000540001167983 */ /* 0x000ee80000300800 */
[----:B------:R-:W3:Y:S04]  /*5fd0*/  LDL.LU R21, [R1+0xb0] ;  /* 0x0000b00001157983 */ /* 0x000ee80000300800 */
[----:B------:R-:W3:Y:S01]  /*5fe0*/  LDL.LU R20, [R1+0xc4] ;  /* 0x0000c40001147983 */ /* 0x000ee20000300800 */
[----:B------:R-:W-:-:S03]  /*5ff0*/  ISETP.GE.AND P1, PT, R17, RZ, PT ;  /* 0x000000ff1100720c */ /* 0x000fc60003f26270 */
[----:B------:R-:W3:Y:S04]  /*6000*/  LDL.LU R19, [R1+0xc8] ;  /* 0x0000c80001137983 */ /* 0x000ee80000300800 */
[----:B------:R-:W3:Y:S04]  /*6010*/  LDL.LU R18, [R1+0xb8] ;  /* 0x0000b80001127983 */ /* 0x000ee80000300800 */
[----:B------:R-:W3:Y:S01]  /*6020*/  LDL.LU R17, [R1+0xc0] ;  /* 0x0000c00001117983 */ /* 0x000ee20000300800 */
[----:B------:R-:W-:Y:S02]  /*6030*/  ISETP.GT.U32.AND P4, PT, R16, R0, PT ;  /* 0x000000001000720c */ /* 0x000fe40003f84070 */
[----:B------:R-:W-:Y:S01]  /*6040*/  ISETP.GE.AND P2, PT, R28, RZ, PT ;  /* 0x000000ff1c00720c */ /* 0x000fe20003f46270 */
[----:B------:R-:W-:Y:S01]  /*6050*/  IMAD.SHL.U32 R4, R15, 0x200, RZ ;  /* 0x000002000f047824 */ /* 0x000fe200078e00ff */
[----:B------:R-:W3:Y:S09]  /*6060*/  LDL.LU R28, [R1+0x58] ;  /* 0x00005800011c7983 */ /* 0x000ef20000300800 */
[----:B------:R-:W-:Y:S01]  /*6070*/  @!P4 IMAD.IADD R0, R0, 0x1, -R16 ;  /* 0x000000010000c824 */ /* 0x000fe200078e0a10 */
[----:B------:R-:W-:Y:S01]  /*6080*/  LOP3.LUT R2, R3, 0x2000, R4, 0xf8, !PT ;  /* 0x0000200003027812 */ /* 0x000fe200078ef804 */
[----:B------:R-:W-:Y:S01]  /*6090*/  @!P0 IMAD.MOV R27, RZ, RZ, -R27 ;  /* 0x000000ffff1b8224 */ /* 0x000fe200078e0a1b */
[----:B------:R-:W3:Y:S02]  /*60a0*/  LDL.LU R15, [R1+0x60] ;  /* 0x00006000010f7983 */ /* 0x000ee40000300800 */
[----:B------:R-:W-:Y:S01]  /*60b0*/  ISETP.GT.U32.AND P4, PT, R16, R0, PT ;  /* 0x000000001000720c */ /* 0x000fe20003f84070 */
[----:B------:R-:W-:Y:S01]  /*60c0*/  @!P3 IMAD.MOV R14, RZ, RZ, -R14 ;  /* 0x000000ffff0eb224 */ /* 0x000fe200078e0a0e */
[----:B------:R-:W-:Y:S01]  /*60d0*/  STL [R1+0x1dec], R2 ;  /* 0x001dec0201007387 */ /* 0x000fe20000100800 */
[----:B------:R-:W-:-:S02]  /*60e0*/  @!P6 IMAD.MOV R13, RZ, RZ, -R13 ;  /* 0x000000ffff0de224 */ /* 0x000fc400078e0a0d */
[----:B------:R-:W-:Y:S02]  /*60f0*/  @!P1 IMAD.MOV R12, RZ, RZ, -R12 ;  /* 0x000000ffff0c9224 */ /* 0x000fe400078e0a0c */
[----:B------:R-:W-:-:S06]  /*6100*/  @!P2 IMAD.MOV R11, RZ, RZ, -R11 ;  /* 0x000000ffff0ba224 */ /* 0x000fcc00078e0a0b */
[----:B------:R-:W-:Y:S02]  /*6110*/  @!P4 IMAD.IADD R0, R0, 0x1, -R16 ;  /* 0x000000010000c824 */ /* 0x000fe400078e0a10 */
[----:B------:R-:W-:-:S03]  /*6120*/  @!P5 IMAD.MOV R10, RZ, RZ, -R10 ;  /* 0x000000ffff0ad224 */ /* 0x000fc600078e0a0a */
[----:B------:R4:W-:Y:S04]  /*6130*/  STL [R1+0x1eac], R0 ;  /* 0x001eac0001007387 */ /* 0x0009e80000100800 */
[----:B------:R-:W-:Y:S04]  /*6140*/  STL [R1+0x1eb0], R27 ;  /* 0x001eb01b01007387 */ /* 0x000fe80000100800 */
[----:B------:R-:W-:Y:S04]  /*6150*/  STL [R1+0x1eb4], R14 ;  /* 0x001eb40e01007387 */ /* 0x000fe80000100800 */
[----:B------:R-:W-:Y:S04]  /*6160*/  STL [R1+0x1eb8], R13 ;  /* 0x001eb80d01007387 */ /* 0x000fe80000100800 */
[----:B------:R-:W-:Y:S04]  /*6170*/  STL [R1+0x1ebc], R12 ;  /* 0x001ebc0c01007387 */ /* 0x000fe80000100800 */
[----:B------:R-:W-:Y:S04]  /*6180*/  STL [R1+0x1ec0], R11 ;  /* 0x001ec00b01007387 */ /* 0x000fe80000100800 */
[----:B------:R-:W-:Y:S01]  /*6190*/  STL [R1+0x1ec4], R10 ;  /* 0x001ec40a01007387 */ /* 0x000fe20000100800 */
[----:B--2---:R-:W-:-:S02]  /*61a0*/  ISETP.NE.AND P0, PT, R29, RZ, PT ;  /* 0x000000ff1d00720c */ /* 0x004fc40003f05270 */
[----:B------:R-:W-:-:S04]  /*61b0*/  LOP3.LUT R29, RZ, R29, RZ, 0x33, !PT ;  /* 0x0000001dff1d7212 */ /* 0x000fc800078e33ff */
[C---:B----4-:R-:W-:Y:S02]  /*61c0*/  SEL R0, R29.reuse, R25, !P0 ;  /* 0x000000191d007207 */ /* 0x050fe40004000000 */
[----:B-----5:R-:W-:-:S03]  /*61d0*/  SEL R3, R29, R24, !P0 ;  /* 0x000000181d037207 */ /* 0x020fc60004000000 */
[----:B------:R0:W-:Y:S01]  /*61e0*/  STL [R1+0xc], R0 ;  /* 0x00000c0001007387 */ /* 0x0001e20000100800 */
[----:B---3--:R-:W-:-:S03]  /*61f0*/  SEL R2, R29, R5, !P0 ;  /* 0x000000051d027207 */ /* 0x008fc60004000000 */
[----:B------:R-:W-:Y:S01]  /*6200*/  STL [R1+0x8], R3 ;  /* 0x0000080301007387 */ /* 0x000fe20000100800 */
[C---:B0-----:R-:W-:Y:S02]  /*6210*/  SEL R0, R29.reuse, R6, !P0 ;  /* 0x000000061d007207 */ /* 0x041fe40004000000 */
[C---:B------:R-:W-:Y:S01]  /*6220*/  SEL R16, R29.reuse, R7, !P0 ;  /* 0x000000071d107207 */ /* 0x040fe20004000000 */
[----:B------:R0:W-:Y:S04]  /*6230*/  STL [R1+0x4], R2 ;  /* 0x0000040201007387 */ /* 0x0001e80000100800 */
[----:B------:R-:W-:Y:S04]  /*6240*/  STL [R1+0x1ec8], R16 ;  /* 0x001ec81001007387 */ /* 0x000fe80000100800 */
[----:B------:R1:W-:Y:S01]  /*6250*/  STL [R1], R0 ;  /* 0x0000000001007387 */ /* 0x0003e20000100800 */
[----:B0-----:R-:W-:-:S02]  /*6260*/  SEL R2, R29, R8, !P0 ;  /* 0x000000081d027207 */ /* 0x001fc40004000000 */
[C---:B------:R-:W-:Y:S02]  /*6270*/  SEL R3, R29.reuse, R23, !P0 ;  /* 0x000000171d037207 */ /* 0x040fe40004000000 */
[C---:B-1----:R-:W-:Y:S01]  /*6280*/  SEL R0, R29.reuse, R9, !P0 ;  /* 0x000000091d007207 */ /* 0x042fe20004000000 */
[----:B------:R0:W-:Y:S04]  /*6290*/  STL [R1+0x10], R2 ;  /* 0x0000100201007387 */ /* 0x0001e80000100800 */
[----:B------:R1:W-:Y:S04]  /*62a0*/  STL [R1+0x18], R0 ;  /* 0x0000180001007387 */ /* 0x0003e80000100800 */
[----:B------:R2:W-:Y:S01]  /*62b0*/  STL [R1+0x20], R3 ;  /* 0x0000200301007387 */ /* 0x0005e20000100800 */
[----:B0-----:R-:W-:-:S02]  /*62c0*/  SEL R2, R29, R22, !P0 ;  /* 0x000000161d027207 */ /* 0x001fc40004000000 */
[----:B-1----:R-:W-:-:S03]  /*62d0*/  SEL R0, R29, R21, !P0 ;  /* 0x000000151d007207 */ /* 0x002fc60004000000 */
[----:B------:R0:W-:Y:S01]  /*62e0*/  STL [R1+0x38], R2 ;  /* 0x0000380201007387 */ /* 0x0001e20000100800 */
[----:B--2---:R-:W-:-:S03]  /*62f0*/  SEL R3, R29, R20, !P0 ;  /* 0x000000141d037207 */ /* 0x004fc60004000000 */
[----:B------:R1:W-:Y:S04]  /*6300*/  STL [R1+0x40], R0 ;  /* 0x0000400001007387 */ /* 0x0003e80000100800 */
[----:B------:R2:W-:Y:S01]  /*6310*/  STL [R1+0x44], R3 ;  /* 0x0000440301007387 */ /* 0x0005e20000100800 */
[C---:B0-----:R-:W-:Y:S02]  /*6320*/  SEL R2, R29.reuse, R19, !P0 ;  /* 0x000000131d027207 */ /* 0x041fe40004000000 */
[----:B-1----:R-:W-:-:S03]  /*6330*/  SEL R0, R29, R18, !P0 ;  /* 0x000000121d007207 */ /* 0x002fc60004000000 */
[----:B------:R0:W-:Y:S01]  /*6340*/  STL [R1+0x48], R2 ;  /* 0x0000480201007387 */ /* 0x0001e20000100800 */
[----:B--2---:R-:W-:-:S03]  /*6350*/  SEL R3, R29, R17, !P0 ;  /* 0x000000111d037207 */ /* 0x004fc60004000000 */
[----:B------:R1:W-:Y:S04]  /*6360*/  STL [R1+0x4c], R0 ;  /* 0x00004c0001007387 */ /* 0x0003e80000100800 */
[----:B------:R-:W-:Y:S04]  /*6370*/  STL [R1+0x54], R3 ;  /* 0x0000540301007387 */ /* 0x000fe80000100800 */
[----:B------:R-:W2:Y:S01]  /*6380*/  LDL.LU R16, [R1+0x80] ;  /* 0x0000800001107983 */ /* 0x000ea20000300800 */
[C---:B0-----:R-:W-:Y:S02]  /*6390*/  SEL R2, R29.reuse, R28, !P0 ;  /* 0x0000001c1d027207 */ /* 0x041fe40004000000 */
[----:B-1----:R-:W-:-:S03]  /*63a0*/  SEL R0, R29, R15, !P0 ;  /* 0x0000000f1d007207 */ /* 0x002fc60004000000 */
[----:B------:R-:W-:Y:S04]  /*63b0*/  STL [R1+0x58], R2 ;  /* 0x0000580201007387 */ /* 0x000fe80000100800 */
[----:B--2---:R0:W-:Y:S04]  /*63c0*/  STL [R1+0x1ecc], R16 ;  /* 0x001ecc1001007387 */ /* 0x0041e80000100800 */
[----:B------:R-:W-:Y:S04]  /*63d0*/  STL [R1+0x60], R0 ;  /* 0x0000600001007387 */ /* 0x000fe80000100800 */
[----:B0-----:R-:W2:Y:S04]  /*63e0*/  LDL.LU R16, [R1+0x78] ;  /* 0x0000780001107983 */ /* 0x001ea80000300800 */
[----:B--2---:R0:W-:Y:S04]  /*63f0*/  STL [R1+0x1ed0], R16 ;  /* 0x001ed01001007387 */ /* 0x0041e80000100800 */
[----:B0-----:R-:W2:Y:S04]  /*6400*/  LDL.LU R16, [R1+0x70] ;  /* 0x0000700001107983 */ /* 0x001ea80000300800 */
[----:B--2---:R0:W-:Y:S04]  /*6410*/  STL [R1+0x1ed4], R16 ;  /* 0x001ed41001007387 */ /* 0x0041e80000100800 */
[----:B0-----:R-:W2:Y:S04]  /*6420*/  LDL.LU R16, [R1+0x68] ;  /* 0x0000680001107983 */ /* 0x001ea80000300800 */
[----:B------:R-:W3:Y:S04]  /*6430*/  LDL.LU R10, [R1+0xa4] ;  /* 0x0000a400010a7983 */ /* 0x000ee80000300800 */
[----:B------:R-:W4:Y:S04]  /*6440*/  LDL.LU R11, [R1+0xa8] ;  /* 0x0000a800010b7983 */ /* 0x000f280000300800 */
[----:B------:R-:W5:Y:S04]  /*6450*/  LDL.LU R12, [R1+0xbc] ;  /* 0x0000bc00010c7983 */ /* 0x000f680000300800 */
        /* <DEDUP_REMOVED lines=24> */
[----:B--2---:R-:W-:-:S05]  /*65e0*/  SEL R16, R29, R16, !P0 ;  /* 0x000000101d107207 */ /* 0x004fca0004000000 */
[----:B------:R0:W-:Y:S04]  /*65f0*/  STL [R1+0x68], R16 ;  /* 0x0000681001007387 */ /* 0x0001e80000100800 */
[----:B0-----:R-:W2:Y:S02]  /*6600*/  LDL.LU R16, [R1+0x1ed4] ;  /* 0x001ed40001107983 */ /* 0x001ea40000300800 */
[----:B--2---:R-:W-:-:S05]  /*6610*/  SEL R16, R29, R16, !P0 ;  /* 0x000000101d107207 */ /* 0x004fca0004000000 */
[----:B------:R0:W-:Y:S04]  /*6620*/  STL [R1+0x70], R16 ;  /* 0x0000701001007387 */ /* 0x0001e80000100800 */
[----:B0-----:R-:W2:Y:S02]  /*6630*/  LDL.LU R16, [R1+0x1ed0] ;  /* 0x001ed00001107983 */ /* 0x001ea40000300800 */
[----:B--2---:R-:W-:-:S05]  /*6640*/  SEL R16, R29, R16, !P0 ;  /* 0x000000101d107207 */ /* 0x004fca0004000000 */
[----:B------:R0:W-:Y:S04]  /*6650*/  STL [R1+0x78], R16 ;  /* 0x0000781001007387 */ /* 0x0001e80000100800 */
[----:B0-----:R-:W2:Y:S01]  /*6660*/  LDL.LU R16, [R1+0x1ecc] ;  /* 0x001ecc0001107983 */ /* 0x001ea20000300800 */
[C---:B---3--:R-:W-:Y:S02]  /*6670*/  SEL R10, R29.reuse, R10, !P0 ;  /* 0x0000000a1d0a7207 */ /* 0x048fe40004000000 */
[C---:B----4-:R-:W-:Y:S02]  /*6680*/  SEL R11, R29.reuse, R11, !P0 ;  /* 0x0000000b1d0b7207 */ /* 0x050fe40004000000 */
[C---:B-----5:R-:W-:Y:S02]  /*6690*/  SEL R12, R29.reuse, R12, !P0 ;  /* 0x0000000c1d0c7207 */ /* 0x060fe40004000000 */
[----:B------:R-:W-:-:S02]  /*66a0*/  SEL R13, R29, R13, !P0 ;  /* 0x0000000d1d0d7207 */ /* 0x000fc40004000000 */
[C---:B------:R-:W-:Y:S02]  /*66b0*/  SEL R14, R29.reuse, R14, !P0 ;  /* 0x0000000e1d0e7207 */ /* 0x040fe40004000000 */
[C---:B------:R-:W-:Y:S02]  /*66c0*/  SEL R27, R29.reuse, R27, !P0 ;  /* 0x0000001b1d1b7207 */ /* 0x040fe40004000000 */
[C---:B------:R-:W-:Y:S02]  /*66d0*/  SEL R0, R29.reuse, R0, !P0 ;  /* 0x000000001d007207 */ /* 0x040fe40004000000 */
[C---:B------:R-:W-:Y:S02]  /*66e0*/  SEL R3, R29.reuse, R3, !P0 ;  /* 0x000000031d037207 */ /* 0x040fe40004000000 */
[C---:B------:R-:W-:Y:S02]  /*66f0*/  SEL R4, R29.reuse, R4, !P0 ;  /* 0x000000041d047207 */ /* 0x040fe40004000000 */
        /* <DEDUP_REMOVED lines=17> */
[----:B--2---:R-:W-:-:S05]  /*6810*/  SEL R16, R29, R16, !P0 ;  /* 0x000000101d107207 */ /* 0x004fca0004000000 */
[----:B------:R0:W-:Y:S04]  /*6820*/  STL [R1+0x80], R16 ;  /* 0x0000801001007387 */ /* 0x0001e80000100800 */
[----:B0-----:R-:W2:Y:S04]  /*6830*/  LDL.LU R16, [R1+0x1ec8] ;  /* 0x001ec80001107983 */ /* 0x001ea80000300800 */
[----:B------:R0:W-:Y:S04]  /*6840*/  STL [R1+0xb0], R10 ;  /* 0x0000b00a01007387 */ /* 0x0001e80000100800 */
[----:B0-----:R-:W3:Y:S04]  /*6850*/  LDL.LU R10, [R1+0x1ec4] ;  /* 0x001ec400010a7983 */ /* 0x001ee80000300800 */
[----:B------:R0:W-:Y:S04]  /*6860*/  STL [R1+0xb8], R11 ;  /* 0x0000b80b01007387 */ /* 0x0001e80000100800 */
[----:B0-----:R-:W4:Y:S04]  /*6870*/  LDL.LU R11, [R1+0x1ec0] ;  /* 0x001ec000010b7983 */ /* 0x001f280000300800 */
[----:B------:R0:W-:Y:S04]  /*6880*/  STL [R1+0xc4], R12 ;  /* 0x0000c40c01007387 */ /* 0x0001e80000100800 */
[----:B0-----:R-:W5:Y:S04]  /*6890*/  LDL.LU R12, [R1+0x1ebc] ;  /* 0x001ebc00010c7983 */ /* 0x001f680000300800 */
[----:B------:R0:W-:Y:S04]  /*68a0*/  STL [R1+0xcc], R13 ;  /* 0x0000cc0d01007387 */ /* 0x0001e80000100800 */
[----:B0-----:R-:W2:Y:S04]  /*68b0*/  LDL.LU R13, [R1+0x1eb8] ;  /* 0x001eb800010d7983 */ /* 0x001ea80000300800 */
        /* <DEDUP_REMOVED lines=31> */
[----:B0-----:R-:W3:Y:S04]  /*6ab0*/  LDL.LU R21, [R1+0x1e78] ;  /* 0x001e780001157983 */ /* 0x001ee80000300800 */
[----:B------:R0:W-:Y:S04]  /*6ac0*/  STL [R1+0xd8], R20 ;  /* 0x0000d81401007387 */ /* 0x0001e80000100800 */
[----:B0-----:R-:W4:Y:S04]  /*6ad0*/  LDL.LU R20, [R1+0x1e74] ;  /* 0x001e740001147983 */ /* 0x001f280000300800 */
[----:B------:R0:W-:Y:S04]  /*6ae0*/  STL [R1+0xd4], R19 ;  /* 0x0000d41301007387 */ /* 0x0001e80000100800 */
[----:B0-----:R-:W4:Y:S04]  /*6af0*/  LDL.LU R19, [R1+0x1e70] ;  /* 0x001e700001137983 */ /* 0x001f280000300800 */
[----:B------:R0:W-:Y:S04]  /*6b00*/  STL [R1+0xd0], R18 ;  /* 0x0000d01201007387 */ /* 0x0001e80000100800 */
[----:B0-----:R-:W4:Y:S04]  /*6b10*/  LDL.LU R18, [R1+0x1e6c] ;  /* 0x001e6c0001127983 */ /* 0x001f280000300800 */
[----:B------:R0:W-:Y:S04]  /*6b20*/  STL [R1+0xc8], R17 ;  /* 0x0000c81101007387 */ /* 0x0001e80000100800 */
[----:B0-----:R-:W4:Y:S04]  /*6b30*/  LDL.LU R17, [R1+0x1e68] ;  /* 0x001e680001117983 */ /* 0x001f280000300800 */
[----:B------:R0:W-:Y:S04]  /*6b40*/  STL [R1+0xc0], R28 ;  /* 0x0000c01c01007387 */ /* 0x0001e80000100800 */
[----:B0-----:R-:W5:Y:S04]  /*6b50*/  LDL.LU R28, [R1+0x1e64] ;  /* 0x001e6400011c7983 */ /* 0x001f680000300800 */
[----:B------:R0:W-:Y:S04]  /*6b60*/  STL [R1+0xbc], R15 ;  /* 0x0000bc0f01007387 */ /* 0x0001e80000100800 */
[----:B0-----:R-:W5:Y:S01]  /*6b70*/  LDL.LU R15, [R1+0x1e60] ;  /* 0x001e6000010f7983 */ /* 0x001f620000300800 */
[----:B------:R-:W-:-:S05]  /*6b80*/  SEL R2, R29, R2, !P0 ;  /* 0x000000021d027207 */ /* 0x000fca0004000000 */
[----:B------:R4:W-:Y:S01]  /*6b90*/  STL [R1+0xb4], R2 ;  /* 0x0000b40201007387 */ /* 0x0009e20000100800 */
[C---:B--2---:R-:W-:Y:S02]  /*6ba0*/  SEL R22, R29.reuse, R22, !P0 ;  /* 0x000000161d167207 */ /* 0x044fe40004000000 */
[C---:B---3--:R-:W-:Y:S02]  /*6bb0*/  SEL R21, R29.reuse, R21, !P0 ;  /* 0x000000151d157207 */ /* 0x048fe40004000000 */
[C---:B----4-:R-:W-:Y:S02]  /*6bc0*/  SEL R2, R29.reuse, R17, !P0 ;  /* 0x000000111d027207 */ /* 0x050fe40004000000 */
[----:B------:R-:W2:Y:S01]  /*6bd0*/  LDL R17, [R1+0x13ec] ;  /* 0x0013ec0001117983 */ /* 0x000ea20000100800 */
[----:B-----5:R-:W-:-:S05]  /*6be0*/  SEL R15, R29, R15, !P0 ;  /* 0x0000000f1d0f7207 */ /* 0x020fca0004000000 */
[----:B------:R0:W-:Y:S04]  /*6bf0*/  STL [R1+0xac], R15 ;  /* 0x0000ac0f01007387 */ /* 0x0001e80000100800 */
[----:B0-----:R-:W3:Y:S04]  /*6c00*/  LDL R15, [R1+0x13e4] ;  /* 0x0013e400010f7983 */ /* 0x001ee80000100800 */
[----:B------:R0:W-:Y:S02]  /*6c10*/  STL [R1+0xa8], R2 ;  /* 0x0000a80201007387 */ /* 0x0001e40000100800 */
[----:B0-----:R-:W-:-:S02]  /*6c20*/  SEL R2, R29, R18, !P0 ;  /* 0x000000121d027207 */ /* 0x001fc40004000000 */
[----:B------:R-:W4:Y:S04]  /*6c30*/  LDL R18, [R1+0x13f8] ;  /* 0x0013f80001127983 */ /* 0x000f280000100800 */
[----:B------:R0:W-:Y:S02]  /*6c40*/  STL [R1+0xa4], R2 ;  /* 0x0000a40201007387 */ /* 0x0001e40000100800 */
[C---:B0-----:R-:W-:Y:S02]  /*6c50*/  SEL R2, R29.reuse, R19, !P0 ;  /* 0x000000131d027207 */ /* 0x041fe40004000000 */
[----:B------:R-:W5:Y:S04]  /*6c60*/  LDL R19, [R1+0x13f0] ;  /* 0x0013f00001137983 */ /* 0x000f680000100800 */
[----:B------:R0:W-:Y:S02]  /*6c70*/  STL [R1+0xa0], R2 ;  /* 0x0000a00201007387 */ /* 0x0001e40000100800 */
[----:B0-----:R-:W-:-:S02]  /*6c80*/  SEL R2, R29, R20, !P0 ;  /* 0x000000141d027207 */ /* 0x001fc40004000000 */
[----:B------:R-:W3:Y:S04]  /*6c90*/  LDL R20, [R1+0x13f4] ;  /* 0x0013f40001147983 */ /* 0x000ee80000100800 */
[----:B------:R0:W-:Y:S04]  /*6ca0*/  STL [R1+0x9c], R2 ;  /* 0x00009c0201007387 */ /* 0x0001e80000100800 */
[----:B0-----:R-:W3:Y:S04]  /*6cb0*/  LDL R2, [R1+0x13c0] ;  /* 0x0013c00001027983 */ /* 0x001ee80000100800 */
[----:B------:R0:W-:Y:S04]  /*6cc0*/  STL [R1+0x98], R21 ;  /* 0x0000981501007387 */ /* 0x0001e80000100800 */
[----:B0-----:R-:W3:Y:S04]  /*6cd0*/  LDL R21, [R1+0x13fc] ;  /* 0x0013fc0001157983 */ /* 0x001ee80000100800 */
[----:B------:R0:W-:Y:S04]  /*6ce0*/  STL [R1+0x94], R22 ;  /* 0x0000941601007387 */ /* 0x0001e80000100800 */
[----:B0-----:R-:W3:Y:S01]  /*6cf0*/  LDL R22, [R1+0x1400] ;  /* 0x0014000001167983 */ /* 0x001ee20000100800 */
[----:B------:R-:W-:-:S05]  /*6d00*/  SEL R23, R29, R23, !P0 ;  /* 0x000000171d177207 */ /* 0x000fca0004000000 */
[----:B------:R0:W-:Y:S01]  /*6d10*/  STL [R1+0x90], R23 ;  /* 0x0000901701007387 */ /* 0x0001e20000100800 */
[C---:B------:R-:W-:Y:S02]  /*6d20*/  SEL R25, R29.reuse, R25, !P0 ;  /* 0x000000191d197207 */ /* 0x040fe40004000000 */
[C---:B------:R-:W-:Y:S02]  /*6d30*/  SEL R14, R29.reuse, R14, !P0 ;  /* 0x0000000e1d0e7207 */ /* 0x040fe40004000000 */
[C---:B0-----:R-:W-:Y:S02]  /*6d40*/  SEL R23, R29.reuse, R24, !P0 ;  /* 0x000000181d177207 */ /* 0x041fe40004000000 */
[----:B------:R-:W-:-:S03]  /*6d50*/  SEL R24, R29, R26, !P0 ;  /* 0x0000001a1d187207 */ /* 0x000fc60004000000 */
[----:B------:R0:W-:Y:S01]  /*6d60*/  STL [R1+0x8c], R23 ;  /* 0x00008c1701007387 */ /* 0x0001e20000100800 */
[C---:B------:R-:W-:Y:S02]  /*6d70*/  SEL R13, R29.reuse, R13, !P0 ;  /* 0x0000000d1d0d7207 */ /* 0x040fe40004000000 */
[C---:B------:R-:W-:Y:S01]  /*6d80*/  SEL R12, R29.reuse, R12, !P0 ;  /* 0x0000000c1d0c7207 */ /* 0x040fe20004000000 */
[----:B------:R-:W-:Y:S01]  /*6d90*/  STL [R1+0x88], R25 ;  /* 0x0000881901007387 */ /* 0x000fe20000100800 */
[----:B0-----:R-:W-:-:S03]  /*6da0*/  SEL R23, R29, R27, !P0 ;  /* 0x0000001b1d177207 */ /* 0x001fc60004000000 */
[----:B------:R-:W-:Y:S01]  /*6db0*/  STL [R1+0x84], R24 ;  /* 0x0000841801007387 */ /* 0x000fe20000100800 */
[----:B------:R-:W-:-:S03]  /*6dc0*/  SEL R11, R29, R11, !P0 ;  /* 0x0000000b1d0b7207 */ /* 0x000fc60004000000 */
[----:B------:R-:W-:Y:S01]  /*6dd0*/  STL [R1+0x7c], R23 ;  /* 0x00007c1701007387 */ /* 0x000fe20000100800 */
[----:B------:R-:W-:-:S03]  /*6de0*/  SEL R10, R29, R10, !P0 ;  /* 0x0000000a1d0a7207 */ /* 0x000fc60004000000 */
[----:B------:R-:W-:Y:S04]  /*6df0*/  STL [R1+0x74], R14 ;  /* 0x0000740e01007387 */ /* 0x000fe80000100800 */
[----:B------:R-:W-:Y:S04]  /*6e00*/  STL [R1+0x6c], R13 ;  /* 0x00006c0d01007387 */ /* 0x000fe80000100800 */
[----:B------:R-:W-:Y:S04]  /*6e10*/  STL [R1+0x64], R12 ;  /* 0x0000640c01007387 */ /* 0x000fe80000100800 */
[----:B------:R0:W-:Y:S04]  /*6e20*/  STL [R1+0x5c], R11 ;  /* 0x00005c0b01007387 */ /* 0x0001e80000100800 */
[----:B------:R1:W-:Y:S01]  /*6e30*/  STL [R1+0x50], R10 ;  /* 0x0000500a01007387 */ /* 0x0003e20000100800 */
[----:B0-----:R-:W-:-:S02]  /*6e40*/  IMAD.MOV.U32 R11, RZ, RZ, R9 ;  /* 0x000000ffff0b7224 */ /* 0x001fc400078e0009 */
[----:B------:R-:W-:Y:S02]  /*6e50*/  IMAD.MOV.U32 R9, RZ, RZ, R7 ;  /* 0x000000ffff097224 */ /* 0x000fe400078e0007 */
[----:B-1----:R-:W-:Y:S01]  /*6e60*/  IMAD.MOV.U32 R10, RZ, RZ, R8 ;  /* 0x000000ffff0a7224 */ /* 0x002fe200078e0008 */
[----:B------:R-:W-:Y:S02]  /*6e70*/  ISETP.NE.AND P1, PT, R28, RZ, PT ;  /* 0x000000ff1c00720c */ /* 0x000fe40003f25270 */
[----:B------:R-:W-:Y:S02]  /*6e80*/  LOP3.LUT R28, RZ, R28, RZ, 0x33, !PT ;  /* 0x0000001cff1c7212 */ /* 0x000fe400078e33ff */
[----:B--2---:R-:W-:Y:S02]  /*6e90*/  ISETP.GE.AND P3, PT, R17, RZ, PT ;  /* 0x000000ff1100720c */ /* 0x004fe40003f66270 */
[----:B----4-:R-:W-:Y:S02]  /*6ea0*/  ISETP.GE.AND P5, PT, R18, RZ, PT ;  /* 0x000000ff1200720c */ /* 0x010fe40003fa6270 */
[----:B------:R-:W0:Y:S11]  /*6eb0*/  S2R R18, SR_TID.X ;  /* 0x0000000000127919 */ /* 0x000e360000002100 */
[----:B------:R-:W-:Y:S01]  /*6ec0*/  @!P5 IMAD.MOV R9, RZ, RZ, -R9 ;  /* 0x000000ffff09d224 */ /* 0x000fe200078e0a09 */
[----:B-----5:R-:W-:-:S02]  /*6ed0*/  ISETP.GE.AND P4, PT, R19, RZ, PT ;  /* 0x000000ff1300720c */ /* 0x020fc40003f86270 */
[----:B0-----:R-:W-:-:S05]  /*6ee0*/  LOP3.LUT R12, R18, 0x1f, RZ, 0xc0, !PT ;  /* 0x0000001f120c7812 */ /* 0x001fca00078ec0ff */
[----:B------:R-:W-:Y:S01]  /*6ef0*/  IMAD R8, R12, UR7, RZ ;  /* 0x000000070c087c24 */ /* 0x000fe2000f8e02ff */
[----:B---3--:R-:W-:-:S04]  /*6f00*/  ISETP.GE.AND P0, PT, R20, RZ, PT ;  /* 0x000000ff1400720c */ /* 0x008fc80003f06270 */
[----:B------:R-:W-:Y:S02]  /*6f10*/  LEA R7, P5, R8, UR10, 0x1 ;  /* 0x0000000a08077c11 */ /* 0x000fe4000f8a08ff */
[----:B------:R-:W-:Y:S02]  /*6f20*/  ISETP.GE.AND P6, PT, R21, RZ, PT ;  /* 0x000000ff1500720c */ /* 0x000fe40003fc6270 */
[----:B------:R-:W2:Y:S04]  /*6f30*/  LDL.LU R21, [R1+0xc] ;  /* 0x00000c0001157983 */ /* 0x000ea80000300800 */
[----:B------:R-:W3:Y:S04]  /*6f40*/  LDL.LU R18, [R1+0x8] ;  /* 0x0000080001127983 */ /* 0x000ee80000300800 */
[----:B------:R-:W4:Y:S01]  /*6f50*/  LDL.LU R29, [R1+0x4] ;  /* 0x00000400011d7983 */ /* 0x000f220000300800 */
[----:B------:R-:W-:-:S03]  /*6f60*/  ISETP.GE.AND P2, PT, R22, RZ, PT ;  /* 0x000000ff1600720c */ /* 0x000fc60003f46270 */
[----:B------:R-:W5:Y:S01]  /*6f70*/  LDL.LU R19, [R1] ;  /* 0x0000000001137983 */ /* 0x000f620000300800 */
[----:B------:R-:W-:-:S03]  /*6f80*/  @!P6 IMAD.MOV R10, RZ, RZ, -R10 ;  /* 0x000000ffff0ae224 */ /* 0x000fc600078e0a0a */
[----:B------:R0:W-:Y:S06]  /*6f90*/  STL [R1+0x1e20], R7 ;  /* 0x001e200701007387 */ /* 0x0001ec0000100800 */
[----:B------:R-:W-:-:S05]  /*6fa0*/  @!P2 IMAD.MOV R11, RZ, RZ, -R11 ;  /* 0x000000ffff0ba224 */ /* 0x000fca00078e0a0b */
[----:B0-----:R-:W-:Y:S02]  /*6fb0*/  SEL R7, R28, R11, !P1 ;  /* 0x0000000b1c077207 */ /* 0x001fe40004800000 */
[----:B------:R-:W-:-:S03]  /*6fc0*/  ISETP.GE.AND P6, PT, R2, RZ, PT ;  /* 0x000000ff0200720c */ /* 0x000fc60003fc6270 */
[----:B------:R0:W-:Y:S01]  /*6fd0*/  STL [R1+0x1e24], R7 ;  /* 0x001e240701007387 */ /* 0x0001e20000100800 */
[C---:B------:R-:W-:Y:S01]  /*6fe0*/  SEL R2, R28.reuse, R9, !P1 ;  /* 0x000000091c027207 */ /* 0x040fe20004800000 */
[----:B------:R-:W-:Y:S02]  /*6ff0*/  @!P0 IMAD.MOV R6, RZ, RZ, -R6 ;  /* 0x000000ffff068224 */ /* 0x000fe400078e0a06 */
[----:B------:R-:W5:Y:S01]  /*7000*/  LDL.LU R20, [R1+0x10] ;  /* 0x0000100001147983 */ /* 0x000f620000300800 */
[----:B0-----:R-:W-:-:S05]  /*7010*/  SEL R7, R28, R10, !P1 ;  /* 0x0000000a1c077207 */ /* 0x001fca0004800000 */
[----:B------:R-:W-:Y:S04]  /*7020*/  STL [R1+0x30], R7 ;  /* 0x0000300701007387 */ /* 0x000fe80000100800 */
[----:B------:R-:W5:Y:S01]  /*7030*/  LDL.LU R12, [R1+0x18] ;  /* 0x00001800010c7983 */ /* 0x000f620000300800 */
[----:B------:R-:W-:-:S03]  /*7040*/  @!P4 IMAD.MOV R5, RZ, RZ, -R5 ;  /* 0x000000ffff05c224 */ /* 0x000fc600078e0a05 */
[----:B------:R-:W5:Y:S01]  /*7050*/  LDL.LU R13, [R1+0x20] ;  /* 0x00002000010d7983 */ /* 0x000f620000300800 */
[----:B------:R-:W-:-:S03]  /*7060*/  @!P3 IMAD.MOV R4, RZ, RZ, -R4 ;  /* 0x000000ffff04b224 */ /* 0x000fc600078e0a04 */
[----:B------:R0:W-:Y:S01]  /*7070*/  STL [R1+0x2c], R2 ;  /* 0x00002c0201007387 */ /* 0x0001e20000100800 */
[----:B------:R-:W-:-:S03]  /*7080*/  ISETP.GE.AND P2, PT, R15, RZ, PT ;  /* 0x000000ff0f00720c */ /* 0x000fc60003f46270 */
[----:B------:R-:W5:Y:S04]  /*7090*/  LDL.LU R22, [R1+0x38] ;  /* 0x0000380001167983 */ /* 0x000f680000300800 */
[----:B------:R-:W5:Y:S01]  /*70a0*/  LDL.LU R14, [R1+0x40] ;  /* 0x00004000010e7983 */ /* 0x000f620000300800 */
[----:B0-----:R-:W-:-:S03]  /*70b0*/  SEL R2, R28, R6, !P1 ;  /* 0x000000061c027207 */ /* 0x001fc60004800000 */
[----:B------:R-:W5:Y:S01]  /*70c0*/  LDL.LU R15, [R1+0x44] ;  /* 0x00004400010f7983 */ /* 0x000f620000300800 */
[----:B------:R-:W-:-:S03]  /*70d0*/  SEL R4, R28, R4, !P1 ;  /* 0x000000041c047207 */ /* 0x000fc60004800000 */
[----:B------:R0:W-:Y:S04]  /*70e0*/  STL [R1+0x11c], R2 ;  /* 0x00011c0201007387 */ /* 0x0001e80000100800 */
[----:B------:R-:W5:Y:S01]  /*70f0*/  LDL.LU R27, [R1+0x48] ;  /* 0x00004800011b7983 */ /* 0x000f620000300800 */
[----:B0-----:R-:W-:-:S05]  /*7100*/  SEL R2, R28, R5, !P1 ;  /* 0x000000051c027207 */ /* 0x001fca0004800000 */
[----:B------:R0:W-:Y:S04]  /*7110*/  STL [R1+0x120], R2 ;  /* 0x0001200201007387 */ /* 0x0001e80000100800 */
[----:B------:R-:W-:Y:S04]  /*7120*/  STL [R1+0x124], R4 ;  /* 0x0001240401007387 */ /* 0x000fe80000100800 */
[----:B------:R-:W5:Y:S04]  /*7130*/  LDL.LU R26, [R1+0x4c] ;  /* 0x00004c00011a7983 */ /* 0x000f680000300800 */
[----:B------:R-:W5:Y:S01]  /*7140*/  LDL.LU R17, [R1+0x54] ;  /* 0x0000540001117983 */ /* 0x000f620000300800 */
[----:B------:R-:W-:-:S02]  /*7150*/  @!P2 IMAD.MOV R3, RZ, RZ, -R3 ;  /* 0x000000ffff03a224 */ /* 0x000fc400078e0a03 */
[----:B------:R-:W-:-:S03]  /*7160*/  @!P6 IMAD.MOV R0, RZ, RZ, -R0 ;  /* 0x000000ffff00e224 */ /* 0x000fc600078e0a00 */
[----:B0-----:R-:W-:-:S05]  /*7170*/  SEL R2, R28, R3, !P1 ;  /* 0x000000031c027207 */ /* 0x001fca0004800000 */
[----:B------:R0:W-:Y:S04]  /*7180*/  STL [R1+0x128], R2 ;  /* 0x0001280201007387 */ /* 0x0001e80000100800 */
[----:B------:R-:W5:Y:S04]  /*7190*/  LDL.LU R25, [R1+0x58] ;  /* 0x0000580001197983 */ /* 0x000f680000300800 */
[----:B------:R-:W5:Y:S01]  /*71a0*/  LDL.LU R24, [R1+0x60] ;  /* 0x0000600001187983 */ /* 0x000f620000300800 */
[----:B0-----:R-:W-:Y:S02]  /*71b0*/  SEL R2, R28, R0, !P1 ;  /* 0x000000001c027207 */ /* 0x001fe40004800000 */
[----:B------:R-:W-:Y:S01]  /*71c0*/  LEA.HI.X.SX32 R0, R8, UR11, 0x1, P5 ;  /* 0x0000000b08007c11 */ /* 0x000fe2000a8f0eff */
[----:B------:R-:W0:Y:S02]  /*71d0*/  LDCU.64 UR10, c[0x0][0x380] ;  /* 0x00007000ff0a77ac */ /* 0x000e240008000a00 */
[----:B------:R2:W-:Y:S04]  /*71e0*/  STL [R1+0x1df0], R2 ;  /* 0x001df00201007387 */ /* 0x0005e80000100800 */
[----:B------:R3:W-:Y:S04]  /*71f0*/  STL [R1+0x1e1c], R0 ;  /* 0x001e1c0001007387 */ /* 0x0007e80000100800 */
[----:B------:R-:W5:Y:S01]  /*7200*/  LDL.LU R23, [R1+0x68] ;  /* 0x0000680001177983 */ /* 0x000f620000300800 */
[----:B--2---:R-:W-:-:S03]  /*7210*/  IMAD R2, R21, UR9, RZ ;  /* 0x0000000915027c24 */ /* 0x004fc6000f8e02ff */
[----:B------:R-:W2:Y:S01]  /*7220*/  LDL.LU R21, [R1+0x70] ;  /* 0x0000700001157983 */ /* 0x000ea20000300800 */
[----:B---3--:R-:W-:-:S03]  /*7230*/  IMAD R0, R18, UR9, RZ ;  /* 0x0000000912007c24 */ /* 0x008fc6000f8e02ff */
[----:B------:R4:W-:Y:S04]  /*7240*/  STL [R1+0x3c], R2 ;  /* 0x00003c0201007387 */ /* 0x0009e80000100800 */
[----:B------:R-:W3:Y:S04]  /*7250*/  LDL.LU R18, [R1+0x78] ;  /* 0x0000780001127983 */ /* 0x000ee80000300800 */
[----:B------:R5:W-:Y:S01]  /*7260*/  STL [R1+0x28], R0 ;  /* 0x0000280001007387 */ /* 0x000be20000100800 */
[----:B----4-:R-:W-:Y:S02]  /*7270*/  IMAD R2, R29, UR9, RZ ;  /* 0x000000091d027c24 */ /* 0x010fe4000f8e02ff */
[----:B-----5:R-:W-:-:S02]  /*7280*/  IMAD R0, R19, UR9, RZ ;  /* 0x0000000913007c24 */ /* 0x020fc4000f8e02ff */
[----:B------:R-:W4:Y:S04]  /*7290*/  LDL.LU R19, [R1+0x80] ;  /* 0x0000800001137983 */ /* 0x000f280000300800 */
[----:B------:R1:W-:Y:S04]  /*72a0*/  STL [R1+0x24], R2 ;  /* 0x0000240201007387 */ /* 0x0003e80000100800 */
[----:B------:R5:W-:Y:S01]  /*72b0*/  STL [R1+0x1c], R0 ;  /* 0x00001c0001007387 */ /* 0x000be20000100800 */
[----:B-1----:R-:W-:Y:S02]  /*72c0*/  IMAD R2, R16, UR9, RZ ;  /* 0x0000000910027c24 */ /* 0x002fe4000f8e02ff */
[----:B-----5:R-:W-:-:S02]  /*72d0*/  IMAD R0, R20, UR9, RZ ;  /* 0x0000000914007c24 */ /* 0x020fc4000f8e02ff */
[----:B------:R-:W5:Y:S04]  /*72e0*/  LDL.LU R20, [R1+0xb0] ;  /* 0x0000b00001147983 */ /* 0x000f680000300800 */
[----:B------:R-:W-:Y:S01]  /*72f0*/  STL [R1+0x14], R2 ;  /* 0x0000140201007387 */ /* 0x000fe20000100800 */
[----:B------:R-:W-:-:S03]  /*7300*/  IMAD R3, R12, UR9, RZ ;  /* 0x000000090c037c24 */ /* 0x000fc6000f8e02ff */
[----:B------:R1:W-:Y:S04]  /*7310*/  STL [R1+0x10], R0 ;  /* 0x0000100001007387 */ /* 0x0003e80000100800 */
[----:B------:R-:W-:Y:S01]  /*7320*/  STL [R1+0xc], R3 ;  /* 0x00000c0301007387 */ /* 0x000fe20000100800 */
[----:B-1----:R-:W-:Y:S02]  /*7330*/  IMAD R0, R13, UR9, RZ ;  /* 0x000000090d007c24 */ /* 0x002fe4000f8e02ff */
[----:B------:R-:W-:Y:S02]  /*7340*/  IMAD R2, R22, UR9, RZ ;  /* 0x0000000916027c24 */ /* 0x000fe4000f8e02ff */
[----:B------:R-:W5:Y:S04]  /*7350*/  LDL.LU R22, [R1+0xb8] ;  /* 0x0000b80001167983 */ /* 0x000f680000300800 */
[----:B------:R1:W-:Y:S01]  /*7360*/  STL [R1+0x8], R0 ;  /* 0x0000080001007387 */ /* 0x0003e20000100800 */
[----:B------:R-:W-:-:S03]  /*7370*/  IMAD R29, R15, UR9, RZ ;  /* 0x000000090f1d7c24 */ /* 0x000fc6000f8e02ff */
[----:B------:R-:W-:Y:S04]  /*7380*/  STL [R1+0x4], R2 ;  /* 0x0000040201007387 */ /* 0x000fe80000100800 */
[----:B------:R-:W5:Y:S01]  /*7390*/  LDL.LU R15, [R1+0xc4] ;  /* 0x0000c400010f7983 */ /* 0x000f620000300800 */
[----:B-1----:R-:W-:Y:S02]  /*73a0*/  IMAD R0, R14, UR9, RZ ;  /* 0x000000090e007c24 */ /* 0x002fe4000f8e02ff */
[----:B------:R-:W-:-:S03]  /*73b0*/  IMAD R3, R27, UR9, RZ ;  /* 0x000000091b037c24 */ /* 0x000fc6000f8e02ff */
[----:B------:R-:W-:Y:S04]  /*73c0*/  STL [R1], R0 ;  /* 0x0000000001007387 */ /* 0x000fe80000100800 */
[----:B------:R-:W-:Y:S04]  /*73d0*/  STL [R1+0x1e10], R29 ;  /* 0x001e101d01007387 */ /* 0x000fe80000100800 */
[----:B------:R-:W-:Y:S01]  /*73e0*/  STL [R1+0x1e0c], R3 ;  /* 0x001e0c0301007387 */ /* 0x000fe20000100800 */
[----:B------:R-:W-:-:S03]  /*73f0*/  IMAD R4, R26, UR9, RZ ;  /* 0x000000091a047c24 */ /* 0x000fc6000f8e02ff */
[----:B------:R-:W5:Y:S01]  /*7400*/  LDL.LU R26, [R1+0xcc] ;  /* 0x0000cc00011a7983 */ /* 0x000f620000300800 */
[----:B------:R-:W-:-:S03]  /*7410*/  IMAD R5, R17, UR9, RZ ;  /* 0x0000000911057c24 */ /* 0x000fc6000f8e02ff */
[----:B------:R-:W-:Y:S04]  /*7420*/  STL [R1+0x1e08], R4 ;  /* 0x001e080401007387 */ /* 0x000fe80000100800 */
[----:B------:R-:W5:Y:S04]  /*7430*/  LDL.LU R17, [R1+0xdc] ;  /* 0x0000dc0001117983 */ /* 0x000f680000300800 */
[----:B------:R-:W-:Y:S01]  /*7440*/  STL [R1+0x1e04], R5 ;  /* 0x001e040501007387 */ /* 0x000fe20000100800 */
[----:B------:R-:W-:Y:S02]  /*7450*/  IMAD R6, R25, UR9, RZ ;  /* 0x0000000919067c24 */ /* 0x000fe4000f8e02ff */
[----:B------:R-:W-:-:S03]  /*7460*/  IMAD R8, R24, UR9, RZ ;  /* 0x0000000918087c24 */ /* 0x000fc6000f8e02ff */
[----:B------:R-:W-:Y:S04]  /*7470*/  STL [R1+0x1e00], R6 ;  /* 0x001e000601007387 */ /* 0x000fe80000100800 */
[----:B------:R-:W-:Y:S01]  /*7480*/  STL [R1+0x1dfc], R8 ;  /* 0x001dfc0801007387 */ /* 0x000fe20000100800 */
[----:B------:R-:W-:-:S05]  /*7490*/  IMAD R9, R23, UR9, RZ ;  /* 0x0000000917097c24 */ /* 0x000fca000f8e02ff */
[----:B------:R1:W-:Y:S01]  /*74a0*/  STL [R1+0x1df8], R9 ;  /* 0x001df80901007387 */ /* 0x0003e20000100800 */
[----:B--2---:R-:W-:-:S05]  /*74b0*/  IMAD R10, R21, UR9, RZ ;  /* 0x00000009150a7c24 */ /* 0x004fca000f8e02ff */
[----:B------:R-:W-:Y:S01]  /*74c0*/  STL [R1+0x1df4], R10 ;  /* 0x001df40a01007387 */ /* 0x000fe20000100800 */
[----:B---3--:R-:W-:-:S03]  /*74d0*/  IMAD R11, R18, UR9, RZ ;  /* 0x00000009120b7c24 */ /* 0x008fc6000f8e02ff */
[----:B------:R-:W2:Y:S04]  /*74e0*/  LDL.LU R18, [R1+0x118] ;  /* 0x0001180001127983 */ /* 0x000ea80000300800 */
[----:B------:R-:W-:Y:S01]  /*74f0*/  STL [R1+0x1e14], R11 ;  /* 0x001e140b01007387 */ /* 0x000fe20000100800 */
[----:B----4-:R-:W-:-:S03]  /*7500*/  IMAD R12, R19, UR9, RZ ;  /* 0x00000009130c7c24 */ /* 0x010fc6000f8e02ff */
[----:B------:R-:W3:Y:S04]  /*7510*/  LDL.LU R19, [R1+0x114] ;  /* 0x0001140001137983 */ /* 0x000ee80000300800 */
[----:B------:R-:W-:Y:S01]  /*7520*/  STL [R1+0x1e18], R12 ;  /* 0x001e180c01007387 */ /* 0x000fe20000100800 */
[----:B-----5:R-:W-:-:S03]  /*7530*/  IMAD R13, R20, UR9, RZ ;  /* 0x00000009140d7c24 */ /* 0x020fc6000f8e02ff */
[----:B------:R-:W4:Y:S04]  /*7540*/  LDL.LU R20, [R1+0x110] ;  /* 0x0001100001147983 */ /* 0x000f280000300800 */
[----:B------:R-:W5:Y:S04]  /*7550*/  LDL.LU R21, [R1+0x10c] ;  /* 0x00010c0001157983 */ /* 0x000f680000300800 */
[----:B------:R-:W-:Y:S01]  /*7560*/  STL [R1+0x1e28], R13 ;  /* 0x001e280d01007387 */ /* 0x000fe20000100800 */
[----:B------:R-:W-:-:S03]  /*7570*/  IMAD R14, R22, UR9, RZ ;  /* 0x00000009160e7c24 */ /* 0x000fc6000f8e02ff */
[----:B------:R-:W5:Y:S04]  /*7580*/  LDL.LU R22, [R1+0x108] ;  /* 0x0001080001167983 */ /* 0x000f680000300800 */
        /* <DEDUP_REMOVED lines=8> */
[----:B------:R-:W-:Y:S04]  /*7610*/  STL [R1+0x1e34], R16 ;  /* 0x001e341001007387 */ /* 0x000fe80000100800 */
[----:B------:R-:W5:Y:S04]  /*7620*/  LDL.LU R27, [R1+0xf4] ;  /* 0x0000f400011b7983 */ /* 0x000f680000300800 */
[----:B------:R-:W5:Y:S04]  /*7630*/  LDL.LU R28, [R1+0xf0] ;  /* 0x0000f000011c7983 */ /* 0x000f680000300800 */
[----:B-1----:R-:W5:Y:S04]  /*7640*/  LDL.LU R9, [R1+0xec] ;  /* 0x0000ec0001097983 */ /* 0x002f680000300800 */
[----:B------:R-:W5:Y:S04]  /*7650*/  LDL.LU R8, [R1+0xe8] ;  /* 0x0000e80001087983 */ /* 0x000f680000300800 */
[----:B------:R-:W5:Y:S04]  /*7660*/  LDL.LU R6, [R1+0xe4] ;  /* 0x0000e40001067983 */ /* 0x000f680000300800 */
[----:B------:R-:W5:Y:S01]  /*7670*/  LDL.LU R5, [R1+0xe0] ;  /* 0x0000e00001057983 */ /* 0x000f620000300800 */
[----:B------:R-:W-:-:S03]  /*7680*/  IMAD R17, R17, UR9, RZ ;  /* 0x0000000911117c24 */ /* 0x000fc6000f8e02ff */
[----:B------:R-:W5:Y:S04]  /*7690*/  LDL.LU R4, [R1+0xd8] ;  /* 0x0000d80001047983 */ /* 0x000f680000300800 */
[----:B------:R-:W5:Y:S04]  /*76a0*/  LDL.LU R3, [R1+0xd4] ;  /* 0x0000d40001037983 */ /* 0x000f680000300800 */
[----:B------:R-:W5:Y:S04]  /*76b0*/  LDL.LU R29, [R1+0xd0] ;  /* 0x0000d000011d7983 */ /* 0x000f680000300800 */
[----:B------:R-:W-:Y:S04]  /*76c0*/  STL [R1+0x1e38], R17 ;  /* 0x001e381101007387 */ /* 0x000fe80000100800 */
[----:B------:R-:W5:Y:S04]  /*76d0*/  LDL.LU R0, [R1+0xc8] ;  /* 0x0000c80001007983 */ /* 0x000f680000300800 */
[----:B------:R-:W5:Y:S01]  /*76e0*/  LDL.LU R7, [R1+0xc0] ;  /* 0x0000c00001077983 */ /* 0x000f620000300800 */
[----:B--2---:R-:W-:-:S05]  /*76f0*/  IMAD R18, R18, UR9, RZ ;  /* 0x0000000912127c24 */ /* 0x004fca000f8e02ff */
[----:B------:R-:W-:Y:S01]  /*7700*/  STL [R1+0x1e3c], R18 ;  /* 0x001e3c1201007387 */ /* 0x000fe20000100800 */
[----:B---3--:R-:W-:-:S05]  /*7710*/  IMAD R19, R19, UR9, RZ ;  /* 0x0000000913137c24 */ /* 0x008fca000f8e02ff */
[----:B------:R-:W-:Y:S01]  /*7720*/  STL [R1+0x1e40], R19 ;  /* 0x001e401301007387 */ /* 0x000fe20000100800 */
[----:B----4-:R-:W-:Y:S02]  /*7730*/  IMAD R20, R20, UR9, RZ ;  /* 0x0000000914147c24 */ /* 0x010fe4000f8e02ff */
[----:B-----5:R-:W-:-:S03]  /*7740*/  IMAD R21, R21, UR9, RZ ;  /* 0x0000000915157c24 */ /* 0x020fc6000f8e02ff */
[----:B------:R-:W-:Y:S04]  /*7750*/  STL [R1+0x1e44], R20 ;  /* 0x001e441401007387 */ /* 0x000fe80000100800 */
[----:B------:R-:W-:Y:S01]  /*7760*/  STL [R1+0x1e48], R21 ;  /* 0x001e481501007387 */ /* 0x000fe20000100800 */
[----:B------:R-:W-:Y:S02]  /*7770*/  IMAD R22, R22, UR9, RZ ;  /* 0x0000000916167c24 */ /* 0x000fe4000f8e02ff */
[----:B------:R-:W-:-:S03]  /*7780*/  IMAD R23, R23, UR9, RZ ;  /* 0x0000000917177c24 */ /* 0x000fc6000f8e02ff */
[----:B------:R-:W-:Y:S01]  /*7790*/  STL [R1+0x1e4c], R22 ;  /* 0x001e4c1601007387 */ /* 0x000fe20000100800 */
[----:B------:R-:W-:-:S03]  /*77a0*/  IMAD R24, R24, UR9, RZ ;  /* 0x0000000918187c24 */ /* 0x000fc6000f8e02ff */
[----:B------:R-:W-:Y:S01]  /*77b0*/  STL [R1+0x1e50], R23 ;  /* 0x001e501701007387 */ /* 0x000fe20000100800 */
[----:B------:R-:W-:-:S03]  /*77c0*/  IMAD R25, R25, UR9, RZ ;  /* 0x0000000919197c24 */ /* 0x000fc6000f8e02ff */
[----:B------:R-:W-:Y:S04]  /*77d0*/  STL [R1+0x1e54], R24 ;  /* 0x001e541801007387 */ /* 0x000fe80000100800 */
[----:B------:R-:W-:Y:S04]  /*77e0*/  STL [R1+0x1e58], R25 ;  /* 0x001e581901007387 */ /* 0x000fe80000100800 */
[----:B------:R-:W2:Y:S01]  /*77f0*/  LDL.LU R2, [R1+0xbc] ;  /* 0x0000bc0001027983 */ /* 0x000ea20000300800 */
[----:B------:R-:W-:-:S05]  /*7800*/  IMAD R26, R26, UR9, RZ ;  /* 0x000000091a1a7c24 */ /* 0x000fca000f8e02ff */
[----:B------:R-:W-:Y:S01]  /*7810*/  STL [R1+0x1e5c], R26 ;  /* 0x001e5c1a01007387 */ /* 0x000fe20000100800 */
[----:B------:R-:W-:Y:S02]  /*7820*/  IMAD R9, R9, UR9, RZ ;  /* 0x0000000909097c24 */ /* 0x000fe4000f8e02ff */
[----:B------:R-:W-:-:S03]  /*7830*/  IMAD R8, R8, UR9, RZ ;  /* 0x0000000908087c24 */ /* 0x000fc6000f8e02ff */
[----:B------:R-:W-:Y:S01]  /*7840*/  STL [R1+0x18], R9 ;  /* 0x0000180901007387 */ /* 0x000fe20000100800 */
[----:B------:R-:W-:-:S03]  /*7850*/  IMAD R6, R6, UR9, RZ ;  /* 0x0000000906067c24 */ /* 0x000fc6000f8e02ff */
[----:B------:R1:W-:Y:S01]  /*7860*/  STL [R1+0x20], R8 ;  /* 0x0000200801007387 */ /* 0x0003e20000100800 */
[----:B------:R-:W-:-:S03]  /*7870*/  IMAD R5, R5, UR9, RZ ;  /* 0x0000000905057c24 */ /* 0x000fc6000f8e02ff */
[----:B------:R-:W-:Y:S01]  /*7880*/  STL [R1+0x38], R6 ;  /* 0x0000380601007387 */ /* 0x000fe20000100800 */
[----:B------:R-:W-:-:S03]  /*7890*/  IMAD R4, R4, UR9, RZ ;  /* 0x0000000904047c24 */ /* 0x000fc6000f8e02ff */
[----:B------:R-:W-:Y:S01]  /*78a0*/  STL [R1+0x40], R5 ;  /* 0x0000400501007387 */ /* 0x000fe20000100800 */
[----:B------:R-:W-:-:S03]  /*78b0*/  IMAD R3, R3, UR9, RZ ;  /* 0x0000000903037c24 */ /* 0x000fc6000f8e02ff */
[----:B-1----:R-:W3:Y:S04]  /*78c0*/  LDL.LU R8, [R1+0xb4] ;  /* 0x0000b40001087983 */ /* 0x002ee80000300800 */
[----:B------:R1:W-:Y:S04]  /*78d0*/  STL [R1+0x44], R4 ;  /* 0x0000440401007387 */ /* 0x0003e80000100800 */
[----:B------:R4:W-:Y:S04]  /*78e0*/  STL [R1+0x48], R3 ;  /* 0x0000480301007387 */ /* 0x0009e80000100800 */
[----:B------:R-:W5:Y:S01]  /*78f0*/  LDL.LU R9, [R1+0xac] ;  /* 0x0000ac0001097983 */ /* 0x000f620000300800 */
[----:B-1----:R-:W-:-:S02]  /*7900*/  IMAD R4, R29, UR9, RZ ;  /* 0x000000091d047c24 */ /* 0x002fc4000f8e02ff */
[----:B----4-:R-:W-:-:S03]  /*7910*/  IMAD R3, R0, UR9, RZ ;  /* 0x0000000900037c24 */ /* 0x010fc6000f8e02ff */
[----:B------:R-:W-:Y:S01]  /*7920*/  STL [R1+0x4c], R4 ;  /* 0x00004c0401007387 */ /* 0x000fe20000100800 */
[----:B------:R-:W-:-:S03]  /*7930*/  IMAD R0, R7, UR9, RZ ;  /* 0x0000000907007c24 */ /* 0x000fc6000f8e02ff */
[----:B------:R-:W4:Y:S04]  /*7940*/  LDL.LU R10, [R1+0xa8] ;  /* 0x0000a800010a7983 */ /* 0x000f280000300800 */
[----:B------:R-:W-:Y:S04]  /*7950*/  STL [R1+0x54], R3 ;  /* 0x0000540301007387 */ /* 0x000fe80000100800 */
[----:B------:R-:W4:Y:S04]  /*7960*/  LDL.LU R26, [R1+0xa4] ;  /* 0x0000a400011a7983 */ /* 0x000f280000300800 */
[----:B------:R-:W4:Y:S04]  /*7970*/  LDL.LU R25, [R1+0xa0] ;  /* 0x0000a00001197983 */ /* 0x000f280000300800 */
[----:B------:R1:W-:Y:S04]  /*7980*/  STL [R1+0x58], R0 ;  /* 0x0000580001007387 */ /* 0x0003e80000100800 */
[----:B------:R-:W4:Y:S04]  /*7990*/  LDL.LU R24, [R1+0x9c] ;  /* 0x00009c0001187983 */ /* 0x000f280000300800 */
        /* <DEDUP_REMOVED lines=12> */
[----:B-1----:R-:W4:Y:S01]  /*7a60*/  LDL.LU R0, [R1+0x30] ;  /* 0x0000300001007983 */ /* 0x002f220000300800 */
[----:B--2---:R-:W-:-:S03]  /*7a70*/  IMAD R3, R2, UR9, RZ ;  /* 0x0000000902037c24 */ /* 0x004fc6000f8e02ff */
[----:B------:R-:W2:Y:S04]  /*7a80*/  LDL.LU R2, [R1+0x2c] ;  /* 0x00002c0001027983 */ /* 0x000ea80000300800 */
[----:B------:R1:W-:Y:S04]  /*7a90*/  STL [R1+0x60], R3 ;  /* 0x0000600301007387 */ /* 0x0003e80000100800 */
[----:B------:R-:W2:Y:S04]  /*7aa0*/  LDL.LU R12, [R1+0x3c] ;  /* 0x00003c00010c7983 */ /* 0x000ea80000300800 */
[----:B------:R-:W2:Y:S04]  /*7ab0*/  LDL.LU R11, [R1+0x28] ;  /* 0x00002800010b7983 */ /* 0x000ea80000300800 */
[----:B------:R-:W2:Y:S04]  /*7ac0*/  LDL.LU R29, [R1+0x24] ;  /* 0x00002400011d7983 */ /* 0x000ea80000300800 */
[----:B-1----:R-:W2:Y:S04]  /*7ad0*/  LDL.LU R3, [R1+0x1c] ;  /* 0x00001c0001037983 */ /* 0x002ea80000300800 */
[----:B------:R-:W2:Y:S04]  /*7ae0*/  LDL.LU R4, [R1+0x14] ;  /* 0x0000140001047983 */ /* 0x000ea80000300800 */
[----:B------:R-:W2:Y:S04]  /*7af0*/  LDL.LU R5, [R1+0x10] ;  /* 0x0000100001057983 */ /* 0x000ea80000300800 */
[----:B------:R-:W2:Y:S01]  /*7b00*/  LDL.LU R6, [R1+0xc] ;  /* 0x00000c0001067983 */ /* 0x000ea20000300800 */
[----:B---3--:R-:W-:-:S05]  /*7b10*/  IMAD R8, R8, UR9, RZ ;  /* 0x0000000908087c24 */ /* 0x008fca000f8e02ff */
[----:B------:R1:W-:Y:S01]  /*7b20*/  STL [R1+0x68], R8 ;  /* 0x0000680801007387 */ /* 0x0003e20000100800 */
[----:B-----5:R-:W-:-:S03]  /*7b30*/  IMAD R9, R9, UR9, RZ ;  /* 0x0000000909097c24 */ /* 0x020fc6000f8e02ff */
[----:B-1----:R-:W3:Y:S04]  /*7b40*/  LDL.LU R8, [R1+0x8] ;  /* 0x0000080001087983 */ /* 0x002ee80000300800 */
[----:B------:R1:W-:Y:S01]  /*7b50*/  STL [R1+0x70], R9 ;  /* 0x0000700901007387 */ /* 0x0003e20000100800 */
[----:B----4-:R-:W-:-:S03]  /*7b60*/  IMAD R10, R10, UR9, RZ ;  /* 0x000000090a0a7c24 */ /* 0x010fc6000f8e02ff */
[----:B-1----:R-:W4:Y:S01]  /*7b70*/  LDL.LU R9, [R1+0x4] ;  /* 0x0000040001097983 */ /* 0x002f220000300800 */
[----:B------:R-:W-:-:S03]  /*7b80*/  IMAD R26, R26, UR9, RZ ;  /* 0x000000091a1a7c24 */ /* 0x000fc6000f8e02ff */
[----:B------:R1:W-:Y:S01]  /*7b90*/  STL [R1+0x78], R10 ;  /* 0x0000780a01007387 */ /* 0x0003e20000100800 */
[----:B------:R-:W-:-:S03]  /*7ba0*/  IMAD R25, R25, UR9, RZ ;  /* 0x0000000919197c24 */ /* 0x000fc6000f8e02ff */
[----:B-1----:R-:W5:Y:S01]  /*7bb0*/  LDL.LU R10, [R1] ;  /* 0x00000000010a7983 */ /* 0x002f620000300800 */
[----:B------:R-:W-:-:S03]  /*7bc0*/  IMAD R24, R24, UR9, RZ ;  /* 0x0000000918187c24 */ /* 0x000fc6000f8e02ff */
[----:B------:R1:W-:Y:S01]  /*7bd0*/  STL [R1+0x80], R26 ;  /* 0x0000801a01007387 */ /* 0x0003e20000100800 */
[----:B------:R-:W-:Y:S02]  /*7be0*/  IMAD R23, R23, UR9, RZ ;  /* 0x0000000917177c24 */ /* 0x000fe4000f8e02ff */
[----:B------:R-:W-:Y:S01]  /*7bf0*/  IMAD R22, R22, UR9, RZ ;  /* 0x0000000916167c24 */ /* 0x000fe2000f8e02ff */
[----:B-1----:R-:W2:Y:S01]  /*7c00*/  LDL.LU R26, [R1+0x1e5c] ;  /* 0x001e5c00011a7983 */ /* 0x002ea20000300800 */
[----:B------:R-:W-:-:S03]  /*7c10*/  IMAD R21, R21, UR9, RZ ;  /* 0x0000000915157c24 */ /* 0x000fc6000f8e02ff */
[----:B------:R1:W-:Y:S01]  /*7c20*/  STL [R1+0xa0], R25 ;  /* 0x0000a01901007387 */ /* 0x0003e20000100800 */
[----:B------:R-:W-:Y:S02]  /*7c30*/  IMAD R20, R20, UR9, RZ ;  /* 0x0000000914147c24 */ /* 0x000fe4000f8e02ff */
[----:B------:R-:W-:Y:S01]  /*7c40*/  IMAD R19, R19, UR9, RZ ;  /* 0x0000000913137c24 */ /* 0x000fe2000f8e02ff */
[----:B-1----:R-:W2:Y:S04]  /*7c50*/  LDL.LU R25, [R1+0x1e58] ;  /* 0x001e580001197983 */ /* 0x002ea80000300800 */
[----:B------:R1:W-:Y:S01]  /*7c60*/  STL [R1+0x9c], R24 ;  /* 0x00009c1801007387 */ /* 0x0003e20000100800 */
[----:B------:R-:W-:-:S03]  /*7c70*/  IMAD R18, R18, UR9, RZ ;  /* 0x0000000912127c24 */ /* 0x000fc6000f8e02ff */
        /* <DEDUP_REMOVED lines=19> */
[----:B------:R1:W-:Y:S04]  /*7db0*/  STL [R1+0x7c], R17 ;  /* 0x00007c1101007387 */ /* 0x0003e80000100800 */
        /* <DEDUP_REMOVED lines=10> */
[----:B-1----:R-:W2:Y:S02]  /*7e60*/  LDL.LU R7, [R1+0x1e24] ;  /* 0x001e240001077983 */ /* 0x002ea40000300800 */
[----:B--2---:R-:W-:-:S05]  /*7e70*/  IMAD R7, R7, UR12, RZ ;  /* 0x0000000c07077c24 */ /* 0x004fca000f8e02ff */
[----:B------:R1:W-:Y:S04]  /*7e80*/  STL [R1+0x34], R7 ;  /* 0x0000340701007387 */ /* 0x0003e80000100800 */
[----:B-1----:R-:W2:Y:S01]  /*7e90*/  LDL.LU R7, [R1+0x1e20] ;  /* 0x001e200001077983 */ /* 0x002ea20000300800 */
[----:B------:R-:W-:-:S05]  /*7ea0*/  IMAD R0, R0, UR12, RZ ;  /* 0x0000000c00007c24 */ /* 0x000fca000f8e02ff */
[----:B------:R2:W-:Y:S02]  /*7eb0*/  STL [R1+0x30], R0 ;  /* 0x0000300001007387 */ /* 0x0005e40000100800 */
[----:B--2---:R-:W-:-:S05]  /*7ec0*/  LEA R0, P0, R12, R7, 0x1 ;  /* 0x000000070c007211 */ /* 0x004fca00078008ff */
[----:B------:R1:W-:Y:S02]  /*7ed0*/  STL [R1+0x1db0], R0 ;  /* 0x001db00001007387 */ /* 0x0003e40000100800 */
[----:B-1----:R-:W-:-:S05]  /*7ee0*/  LEA R0, P6, R11, R7, 0x1 ;  /* 0x000000070b007211 */ /* 0x002fca00078c08ff */
        /* <DEDUP_REMOVED lines=10> */
[----:B------:R1:W-:Y:S04]  /*7f90*/  STL [R1+0x1dc8], R0 ;  /* 0x001dc80001007387 */ /* 0x0003e80000100800 */
[----:B-1----:R-:W2:Y:S02]  /*7fa0*/  LDL.LU R0, [R1+0x1e1c] ;  /* 0x001e1c0001007983 */ /* 0x002ea40000300800 */
[-C--:B--2---:R-:W-:Y:S02]  /*7fb0*/  LEA.HI.X.SX32 R12, R12, R0.reuse, 0x1, P0 ;  /* 0x000000000c0c7211 */ /* 0x084fe400000f0eff */
[----:B------:R-:W-:-:S03]  /*7fc0*/  LEA.HI.X.SX32 R11, R11, R0, 0x1, P6 ;  /* 0x000000000b0b7211 */ /* 0x000fc600030f0eff */
[----:B------:R3:W-:Y:S02]  /*7fd0*/  STL [R1+0x1da8], R12 ;  /* 0x001da80c01007387 */ /* 0x0007e40000100800 */
[----:B---3--:R-:W-:-:S05]  /*7fe0*/  LEA R12, P0, R8, R7, 0x1 ;  /* 0x00000007080c7211 */ /* 0x008fca00078008ff */
[----:B------:R1:W-:Y:S01]  /*7ff0*/  STL [R1+0x1dac], R12 ;  /* 0x001dac0c01007387 */ /* 0x0003e20000100800 */
[----:B------:R-:W-:-:S03]  /*8000*/  LEA.HI.X.SX32 R29, R29, R0, 0x1, P5 ;  /* 0x000000001d1d7211 */ /* 0x000fc600028f0eff */
[----:B-1----:R-:W2:Y:S04]  /*8010*/  LDL.LU R12, [R1+0x1e18] ;  /* 0x001e1800010c7983 */ /* 0x002ea80000300800 */
[----:B------:R4:W-:Y:S02]  /*8020*/  STL [R1+0x1da0], R11 ;  /* 0x001da00b01007387 */ /* 0x0009e40000100800 */
[----:B----4-:R-:W-:-:S05]  /*8030*/  LEA R11, P6, R9, R7, 0x1 ;  /* 0x00000007090b7211 */ /* 0x010fca00078c08ff */
[----:B------:R1:W-:Y:S04]  /*8040*/  STL [R1+0x1da4], R11 ;  /* 0x001da40b01007387 */ /* 0x0003e80000100800 */
[----:B-1----:R-:W3:Y:S04]  /*8050*/  LDL.LU R11, [R1+0x1e14] ;  /* 0x001e1400010b7983 */ /* 0x002ee80000300800 */
[----:B------:R5:W-:Y:S02]  /*8060*/  STL [R1+0x1d98], R29 ;  /* 0x001d981d01007387 */ /* 0x000be40000100800 */
[----:B-----5:R-:W-:-:S05]  /*8070*/  LEA R29, P5, R10, R7, 0x1 ;  /* 0x000000070a1d7211 */ /* 0x020fca00078a08ff */
[----:B------:R1:W-:Y:S04]  /*8080*/  STL [R1+0x1d9c], R29 ;  /* 0x001d9c1d01007387 */ /* 0x0003e80000100800 */
[----:B-1----:R-:W4:Y:S01]  /*8090*/  LDL.LU R29, [R1+0x1e10] ;  /* 0x001e1000011d7983 */ /* 0x002f220000300800 */
[----:B------:R-:W-:-:S05]  /*80a0*/  LEA.HI.X.SX32 R3, R3, R0, 0x1, P3 ;  /* 0x0000000003037211 */ /* 0x000fca00018f0eff */
[----:B------:R4:W-:Y:S02]  /*80b0*/  STL [R1+0x1d90], R3 ;  /* 0x001d900301007387 */ /* 0x0009e40000100800 */
[----:B----4-:R-:W-:-:S05]  /*80c0*/  LEA R3, P3, R29, R7, 0x1 ;  /* 0x000000071d037211 */ /* 0x010fca00078608ff */
        /* <DEDUP_REMOVED lines=32> */
[-C--:B------:R-:W-:Y:S02]  /*82d0*/  LEA.HI.X.SX32 R29, R29, R0.reuse, 0x1, P3 ;  /* 0x000000001d1d7211 */ /* 0x080fe400018f0eff */
[----:B------:R-:W-:-:S03]  /*82e0*/  LEA.HI.X.SX32 R3, R3, R0, 0x1, P2 ;  /* 0x0000000003037211 */ /* 0x000fc600010f0eff */
[----:B------:R4:W-:Y:S01]  /*82f0*/  STL [R1+0x1d58], R29 ;  /* 0x001d581d01007387 */ /* 0x0009e20000100800 */
[-C--:B------:R-:W-:Y:S02]  /*8300*/  LEA.HI.X.SX32 R4, R4, R0.reuse, 0x1, P4 ;  /* 0x0000000004047211 */ /* 0x080fe400020f0eff */
[----:B------:R-:W-:Y:S02]  /*8310*/  LEA.HI.X.SX32 R5, R5, R0, 0x1, P1 ;  /* 0x0000000005057211 */ /* 0x000fe400008f0eff */
[----:B----4-:R-:W-:-:S05]  /*8320*/  LEA R29, P3, R10, R7, 0x1 ;  /* 0x000000070a1d7211 */ /* 0x010fca00078608ff */
[----:B------:R3:W-:Y:S04]  /*8330*/  STL [R1+0x1d5c], R29 ;  /* 0x001d5c1d01007387 */ /* 0x0007e80000100800 */
[----:B------:R2:W-:Y:S01]  /*8340*/  STL [R1+0x1d50], R3 ;  /* 0x001d500301007387 */ /* 0x0005e20000100800 */
[-C--:B---3--:R-:W-:Y:S02]  /*8350*/  LEA R29, P2, R11, R7.reuse, 0x1 ;  /* 0x000000070b1d7211 */ /* 0x088fe400078408ff */
[----:B--2---:R-:W-:-:S03]  /*8360*/  LEA R3, P4, R12, R7, 0x1 ;  /* 0x000000070c037211 */ /* 0x004fc600078808ff */
[----:B------:R-:W-:Y:S04]  /*8370*/  STL [R1+0x1d54], R29 ;  /* 0x001d541d01007387 */ /* 0x000fe80000100800 */
[----:B------:R1:W-:Y:S04]  /*8380*/  STL [R1+0x1d48], R4 ;  /* 0x001d480401007387 */ /* 0x0003e80000100800 */
[----:B------:R2:W-:Y:S01]  /*8390*/  STL [R1+0x1d4c], R3 ;  /* 0x001d4c0301007387 */ /* 0x0005e20000100800 */
[----:B-1----:R-:W-:-:S03]  /*83a0*/  LEA R4, P1, R13, R7, 0x1 ;  /* 0x000000070d047211 */ /* 0x002fc600078208ff */
[----:B------:R1:W-:Y:S01]  /*83b0*/  STL [R1+0x1d40], R5 ;  /* 0x001d400501007387 */ /* 0x0003e20000100800 */
[----:B--2---:R-:W-:-:S03]  /*83c0*/  LEA.HI.X.SX32 R3, R6, R0, 0x1, P0 ;  /* 0x0000000006037211 */ /* 0x004fc600000f0eff */
[----:B------:R2:W-:Y:S04]  /*83d0*/  STL [R1+0x1d44], R4 ;  /* 0x001d440401007387 */ /* 0x0005e80000100800 */
[----:B------:R3:W-:Y:S01]  /*83e0*/  STL [R1+0x1d38], R3 ;  /* 0x001d380301007387 */ /* 0x0007e20000100800 */
[----:B-1----:R-:W-:Y:S02]  /*83f0*/  LEA R5, P0, R14, R7, 0x1 ;  /* 0x000000070e057211 */ /* 0x002fe400078008ff */
[----:B--2---:R-:W-:-:S03]  /*8400*/  LEA.HI.X.SX32 R4, R8, R0, 0x1, P6 ;  /* 0x0000000008047211 */ /* 0x004fc600030f0eff */
[----:B------:R1:W-:Y:S01]  /*8410*/  STL [R1+0x1d3c], R5 ;  /* 0x001d3c0501007387 */ /* 0x0003e20000100800 */
[----:B---3--:R-:W-:-:S03]  /*8420*/  LEA R3, P6, R15, R7, 0x1 ;  /* 0x000000070f037211 */ /* 0x008fc600078c08ff */
[----:B------:R2:W-:Y:S04]  /*8430*/  STL [R1+0x1d30], R4 ;  /* 0x001d300401007387 */ /* 0x0005e80000100800 */
[----:B------:R3:W-:Y:S01]  /*8440*/  STL [R1+0x1d34], R3 ;  /* 0x001d340301007387 */ /* 0x0007e20000100800 */
[----:B-1----:R-:W-:Y:S02]  /*8450*/  LEA.HI.X.SX32 R5, R9, R0, 0x1, P5 ;  /* 0x0000000009057211 */ /* 0x002fe400028f0eff */
[----:B--2---:R-:W-:-:S03]  /*8460*/  LEA R4, P5, R16, R7, 0x1 ;  /* 0x0000000710047211 */ /* 0x004fc600078a08ff */
[----:B------:R1:W-:Y:S01]  /*8470*/  STL [R1+0x1d28], R5 ;  /* 0x001d280501007387 */ /* 0x0003e20000100800 */
[----:B---3--:R-:W-:-:S03]  /*8480*/  LEA.HI.X.SX32 R3, R10, R0, 0x1, P3 ;  /* 0x000000000a037211 */ /* 0x008fc600018f0eff */
[----:B------:R-:W-:Y:S04]  /*8490*/  STL [R1+0x1d2c], R4 ;  /* 0x001d2c0401007387 */ /* 0x000fe80000100800 */
[----:B------:R2:W-:Y:S01]  /*84a0*/  STL [R1+0x1d20], R3 ;  /* 0x001d200301007387 */ /* 0x0005e20000100800 */
[----:B-1----:R-:W-:-:S03]  /*84b0*/  LEA R5, P3, R17, R7, 0x1 ;  /* 0x0000000711057211 */ /* 0x002fc600078608ff */
[----:B--2---:R-:W2:Y:S01]  /*84c0*/  LDL.LU R3, [R1+0x18] ;  /* 0x0000180001037983 */ /* 0x004ea20000300800 */
[-C--:B------:R-:W-:Y:S02]  /*84d0*/  LEA.HI.X.SX32 R4, R11, R0.reuse, 0x1, P2 ;  /* 0x000000000b047211 */ /* 0x080fe400010f0eff */
[----:B------:R-:W-:Y:S01]  /*84e0*/  LEA R6, P2, R18, R7, 0x1 ;  /* 0x0000000712067211 */ /* 0x000fe200078408ff */
[----:B------:R-:W-:Y:S04]  /*84f0*/  STL [R1+0x1d24], R5 ;  /* 0x001d240501007387 */ /* 0x000fe80000100800 */
[----:B------:R1:W-:Y:S04]  /*8500*/  STL [R1+0x1d18], R4 ;  /* 0x001d180401007387 */ /* 0x0003e80000100800 */
[----:B------:R-:W-:Y:S04]  /*8510*/  STL [R1+0x1d1c], R6 ;  /* 0x001d1c0601007387 */ /* 0x000fe80000100800 */
[----:B------:R-:W3:Y:S01]  /*8520*/  LDL.LU R29, [R1+0x20] ;  /* 0x00002000011d7983 */ /* 0x000ee20000300800 */
[----:B-1----:R-:W-:-:S02]  /*8530*/  LEA.HI.X.SX32 R4, R12, R0, 0x1, P4 ;  /* 0x000000000c047211 */ /* 0x002fc400020f0eff */
[----:B------:R-:W-:-:S03]  /*8540*/  LEA R5, P4, R19, R7, 0x1 ;  /* 0x0000000713057211 */ /* 0x000fc600078808ff */
[----:B------:R1:W-:Y:S04]  /*8550*/  STL [R1+0x1d10], R4 ;  /* 0x001d100401007387 */ /* 0x0003e80000100800 */
[----:B------:R4:W-:Y:S04]  /*8560*/  STL [R1+0x1d14], R5 ;  /* 0x001d140501007387 */ /* 0x0009e80000100800 */
[----:B------:R-:W5:Y:S01]  /*8570*/  LDL.LU R10, [R1+0x38] ;  /* 0x00003800010a7983 */ /* 0x000f620000300800 */
[----:B-1----:R-:W-:Y:S02]  /*8580*/  LEA.HI.X.SX32 R4, R13, R0, 0x1, P1 ;  /* 0x000000000d047211 */ /* 0x002fe400008f0eff */
[----:B----4-:R-:W-:-:S03]  /*8590*/  LEA R5, P1, R20, R7, 0x1 ;  /* 0x0000000714057211 */ /* 0x010fc600078208ff */
[----:B------:R1:W-:Y:S04]  /*85a0*/  STL [R1+0x1d08], R4 ;  /* 0x001d080401007387 */ /* 0x0003e80000100800 */
[----:B------:R4:W-:Y:S04]  /*85b0*/  STL [R1+0x1d0c], R5 ;  /* 0x001d0c0501007387 */ /* 0x0009e80000100800 */
[----:B------:R-:W5:Y:S01]  /*85c0*/  LDL.LU R9, [R1+0x40] ;  /* 0x0000400001097983 */ /* 0x000f620000300800 */
[----:B-1----:R-:W-:Y:S02]  /*85d0*/  LEA.HI.X.SX32 R4, R14, R0, 0x1, P0 ;  /* 0x000000000e047211 */ /* 0x002fe400000f0eff */
[----:B----4-:R-:W-:-:S03]  /*85e0*/  LEA R5, P0, R21, R7, 0x1 ;  /* 0x0000000715057211 */ /* 0x010fc600078008ff */
[----:B------:R1:W-:Y:S04]  /*85f0*/  STL [R1+0x1d00], R4 ;  /* 0x001d000401007387 */ /* 0x0003e80000100800 */
[----:B------:R4:W-:Y:S01]  /*8600*/  STL [R1+0x1d04], R5 ;  /* 0x001d040501007387 */ /* 0x0009e20000100800 */
[----:B-1----:R-:W-:-:S03]  /*8610*/  LEA.HI.X.SX32 R4, R15, R0, 0x1, P6 ;  /* 0x000000000f047211 */ /* 0x002fc600030f0eff */
[----:B----4-:R-:W4:Y:S04]  /*8620*/  LDL.LU R5, [R1+0x44] ;  /* 0x0000440001057983 */ /* 0x010f280000300800 */
[----:B------:R1:W-:Y:S04]  /*8630*/  STL [R1+0x1cf8], R4 ;  /* 0x001cf80401007387 */ /* 0x0003e80000100800 */
[----:B-1----:R-:W4:Y:S01]  /*8640*/  LDL.LU R4, [R1+0x48] ;  /* 0x0000480001047983 */ /* 0x002f220000300800 */
[----:B------:R-:W-:Y:S02]  /*8650*/  LEA R8, P6, R22, R7, 0x1 ;  /* 0x0000000716087211 */ /* 0x000fe400078c08ff */
[----:B------:R-:W-:-:S03]  /*8660*/  LEA.HI.X.SX32 R6, R16, R0, 0x1, P5 ;  /* 0x0000000010067211 */ /* 0x000fc600028f0eff */
[----:B------:R1:W-:Y:S04]  /*8670*/  STL [R1+0x1cfc], R8 ;  /* 0x001cfc0801007387 */ /* 0x0003e80000100800 */
[----:B------:R0:W-:Y:S04]  /*8680*/  STL [R1+0x1cf0], R6 ;  /* 0x001cf00601007387 */ /* 0x0001e80000100800 */
[----:B------:R-:W4:Y:S01]  /*8690*/  LDL.LU R11, [R1+0x4c] ;  /* 0x00004c00010b7983 */ /* 0x000f220000300800 */
[----:B-1----:R-:W-:Y:S02]  /*86a0*/  LEA R8, P5, R23, R7, 0x1 ;  /* 0x0000000717087211 */ /* 0x002fe400078a08ff */
[----:B0-----:R-:W-:-:S03]  /*86b0*/  LEA.HI.X.SX32 R6, R17, R0, 0x1, P3 ;  /* 0x0000000011067211 */ /* 0x001fc600018f0eff */
[----:B------:R0:W-:Y:S01]  /*86c0*/  STL [R1+0x1cf4], R8 ;  /* 0x001cf40801007387 */ /* 0x0001e20000100800 */
[----:B------:R-:W-:-:S03]  /*86d0*/  LEA.HI.X.SX32 R12, R18, R0, 0x1, P2 ;  /* 0x00000000120c7211 */ /* 0x000fc600010f0eff */
[----:B------:R1:W-:Y:S01]  /*86e0*/  STL [R1+0x1ce8], R6 ;  /* 0x001ce80601007387 */ /* 0x0003e20000100800 */
[-C--:B0-----:R-:W-:Y:S01]  /*86f0*/  LEA R8, P3, R24, R7.reuse, 0x1 ;  /* 0x0000000718087211 */ /* 0x081fe200078608ff */
[----:B------:R-:W-:Y:S01]  /*8700*/  IMAD R27, R27, UR9, RZ ;  /* 0x000000091b1b7c24 */ /* 0x000fe2000f8e02ff */
[----:B------:R-:W-:Y:S02]  /*8710*/  LEA.HI.X.SX32 R13, R19, R0, 0x1, P4 ;  /* 0x00000000130d7211 */ /* 0x000fe400020f0eff */
[----:B-1----:R-:W-:Y:S01]  /*8720*/  LEA R6, P2, R25, R7, 0x1 ;  /* 0x0000000719067211 */ /* 0x002fe200078408ff */
[----:B------:R0:W-:Y:S01]  /*8730*/  STL [R1+0x1cec], R8 ;  /* 0x001cec0801007387 */ /* 0x0001e20000100800 */
[----:B------:R-:W-:-:S03]  /*8740*/  IMAD R28, R28, UR9, RZ ;  /* 0x000000091c1c7c24 */ /* 0x000fc6000f8e02ff */
[----:B0-----:R-:W4:Y:S04]  /*8750*/  LDL.LU R8, [R1+0x54] ;  /* 0x0000540001087983 */ /* 0x001f280000300800 */
[----:B------:R0:W-:Y:S04]  /*8760*/  STL [R1+0x1ce0], R12 ;  /* 0x001ce00c01007387 */ /* 0x0001e80000100800 */
[----:B------:R1:W-:Y:S01]  /*8770*/  STL [R1+0x1ce4], R6 ;  /* 0x001ce40601007387 */ /* 0x0003e20000100800 */
[----:B0-----:R-:W-:-:S03]  /*8780*/  LEA R12, P4, R26, R7, 0x1 ;  /* 0x000000071a0c7211 */ /* 0x001fc600078808ff */
[----:B------:R0:W-:Y:S01]  /*8790*/  STL [R1+0x1cd8], R13 ;  /* 0x001cd80d01007387 */ /* 0x0001e20000100800 */
[----:B-1----:R-:W-:-:S03]  /*87a0*/  LEA.HI.X.SX32 R6, R20, R0, 0x1, P1 ;  /* 0x0000000014067211 */ /* 0x002fc600008f0eff */
[----:B------:R1:W-:Y:S01]  /*87b0*/  STL [R1+0x1cdc], R12 ;  /* 0x001cdc0c01007387 */ /* 0x0003e20000100800 */
[----:B0-----:R-:W-:-:S03]  /*87c0*/  LEA R13, P1, R27, R7, 0x1 ;  /* 0x000000071b0d7211 */ /* 0x001fc600078208ff */
[----:B------:R0:W-:Y:S01]  /*87d0*/  STL [R1+0x1cd0], R6 ;  /* 0x001cd00601007387 */ /* 0x0001e20000100800 */
[-C--:B-1----:R-:W-:Y:S02]  /*87e0*/  LEA.HI.X.SX32 R12, R21, R0.reuse, 0x1, P0 ;  /* 0x00000000150c7211 */ /* 0x082fe400000f0eff */
[----:B------:R-:W-:Y:S01]  /*87f0*/  LEA R14, P0, R28, R7, 0x1 ;  /* 0x000000071c0e7211 */ /* 0x000fe200078008ff */
[----:B0-----:R-:W4:Y:S04]  /*8800*/  LDL.LU R6, [R1+0x60] ;  /* 0x0000600001067983 */ /* 0x001f280000300800 */
[----:B------:R-:W-:Y:S04]  /*8810*/  STL [R1+0x1cd4], R13 ;  /* 0x001cd40d01007387 */ /* 0x000fe80000100800 */
[----:B------:R0:W-:Y:S04]  /*8820*/  STL [R1+0x1cc8], R12 ;  /* 0x001cc80c01007387 */ /* 0x0001e80000100800 */
[----:B------:R-:W-:Y:S01]  /*8830*/  STL [R1+0x1ccc], R14 ;  /* 0x001ccc0e01007387 */ /* 0x000fe20000100800 */
[----:B0-----:R-:W-:-:S03]  /*8840*/  LEA.HI.X.SX32 R12, R22, R0, 0x1, P6 ;  /* 0x00000000160c7211 */ /* 0x001fc600030f0eff */
[----:B------:R-:W4:Y:S04]  /*8850*/  LDL.LU R22, [R1+0x68] ;  /* 0x0000680001167983 */ /* 0x000f280000300800 */
[----:B------:R0:W-:Y:S02]  /*8860*/  STL [R1+0x1cc0], R12 ;  /* 0x001cc00c01007387 */ /* 0x0001e40000100800 */
[----:B0-----:R-:W-:Y:S02]  /*8870*/  LEA.HI.X.SX32 R12, R23, R0, 0x1, P5 ;  /* 0x00000000170c7211 */ /* 0x001fe400028f0eff */
[----:B--2---:R-:W-:-:S05]  /*8880*/  LEA R13, P6, R3, R7, 0x1 ;  /* 0x00000007030d7211 */ /* 0x004fca00078c08ff */
[----:B------:R3:W-:Y:S04]  /*8890*/  STL [R1+0x1cc4], R13 ;  /* 0x001cc40d01007387 */ /* 0x0007e80000100800 */
[----:B------:R-:W2:Y:S04]  /*88a0*/  LDL.LU R23, [R1+0x58] ;  /* 0x0000580001177983 */ /* 0x000ea80000300800 */
[----:B------:R0:W-:Y:S01]  /*88b0*/  STL [R1+0x1cb8], R12 ;  /* 0x001cb80c01007387 */ /* 0x0001e20000100800 */
[----:B---3--:R-:W-:-:S03]  /*88c0*/  LEA R13, P5, R29, R7, 0x1 ;  /* 0x000000071d0d7211 */ /* 0x008fc600078a08ff */
[----:B------:R-:W3:Y:S01]  /*88d0*/  LDL.LU R21, [R1+0x70] ;  /* 0x0000700001157983 */ /* 0x000ee20000300800 */
[----:B0-----:R-:W-:-:S03]  /*88e0*/  LEA.HI.X.SX32 R12, R24, R0, 0x1, P3 ;  /* 0x00000000180c7211 */ /* 0x001fc600018f0eff */
[----:B------:R5:W-:Y:S04]  /*88f0*/  STL [R1+0x1cbc], R13 ;  /* 0x001cbc0d01007387 */ /* 0x000be80000100800 */
[----:B------:R0:W-:Y:S04]  /*8900*/  STL [R1+0x1cb0], R12 ;  /* 0x001cb00c01007387 */ /* 0x0001e80000100800 */
[----:B------:R-:W3:Y:S01]  /*8910*/  LDL.LU R20, [R1+0x78] ;  /* 0x0000780001147983 */ /* 0x000ee20000300800 */
[----:B-----5:R-:W-:Y:S02]  /*8920*/  LEA R13, P3, R10, R7, 0x1 ;  /* 0x000000070a0d7211 */ /* 0x020fe400078608ff */
[----:B0-----:R-:W-:-:S03]  /*8930*/  LEA.HI.X.SX32 R12, R25, R0, 0x1, P2 ;  /* 0x00000000190c7211 */ /* 0x001fc600010f0eff */
[----:B------:R0:W-:Y:S01]  /*8940*/  STL [R1+0x1cb4], R13 ;  /* 0x001cb40d01007387 */ /* 0x0001e20000100800 */
[----:B------:R-:W-:-:S03]  /*8950*/  LEA R14, P2, R9, R7, 0x1 ;  /* 0x00000007090e7211 */ /* 0x000fc600078408ff */
[----:B------:R4:W-:Y:S01]  /*8960*/  STL [R1+0x1ca8], R12 ;  /* 0x001ca80c01007387 */ /* 0x0009e20000100800 */
[----:B0-----:R-:W-:-:S03]  /*8970*/  LEA.HI.X.SX32 R13, R26, R0, 0x1, P4 ;  /* 0x000000001a0d7211 */ /* 0x001fc600020f0eff */
[----:B------:R-:W-:Y:S04]  /*8980*/  STL [R1+0x1cac], R14 ;  /* 0x001cac0e01007387 */ /* 0x000fe80000100800 */
[----:B------:R-:W5:Y:S04]  /*8990*/  LDL.LU R19, [R1+0x80] ;  /* 0x0000800001137983 */ /* 0x000f680000300800 */
[----:B------:R0:W-:Y:S01]  /*89a0*/  STL [R1+0x1ca0], R13 ;  /* 0x001ca00d01007387 */ /* 0x0001e20000100800 */
[----:B----4-:R-:W-:Y:S02]  /*89b0*/  LEA R12, P4, R5, R7, 0x1 ;  /* 0x00000007050c7211 */ /* 0x010fe400078808ff */
[----:B0-----:R-:W-:-:S03]  /*89c0*/  LEA.HI.X.SX32 R13, R27, R0, 0x1, P1 ;  /* 0x000000001b0d7211 */ /* 0x001fc600008f0eff */
[----:B------:R0:W-:Y:S04]  /*89d0*/  STL [R1+0x1ca4], R12 ;  /* 0x001ca40c01007387 */ /* 0x0001e80000100800 */
[----:B------:R-:W4:Y:S01]  /*89e0*/  LDL.LU R18, [R1+0xa0] ;  /* 0x0000a00001127983 */ /* 0x000f220000300800 */
[----:B0-----:R-:W-:-:S03]  /*89f0*/  LEA R12, P1, R4, R7, 0x1 ;  /* 0x00000007040c7211 */ /* 0x001fc600078208ff */
[----:B------:R0:W-:Y:S04]  /*8a00*/  STL [R1+0x1c98], R13 ;  /* 0x001c980d01007387 */ /* 0x0001e80000100800 */
[----:B------:R1:W-:Y:S04]  /*8a10*/  STL [R1+0x1c9c], R12 ;  /* 0x001c9c0c01007387 */ /* 0x0003e80000100800 */
[----:B------:R-:W4:Y:S01]  /*8a20*/  LDL.LU R17, [R1+0x9c] ;  /* 0x00009c0001117983 */ /* 0x000f220000300800 */
[----:B0-----:R-:W-:Y:S02]  /*8a30*/  LEA.HI.X.SX32 R13, R28, R0, 0x1, P0 ;  /* 0x000000001c0d7211 */ /* 0x001fe400000f0eff */
[----:B-1----:R-:W-:-:S03]  /*8a40*/  LEA R12, P0, R11, R7, 0x1 ;  /* 0x000000070b0c7211 */ /* 0x002fc600078008ff */
[----:B------:R0:W-:Y:S04]  /*8a50*/  STL [R1+0x1be8], R13 ;  /* 0x001be80d01007387 */ /* 0x0001e80000100800 */
[----:B------:R-:W-:Y:S01]  /*8a60*/  STL [R1+0x1c08], R12 ;  /* 0x001c080c01007387 */ /* 0x000fe20000100800 */
[----:B0-----:R-:W-:-:S03]  /*8a70*/  LEA.HI.X.SX32 R13, R3, R0, 0x1, P6 ;  /* 0x00000000030d7211 */ /* 0x001fc600030f0eff */
[----:B------:R-:W4:Y:S04]  /*8a80*/  LDL.LU R3, [R1+0x98] ;  /* 0x0000980001037983 */ /* 0x000f280000300800 */
[----:B------:R0:W-:Y:S01]  /*8a90*/  STL [R1+0x1bec], R13 ;  /* 0x001bec0d01007387 */ /* 0x0001e20000100800 */
[-C--:B------:R-:W-:Y:S02]  /*8aa0*/  LEA.HI.X.SX32 R10, R10, R0.reuse, 0x1, P3 ;  /* 0x000000000a0a7211 */ /* 0x080fe400018f0eff */
[----:B0-----:R-:W-:Y:S02]  /*8ab0*/  LEA.HI.X.SX32 R13, R29, R0, 0x1, P5 ;  /* 0x000000001d0d7211 */ /* 0x001fe400028f0eff */
[----:B------:R-:W4:Y:S01]  /*8ac0*/  LDL.LU R29, [R1+0x94] ;  /* 0x00009400011d7983 */ /* 0x000f220000300800 */
[----:B------:R-:W-:-:S05]  /*8ad0*/  LEA R12, P6, R8, R7, 0x1 ;  /* 0x00000007080c7211 */ /* 0x000fca00078c08ff */
[----:B------:R2:W-:Y:S04]  /*8ae0*/  STL [R1+0x1c10], R12 ;  /* 0x001c100c01007387 */ /* 0x0005e80000100800 */
[----:B------:R-:W-:Y:S04]  /*8af0*/  STL [R1+0x1bf0], R13 ;  /* 0x001bf00d01007387 */ /* 0x000fe80000100800 */
[----:B------:R-:W4:Y:S01]  /*8b00*/  LDL.LU R16, [R1+0x90] ;  /* 0x0000900001107983 */ /* 0x000f220000300800 */
[-C--:B------:R-:W-:Y:S02]  /*8b10*/  LEA.HI.X.SX32 R5, R5, R0.reuse, 0x1, P4 ;  /* 0x0000000005057211 */ /* 0x080fe400020f0eff */
[----:B------:R-:W-:-:S02]  /*8b20*/  LEA.HI.X.SX32 R24, R4, R0, 0x1, P1 ;  /* 0x0000000004187211 */ /* 0x000fc400008f0eff */
[----:B------:R-:W-:Y:S02]  /*8b30*/  LEA.HI.X.SX32 R11, R11, R0, 0x1, P0 ;  /* 0x000000000b0b7211 */ /* 0x000fe400000f0eff */
[----:B--2---:R-:W-:-:S05]  /*8b40*/  LEA R12, P5, R23, R7, 0x1 ;  /* 0x00000007170c7211 */ /* 0x004fca00078a08ff */
[----:B------:R0:W-:Y:S04]  /*8b50*/  STL [R1+0x1c18], R12 ;  /* 0x001c180c01007387 */ /* 0x0001e80000100800 */
[----:B------:R-:W2:Y:S04]  /*8b60*/  LDL.LU R15, [R1+0x8c] ;  /* 0x00008c00010f7983 */ /* 0x000ea80000300800 */
[----:B------:R1:W-:Y:S01]  /*8b70*/  STL [R1+0x1bf4], R10 ;  /* 0x001bf40a01007387 */ /* 0x0003e20000100800 */
[----:B0-----:R-:W-:-:S03]  /*8b80*/  LEA R12, P3, R6, R7, 0x1 ;  /* 0x00000007060c7211 */ /* 0x001fc600078608ff */
[----:B------:R-:W2:Y:S01]  /*8b90*/  LDL.LU R14, [R1+0x88] ;  /* 0x00008800010e7983 */ /* 0x000ea20000300800 */
[----:B-1----:R-:W-:-:S03]  /*8ba0*/  LEA.HI.X.SX32 R10, R9, R0, 0x1, P2 ;  /* 0x00000000090a7211 */ /* 0x002fc600010f0eff */
[----:B------:R3:W-:Y:S01]  /*8bb0*/  STL [R1+0x1c20], R12 ;  /* 0x001c200c01007387 */ /* 0x0007e20000100800 */
[----:B------:R-:W-:-:S03]  /*8bc0*/  LEA R9, P2, R22, R7, 0x1 ;  /* 0x0000000716097211 */ /* 0x000fc600078408ff */
[----:B------:R-:W2:Y:S04]  /*8bd0*/  LDL.LU R13, [R1+0x84] ;  /* 0x00008400010d7983 */ /* 0x000ea80000300800 */
[----:B------:R0:W-:Y:S01]  /*8be0*/  STL [R1+0x1bf8], R10 ;  /* 0x001bf80a01007387 */ /* 0x0001e20000100800 */
[----:B---3--:R-:W-:-:S03]  /*8bf0*/  LEA R12, P4, R21, R7, 0x1 ;  /* 0x00000007150c7211 */ /* 0x008fc600078808ff */
[----:B0-----:R-:W3:Y:S04]  /*8c00*/  LDL.LU R10, [R1+0x7c] ;  /* 0x00007c00010a7983 */ /* 0x001ee80000300800 */
[----:B------:R0:W-:Y:S04]  /*8c10*/  STL [R1+0x1c28], R9 ;  /* 0x001c280901007387 */ /* 0x0001e80000100800 */
[----:B0-----:R-:W3:Y:S04]  /*8c20*/  LDL.LU R9, [R1+0x74] ;  /* 0x0000740001097983 */ /* 0x001ee80000300800 */
[----:B------:R0:W-:Y:S04]  /*8c30*/  STL [R1+0x1bfc], R5 ;  /* 0x001bfc0501007387 */ /* 0x0001e80000100800 */
[----:B0-----:R-:W3:Y:S04]  /*8c40*/  LDL.LU R5, [R1+0x6c] ;  /* 0x00006c0001057983 */ /* 0x001ee80000300800 */
[----:B------:R0:W-:Y:S04]  /*8c50*/  STL [R1+0x1c30], R12 ;  /* 0x001c300c01007387 */ /* 0x0001e80000100800 */
[----:B------:R-:W3:Y:S01]  /*8c60*/  LDL.LU R4, [R1+0x64] ;  /* 0x0000640001047983 */ /* 0x000ee20000300800 */
[----:B0-----:R-:W-:-:S03]  /*8c70*/  LEA R12, P1, R20, R7, 0x1 ;  /* 0x00000007140c7211 */ /* 0x001fc600078208ff */
[----:B------:R5:W-:Y:S04]  /*8c80*/  STL [R1+0x1c00], R24 ;  /* 0x001c001801007387 */ /* 0x000be80000100800 */
[----:B------:R0:W-:Y:S01]  /*8c90*/  STL [R1+0x1c38], R12 ;  /* 0x001c380c01007387 */ /* 0x0001e20000100800 */
[----:B-----5:R-:W-:-:S03]  /*8ca0*/  LEA R24, P0, R19, R7, 0x1 ;  /* 0x0000000713187211 */ /* 0x020fc600078008ff */
[----:B0-----:R-:W5:Y:S04]  /*8cb0*/  LDL.LU R12, [R1+0x5c] ;  /* 0x00005c00010c7983 */ /* 0x001f680000300800 */
[----:B------:R0:W-:Y:S02]  /*8cc0*/  STL [R1+0x1c04], R11 ;  /* 0x001c040b01007387 */ /* 0x0001e40000100800 */
[----:B0-----:R-:W-:Y:S02]  /*8cd0*/  LEA.HI.X.SX32 R11, R8, R0, 0x1, P6 ;  /* 0x00000000080b7211 */ /* 0x001fe400030f0eff */
[----:B------:R-:W5:Y:S01]  /*8ce0*/  LDL.LU R8, [R1+0x34] ;  /* 0x0000340001087983 */ /* 0x000f620000300800 */
[----:B----4-:R-:W-:-:S03]  /*8cf0*/  LEA R25, P6, R18, R7, 0x1 ;  /* 0x0000000712197211 */ /* 0x010fc600078c08ff */
[----:B------:R-:W-:Y:S04]  /*8d00*/  STL [R1+0x1c40], R24 ;  /* 0x001c401801007387 */ /* 0x000fe80000100800 */
[----:B------:R0:W-:Y:S04]  /*8d10*/  STL [R1+0x1c0c], R11 ;  /* 0x001c0c0b01007387 */ /* 0x0001e80000100800 */
[----:B0-----:R-:W4:Y:S01]  /*8d20*/  LDL.LU R11, [R1+0x50] ;  /* 0x00005000010b7983 */ /* 0x001f220000300800 */
[----:B------:R-:W-:-:S03]  /*8d30*/  LEA.HI.X.SX32 R24, R23, R0, 0x1, P5 ;  /* 0x0000000017187211 */ /* 0x000fc600028f0eff */
[----:B------:R0:W-:Y:S01]  /*8d40*/  STL [R1+0x1c48], R25 ;  /* 0x001c481901007387 */ /* 0x0001e20000100800 */
[----:B------:R-:W-:-:S03]  /*8d50*/  LEA.HI.X.SX32 R23, R6, R0, 0x1, P3 ;  /* 0x0000000006177211 */ /* 0x000fc600018f0eff */
[----:B------:R1:W-:Y:S01]  /*8d60*/  STL [R1+0x1c14], R24 ;  /* 0x001c141801007387 */ /* 0x0003e20000100800 */
[----:B0-----:R-:W-:-:S05]  /*8d70*/  LEA R25, P5, R17, R7, 0x1 ;  /* 0x0000000711197211 */ /* 0x001fca00078a08ff */
[----:B------:R-:W-:Y:S04]  /*8d80*/  STL [R1+0x1c50], R25 ;  /* 0x001c501901007387 */ /* 0x000fe80000100800 */
[----:B------:R-:W4:Y:S01]  /*8d90*/  LDL.LU R6, [R1+0x30] ;  /* 0x0000300001067983 */ /* 0x000f220000300800 */
[----:B-1----:R-:W-:-:S03]  /*8da0*/  LEA R24, P3, R3, R7, 0x1 ;  /* 0x0000000703187211 */ /* 0x002fc600078608ff */
[----:B------:R0:W-:Y:S01]  /*8db0*/  STL [R1+0x1c1c], R23 ;  /* 0x001c1c1701007387 */ /* 0x0001e20000100800 */
[----:B------:R-:W-:-:S03]  /*8dc0*/  LEA.HI.X.SX32 R21, R21, R0, 0x1, P4 ;  /* 0x0000000015157211 */ /* 0x000fc600020f0eff */
[----:B------:R-:W-:Y:S01]  /*8dd0*/  STL [R1+0x1c58], R24 ;  /* 0x001c581801007387 */ /* 0x000fe20000100800 */
[----:B0-----:R-:W-:Y:S02]  /*8de0*/  LEA.HI.X.SX32 R23, R22, R0, 0x1, P2 ;  /* 0x0000000016177211 */ /* 0x001fe400010f0eff */
[----:B------:R-:W-:-:S03]  /*8df0*/  LEA R22, P2, R29, R7, 0x1 ;  /* 0x000000071d167211 */ /* 0x000fc600078408ff */
[----:B------:R0:W-:Y:S04]  /*8e00*/  STL [R1+0x1c24], R23 ;  /* 0x001c241701007387 */ /* 0x0001e80000100800 */
[----:B------:R1:W-:Y:S04]  /*8e10*/  STL [R1+0x1c60], R22 ;  /* 0x001c601601007387 */ /* 0x0003e80000100800 */
[----:B------:R2:W-:Y:S01]  /*8e20*/  STL [R1+0x1c2c], R21 ;  /* 0x001c2c1501007387 */ /* 0x0005e20000100800 */
[----:B0-----:R-:W-:Y:S02]  /*8e30*/  LEA R23, P4, R16, R7, 0x1 ;  /* 0x0000000710177211 */ /* 0x001fe400078808ff */
[----:B-1----:R-:W-:-:S02]  /*8e40*/  LEA.HI.X.SX32 R22, R20, R0, 0x1, P1 ;  /* 0x0000000014167211 */ /* 0x002fc400008f0eff */
[-C--:B------:R-:W-:Y:S01]  /*8e50*/  LEA.HI.X.SX32 R20, R19, R0.reuse, 0x1, P0 ;  /* 0x0000000013147211 */ /* 0x080fe200000f0eff */
[----:B------:R-:W-:Y:S01]  /*8e60*/  STL [R1+0x1c68], R23 ;  /* 0x001c681701007387 */ /* 0x000fe20000100800 */
[----:B------:R-:W-:-:S03]  /*8e70*/  LEA.HI.X.SX32 R18, R18, R0, 0x1, P6 ;  /* 0x0000000012127211 */ /* 0x000fc600030f0eff */
[----:B------:R-:W-:Y:S01]  /*8e80*/  STL [R1+0x1c34], R22 ;  /* 0x001c341601007387 */ /* 0x000fe20000100800 */
[----:B------:R-:W-:Y:S01]  /*8e90*/  LEA.HI.X.SX32 R16, R16, R0, 0x1, P4 ;  /* 0x0000000010107211 */ /* 0x000fe200020f0eff */
[----:B------:R-:W-:Y:S01]  /*8ea0*/  UIMAD UR9, UR6, 0x1f, URZ ;  /* 0x0000001f060978a4 */ /* 0x000fe2000f8e02ff */
[----:B------:R-:W-:Y:S01]  /*8eb0*/  IMAD R2, R2, UR12, RZ ;  /* 0x0000000c02027c24 */ /* 0x000fe2000f8e02ff */
[----:B--2---:R-:W-:-:S05]  /*8ec0*/  LEA R21, P1, R15, R7, 0x1 ;  /* 0x000000070f157211 */ /* 0x004fca00078208ff */
[----:B------:R-:W-:Y:S01]  /*8ed0*/  STL [R1+0x1c70], R21 ;  /* 0x001c701501007387 */ /* 0x000fe20000100800 */
[----:B------:R-:W-:-:S03]  /*8ee0*/  LEA R19, P0, R14, R7, 0x1 ;  /* 0x000000070e137211 */ /* 0x000fc600078008ff */
[----:B------:R0:W-:Y:S04]  /*8ef0*/  STL [R1+0x1c3c], R20 ;  /* 0x001c3c1401007387 */ /* 0x0001e80000100800 */
[----:B------:R1:W-:Y:S04]  /*8f00*/  STL [R1+0x1c78], R19 ;  /* 0x001c781301007387 */ /* 0x0003e80000100800 */
[----:B------:R3:W-:Y:S01]  /*8f10*/  STL [R1+0x1c44], R18 ;  /* 0x001c441201007387 */ /* 0x0007e20000100800 */
[----:B0-----:R-:W-:Y:S02]  /*8f20*/  LEA R20, P6, R13, R7, 0x1 ;  /* 0x000000070d147211 */ /* 0x001fe400078c08ff */
[----:B-1----:R-:W-:-:S03]  /*8f30*/  LEA.HI.X.SX32 R19, R17, R0, 0x1, P5 ;  /* 0x0000000011137211 */ /* 0x002fc600028f0eff */
[----:B------:R-:W-:Y:S01]  /*8f40*/  STL [R1+0x1c80], R20 ;  /* 0x001c801401007387 */ /* 0x000fe20000100800 */
[----:B------:R-:W-:-:S03]  /*8f50*/  LEA.HI.X.SX32 R17, R3, R0, 0x1, P3 ;  /* 0x0000000003117211 */ /* 0x000fc600018f0eff */
[----:B------:R0:W-:Y:S04]  /*8f60*/  STL [R1+0x1c4c], R19 ;  /* 0x001c4c1301007387 */ /* 0x0001e80000100800 */
[----:B------:R-:W2:Y:S01]  /*8f70*/  LDL.LU R3, [R1+0x11c] ;  /* 0x00011c0001037983 */ /* 0x000ea20000300800 */
[----:B---3--:R-:W-:-:S05]  /*8f80*/  LEA R18, P5, R10, R7, 0x1 ;  /* 0x000000070a127211 */ /* 0x008fca00078a08ff */
[----:B------:R1:W-:Y:S04]  /*8f90*/  STL [R1+0x1c84], R18 ;  /* 0x001c841201007387 */ /* 0x0003e80000100800 */
[----:B------:R3:W-:Y:S01]  /*8fa0*/  STL [R1+0x1c54], R17 ;  /* 0x001c541101007387 */ /* 0x0007e20000100800 */
[----:B0-----:R-:W-:Y:S02]  /*8fb0*/  LEA R19, P3, R9, R7, 0x1 ;  /* 0x0000000709137211 */ /* 0x001fe400078608ff */
[----:B-1----:R-:W-:-:S03]  /*8fc0*/  LEA.HI.X.SX32 R18, R29, R0, 0x1, P2 ;  /* 0x000000001d127211 */ /* 0x002fc600010f0eff */
[----:B------:R-:W-:Y:S04]  /*8fd0*/  STL [R1+0x1c88], R19 ;  /* 0x001c881301007387 */ /* 0x000fe80000100800 */
[----:B------:R-:W2:Y:S01]  /*8fe0*/  LDL.LU R29, [R1+0x120] ;  /* 0x00012000011d7983 */ /* 0x000ea20000300800 */
[----:B---3--:R-:W-:-:S03]  /*8ff0*/  LEA R17, P2, R5, R7, 0x1 ;  /* 0x0000000705117211 */ /* 0x008fc600078408ff */
        /* <DEDUP_REMOVED lines=9> */
[----:B-----5:R-:W-:-:S05]  /*9090*/  LEA R16, P1, R12, R7, 0x1 ;  /* 0x000000070c107211 */ /* 0x020fca00078208ff */
[----:B------:R-:W-:Y:S04]  /*90a0*/  STL [R1+0x1c94], R16 ;  /* 0x001c941001007387 */ /* 0x000fe80000100800 */
[----:B------:R-:W-:Y:S04]  /*90b0*/  STL [R1+0x1c74], R15 ;  /* 0x001c740f01007387 */ /* 0x000fe80000100800 */
[----:B------:R-:W-:Y:S01]  /*90c0*/  STL [R1+0x1c7c], R14 ;  /* 0x001c7c0e01007387 */ /* 0x000fe20000100800 */
[----:B------:R-:W-:Y:S02]  /*90d0*/  LEA R22, P0, R8, UR10, 0x1 ;  /* 0x0000000a08167c11 */ /* 0x000fe4000f8008ff */
[----:B------:R-:W-:-:S02]  /*90e0*/  LEA.HI.X.SX32 R5, R5, R0, 0x1, P2 ;  /* 0x0000000005057211 */ /* 0x000fc400010f0eff */
[----:B------:R-:W-:Y:S02]  /*90f0*/  LEA.HI.X.SX32 R23, R8, UR11, 0x1, P0 ;  /* 0x0000000b08177c11 */ /* 0x000fe400080f0eff */
[----:B----4-:R-:W-:Y:S02]  /*9100*/  LEA R13, P6, R11, R7, 0x1 ;  /* 0x000000070b0d7211 */ /* 0x010fe400078c08ff */
[-C--:B------:R-:W-:Y:S02]  /*9110*/  LEA.HI.X.SX32 R7, R10, R0.reuse, 0x1, P5 ;  /* 0x000000000a077211 */ /* 0x080fe400028f0eff */
[----:B------:R-:W3:Y:S04]  /*9120*/  LDL.LU R10, [R1+0x124] ;  /* 0x00012400010a7983 */ /* 0x000ee80000300800 */
[----:B------:R-:W-:Y:S04]  /*9130*/  STL [R1+0x1be4], R13 ;  /* 0x001be40d01007387 */ /* 0x000fe80000100800 */
[----:B------:R0:W-:Y:S04]  /*9140*/  STL [R1+0x1bd0], R7 ;  /* 0x001bd00701007387 */ /* 0x0001e80000100800 */
[----:B------:R-:W4:Y:S01]  /*9150*/  LDL.LU R8, [R1+0x128] ;  /* 0x0001280001087983 */ /* 0x000f220000300800 */
[-C--:B0-----:R-:W-:Y:S01]  /*9160*/  LEA.HI.X.SX32 R7, R9, R0.reuse, 0x1, P3 ;  /* 0x0000000009077211 */ /* 0x081fe200018f0eff */
[----:B------:R-:W-:Y:S01]  /*9170*/  IMAD.U32 R9, RZ, RZ, UR9 ;  /* 0x00000009ff097e24 */ /* 0x000fe2000f8e00ff */
[----:B------:R-:W-:-:S02]  /*9180*/  LEA.HI.X.SX32 R13, R4, R0, 0x1, P4 ;  /* 0x00000000040d7211 */ /* 0x000fc400020f0eff */
[C---:B------:R-:W-:Y:S01]  /*9190*/  LEA R20, P0, R6.reuse, UR10, 0x1 ;  /* 0x0000000a06147c11 */ /* 0x040fe2000f8008ff */
[----:B------:R0:W-:Y:S04]  /*91a0*/  STL [R1+0x1bd4], R7 ;  /* 0x001bd40701007387 */ /* 0x0001e80000100800 */
[----:B------:R-:W-:Y:S01]  /*91b0*/  STL.64 [R1+0x10e8], R22 ;  /* 0x0010e81601007387 */ /* 0x000fe20000100a00 */
[----:B------:R-:W-:-:S03]  /*91c0*/  LEA.HI.X.SX32 R21, R6, UR11, 0x1, P0 ;  /* 0x0000000b06157c11 */ /* 0x000fc600080f0eff */
[----:B------:R1:W-:Y:S01]  /*91d0*/  STL [R1+0x1bd8], R5 ;  /* 0x001bd80501007387 */ /* 0x0003e20000100800 */
[-C--:B0-----:R-:W-:Y:S02]  /*91e0*/  LEA.HI.X.SX32 R7, R12, R0.reuse, 0x1, P1 ;  /* 0x000000000c077211 */ /* 0x081fe400008f0eff */
[----:B------:R-:W-:Y:S01]  /*91f0*/  LEA.HI.X.SX32 R0, R11, R0, 0x1, P6 ;  /* 0x000000000b007211 */ /* 0x000fe200030f0eff */
[----:B------:R0:W-:Y:S01]  /*9200*/  STL [R1+0x1bdc], R13 ;  /* 0x001bdc0d01007387 */ /* 0x0001e20000100800 */
[C---:B------:R-:W-:Y:S01]  /*9210*/  LEA R12, P1, R2.reuse, UR10, 0x1 ;  /* 0x0000000a020c7c11 */ /* 0x040fe2000f8208ff */
[----:B-1----:R-:W-:Y:S02]  /*9220*/  IMAD.WIDE R4, R9, 0x2, R22 ;  /* 0x0000000209047825 */ /* 0x002fe400078e0216 */
[----:B------:R1:W-:Y:S04]  /*9230*/  STL [R1+0x1be0], R7 ;  /* 0x001be00701007387 */ /* 0x0003e80000100800 */
[----:B------:R-:W-:Y:S01]  /*9240*/  STL [R1+0x1bc8], R0 ;  /* 0x001bc80001007387 */ /* 0x000fe20000100800 */
[----:B0-----:R-:W-:-:S03]  /*9250*/  LEA.HI.X.SX32 R13, R2, UR11, 0x1, P1 ;  /* 0x0000000b020d7c11 */ /* 0x001fc600088f0eff */
[----:B------:R-:W-:Y:S04]  /*9260*/  STL [R1+0x1bcc], R4 ;  /* 0x001bcc0401007387 */ /* 0x000fe80000100800 */
[----:B------:R0:W-:Y:S04]  /*9270*/  STL [R1+0x1bc0], R5 ;  /* 0x001bc00501007387 */ /* 0x0001e80000100800 */
[----:B------:R-:W-:Y:S04]  /*9280*/  STL.64 [R1+0x10e0], R20 ;  /* 0x0010e01401007387 */ /* 0x000fe80000100a00 */
[----:B------:R-:W5:Y:S01]  /*9290*/  LDL.LU R2, [R1+0x1df0] ;  /* 0x001df00001027983 */ /* 0x000f620000300800 */
[----:B-1----:R-:W-:-:S03]  /*92a0*/  IMAD.WIDE R6, R9, 0x2, R20 ;  /* 0x0000000209067825 */ /* 0x002fc600078e0214 */
[----:B------:R-:W-:Y:S01]  /*92b0*/  STL.64 [R1+0x10d8], R12 ;  /* 0x0010d80c01007387 */ /* 0x000fe20000100a00 */
[----:B0-----:R-:W-:-:S03]  /*92c0*/  IMAD.WIDE R4, R9, 0x2, R12 ;  /* 0x0000000209047825 */ /* 0x001fc600078e020c */
[----:B------:R-:W-:Y:S04]  /*92d0*/  STL [R1+0x1bc4], R6 ;  /* 0x001bc40601007387 */ /* 0x000fe80000100800 */
[----:B------:R0:W-:Y:S04]  /*92e0*/  STL [R1+0x1bb8], R7 ;  /* 0x001bb80701007387 */ /* 0x0001e80000100800 */
[----:B------:R-:W-:Y:S04]  /*92f0*/  STL [R1+0x1bbc], R4 ;  /* 0x001bbc0401007387 */ /* 0x000fe80000100800 */
[----:B------:R1:W-:Y:S01]  /*9300*/  STL [R1+0x1bb0], R5 ;  /* 0x001bb00501007387 */ /* 0x0003e20000100800 */
[----:B------:R-:W-:-:S02]  /*9310*/  UIMAD UR8, UR6, 0x1f, URZ ;  /* 0x0000001f060878a4 */ /* 0x000fc4000f8e02ff */
[----:B------:R-:W-:Y:S01]  /*9320*/  UIMAD UR8, UR6, 0x1e, URZ ;  /* 0x0000001e060878a4 */ /* 0x000fe2000f8e02ff */
[----:B--2---:R-:W-:-:S05]  /*9330*/  IMAD R0, R3, UR12, RZ ;  /* 0x0000000c03007c24 */ /* 0x004fca000f8e02ff */
[----:B------:R-:W-:Y:S01]  /*9340*/  LEA R28, P0, R0, UR10, 0x1 ;  /* 0x0000000a001c7c11 */ /* 0x000fe2000f8008ff */
[----:B------:R-:W-:-:S03]  /*9350*/  IMAD R3, R29, UR12, RZ ;  /* 0x0000000c1d037c24 */ /* 0x000fc6000f8e02ff */
[----:B------:R-:W-:Y:S02]  /*9360*/  LEA.HI.X.SX32 R29, R0, UR11, 0x1, P0 ;  /* 0x0000000b001d7c11 */ /* 0x000fe400080f0eff */
[----:B------:R-:W-:Y:S01]  /*9370*/  LEA R18, P1, R3, UR10, 0x1 ;  /* 0x0000000a03127c11 */ /* 0x000fe2000f8208ff */
[----:B0-----:R-:W-:-:S03]  /*9380*/  IMAD.WIDE R6, R9, 0x2, R28 ;  /* 0x0000000209067825 */ /* 0x001fc600078e021c */
[----:B------:R-:W-:-:S03]  /*9390*/  LEA.HI.X.SX32 R19, R3, UR11, 0x1, P1 ;  /* 0x0000000b03137c11 */ /* 0x000fc600088f0eff */
[----:B-1----:R-:W-:Y:S02]  /*93a0*/  IMAD.WIDE R4, R9, 0x2, R18 ;  /* 0x0000000209047825 */ /* 0x002fe400078e0212 */
[----:B------:R-:W-:Y:S04]  /*93b0*/  STL.64 [R1+0x10f0], R18 ;  /* 0x0010f01201007387 */ /* 0x000fe80000100a00 */
[----:B------:R-:W-:Y:S04]  /*93c0*/  STL [R1+0x1bb4], R6 ;  /* 0x001bb40601007387 */ /* 0x000fe80000100800 */
[----:B------:R0:W-:Y:S01]  /*93d0*/  STL [R1+0x1ba8], R7 ;  /* 0x001ba80701007387 */ /* 0x0001e20000100800 */
[----:B---3--:R-:W-:-:S05]  /*93e0*/  IMAD R0, R10, UR12, RZ ;  /* 0x0000000c0a007c24 */ /* 0x008fca000f8e02ff */
[----:B------:R-:W-:Y:S01]  /*93f0*/  LEA R16, P0, R0, UR10, 0x1 ;  /* 0x0000000a00107c11 */ /* 0x000fe2000f8008ff */
[----:B----4-:R-:W-:-:S03]  /*9400*/  IMAD R8, R8, UR12, RZ ;  /* 0x0000000c08087c24 */ /* 0x010fc6000f8e02ff */
[----:B------:R-:W-:Y:S02]  /*9410*/  LEA.HI.X.SX32 R17, R0, UR11, 0x1, P0 ;  /* 0x0000000b00117c11 */ /* 0x000fe400080f0eff */
[----:B------:R-:W-:-:S04]  /*9420*/  LEA R14, P1, R8, UR10, 0x1 ;  /* 0x0000000a080e7c11 */ /* 0x000fc8000f8208ff */
[----:B------:R-:W-:Y:S01]  /*9430*/  LEA.HI.X.SX32 R15, R8, UR11, 0x1, P1 ;  /* 0x0000000b080f7c11 */ /* 0x000fe200088f0eff */
[----:B------:R-:W-:Y:S02]  /*9440*/  IMAD.U32 R0, RZ, RZ, UR8 ;  /* 0x00000008ff007e24 */ /* 0x000fe4000f8e00ff */
[----:B0-----:R-:W-:Y:S01]  /*9450*/  IMAD.WIDE R6, R9, 0x2, R14 ;  /* 0x0000000209067825 */ /* 0x001fe200078e020e */
[----:B------:R-:W-:-:S03]  /*9460*/  UIMAD UR8, UR6, 0x1d, URZ ;  /* 0x0000001d060878a4 */ /* 0x000fc6000f8e02ff */
[----:B-----5:R-:W-:Y:S02]  /*9470*/  IMAD R3, R2, UR12, RZ ;  /* 0x0000000c02037c24 */ /* 0x020fe4000f8e02ff */
[----:B------:R-:W2:Y:S03]  /*9480*/  LDL.LU R2, [R1+0x1dec] ;  /* 0x001dec0001027983 */ /* 0x000ea60000300800 */
[C---:B------:R-:W-:Y:S01]  /*9490*/  LEA R10, P0, R3.reuse, UR10, 0x1 ;  /* 0x0000000a030a7c11 */ /* 0x040fe2000f8008ff */
[----:B------:R-:W-:Y:S04]  /*94a0*/  STL [R1+0x1bac], R4 ;  /* 0x001bac0401007387 */ /* 0x000fe80000100800 */
[----:B------:R0:W-:Y:S01]  /*94b0*/  STL [R1+0x1ba0], R5 ;  /* 0x001ba00501007387 */ /* 0x0001e20000100800 */
[----:B------:R-:W-:-:S03]  /*94c0*/  LEA.HI.X.SX32 R11, R3, UR11, 0x1, P0 ;  /* 0x0000000b030b7c11 */ /* 0x000fc600080f0eff */
[----:B------:R-:W-:Y:S01]  /*94d0*/  STL.64 [R1+0x10f8], R16 ;  /* 0x0010f81001007387 */ /* 0x000fe20000100a00 */
[----:B0-----:R-:W-:-:S03]  /*94e0*/  IMAD.WIDE R4, R9, 0x2, R16 ;  /* 0x0000000209047825 */ /* 0x001fc600078e0210 */
[----:B------:R-:W-:Y:S04]  /*94f0*/  STL [R1+0x1408], R10 ;  /* 0x0014080a01007387 */ /* 0x000fe80000100800 */
[----:B------:R-:W-:Y:S01]  /*9500*/  STL.64 [R1+0x1100], R14 ;  /* 0x0011000e01007387 */ /* 0x000fe20000100a00 */
[----:B------:R-:W-:-:S03]  /*9510*/  IMAD.WIDE R8, R9, 0x2, R10 ;  /* 0x0000000209087825 */ /* 0x000fc600078e020a */
[----:B------:R-:W-:Y:S04]  /*9520*/  STL [R1+0x1ba4], R4 ;  /* 0x001ba40401007387 */ /* 0x000fe80000100800 */
[----:B------:R-:W-:Y:S04]  /*9530*/  STL [R1+0x1404], R11 ;  /* 0x0014040b01007387 */ /* 0x000fe80000100800 */
[----:B------:R0:W-:Y:S04]  /*9540*/  STL [R1+0x1b98], R5 ;  /* 0x001b980501007387 */ /* 0x0001e80000100800 */
[----:B------:R-:W-:Y:S04]  /*9550*/  STL [R1+0x1b9c], R6 ;  /* 0x001b9c0601007387 */ /* 0x000fe80000100800 */
[----:B------:R1:W-:Y:S01]  /*9560*/  STL [R1+0x1b88], R7 ;  /* 0x001b880701007387 */ /* 0x0003e20000100800 */
[----:B0-----:R-:W-:-:S03]  /*9570*/  IMAD.WIDE R4, R0, 0x2, R22 ;  /* 0x0000000200047825 */ /* 0x001fc600078e0216 */
[----:B------:R-:W-:Y:S04]  /*9580*/  STL [R1+0x1b90], R8 ;  /* 0x001b900801007387 */ /* 0x000fe80000100800 */
[----:B------:R0:W-:Y:S01]  /*9590*/  STL [R1+0x1b8c], R9 ;  /* 0x001b8c0901007387 */ /* 0x0001e20000100800 */
[----:B-1----:R-:W-:-:S03]  /*95a0*/  IMAD.WIDE R6, R0, 0x2, R20 ;  /* 0x0000000200067825 */ /* 0x002fc600078e0214 */
        /* <DEDUP_REMOVED lines=11> */
[----:B------:R-:W-:-:S03]  /*9660*/  IMAD.U32 R3, RZ, RZ, UR8 ;  /* 0x00000008ff037e24 */ /* 0x000fc6000f8e00ff */
[----:B------:R-:W-:Y:S01]  /*9670*/  STL [R1+0x1b6c], R6 ;  /* 0x001b6c0601007387 */ /* 0x000fe20000100800 */
[----:B-1----:R-:W-:-:S03]  /*9680*/  IMAD.WIDE R8, R0, 0x2, R10 ;  /* 0x0000000200087825 */ /* 0x002fc600078e020a */
[----:B------:R1:W-:Y:S01]  /*9690*/  STL [R1+0x1b60], R7 ;  /* 0x001b600701007387 */ /* 0x0003e20000100800 */
[----:B0-----:R-:W-:-:S05]  /*96a0*/  IMAD.WIDE R4, R0, 0x2, R16 ;  /* 0x0000000200047825 */ /* 0x001fca00078e0210 */
[----:B------:R-:W-:Y:S01]  /*96b0*/  STL [R1+0x1b64], R4 ;  /* 0x001b640401007387 */ /* 0x000fe20000100800 */
[----:B-1----:R-:W-:-:S03]  /*96c0*/  IMAD.WIDE R6, R0, 0x2, R14 ;  /* 0x0000000200067825 */ /* 0x002fc600078e020e */
        /* <DEDUP_REMOVED lines=10> */
[----:B------:R-:W-:Y:S01]  /*9770*/  STL [R1+0x1b44], R6 ;  /* 0x001b440601007387 */ /* 0x000fe20000100800 */
[----:B------:R-:W-:-:S03]  /*9780*/  UIMAD UR8, UR6, 0x1c, URZ ;  /* 0x0000001c060878a4 */ /* 0x000fc6000f8e02ff */
        /* <DEDUP_REMOVED lines=311> */
[----:B------:R-:W-:-:S03]  /*ab00*/  USHF.L.U32 UR8, UR6, 0x4, URZ ;  /* 0x0000000406087899 */ /* 0x000fc600080006ff */
        /* <DEDUP_REMOVED lines=397> */
[----:B------:R-:W-:Y:S01]  /*c3e0*/  STL [R1+0x19fc], R6 ;  /* 0x0019fc0601007387 */ /* 0x000fe20000100800 */
[----:B------:R-:W-:-:S03]  /*c3f0*/  IMAD.U32 R3, RZ, RZ, UR6 ;  /* 0x00000006ff037e24 */ /* 0x000fc6000f8e00ff */
        /* <DEDUP_REMOVED lines=15> */
[----:B------:R-:W-:-:S03]  /*c4f0*/  IMAD.WIDE R12, R3, 0x2, R28 ;  /* 0x00000002030c7825 */ /* 0x000fc600078e021c */
[----:B------:R0:W-:Y:S01]  /*c500*/  STL [R1+0x1a20], R7 ;  /* 0x001a200701007387 */ /* 0x0001e20000100800 */
[----:B-1----:R-:W-:-:S03]  /*c510*/  IMAD.WIDE R4, R3, 0x2, R18 ;  /* 0x0000000203047825 */ /* 0x002fc600078e0212 */
[----:B------:R-:W-:Y:S04]  /*c520*/  STL [R1+0x1a2c], R8 ;  /* 0x001a2c0801007387 */ /* 0x000fe80000100800 */
[----:B------:R1:W-:Y:S01]  /*c530*/  STL [R1+0x1a28], R9 ;  /* 0x001a280901007387 */ /* 0x0003e20000100800 */
[----:B0-----:R-:W-:-:S03]  /*c540*/  IMAD.WIDE R6, R3, 0x2, R16 ;  /* 0x0000000203067825 */ /* 0x001fc600078e0210 */
[----:B------:R-:W-:Y:S01]  /*c550*/  STL [R1+0x1a34], R12 ;  /* 0x001a340c01007387 */ /* 0x000fe20000100800 */
[----:B------:R-:W-:-:S03]  /*c560*/  IMAD.WIDE R10, R3, 0x2, R10 ;  /* 0x00000002030a7825 */ /* 0x000fc600078e020a */
[----:B------:R-:W-:Y:S01]  /*c570*/  STL [R1+0x1a30], R13 ;  /* 0x001a300d01007387 */ /* 0x000fe20000100800 */
[----:B-1----:R-:W-:-:S03]  /*c580*/  IMAD.WIDE R8, R3, 0x2, R14 ;  /* 0x0000000203087825 */ /* 0x002fc600078e020e */
[----:B------:R0:W-:Y:S04]  /*c590*/  STL [R1+0x1a3c], R4 ;  /* 0x001a3c0401007387 */ /* 0x0001e80000100800 */
[----:B------:R1:W-:Y:S04]  /*c5a0*/  STL [R1+0x1a38], R5 ;  /* 0x001a380501007387 */ /* 0x0003e80000100800 */
[----:B------:R3:W-:Y:S04]  /*c5b0*/  STL [R1+0x1a44], R6 ;  /* 0x001a440601007387 */ /* 0x0007e80000100800 */
[----:B------:R3:W-:Y:S04]  /*c5c0*/  STL [R1+0x1a40], R7 ;  /* 0x001a400701007387 */ /* 0x0007e80000100800 */
[----:B------:R3:W-:Y:S04]  /*c5d0*/  STL [R1+0x1a4c], R8 ;  /* 0x001a4c0801007387 */ /* 0x0007e80000100800 */
[----:B------:R3:W-:Y:S04]  /*c5e0*/  STL [R1+0x1a48], R9 ;  /* 0x001a480901007387 */ /* 0x0007e80000100800 */
[----:B------:R3:W-:Y:S04]  /*c5f0*/  STL [R1+0x1a54], R10 ;  /* 0x001a540a01007387 */ /* 0x0007e80000100800 */
[----:B------:R3:W-:Y:S04]  /*c600*/  STL [R1+0x1a50], R11 ;  /* 0x001a500b01007387 */ /* 0x0007e80000100800 */
[----:B------:R3:W-:Y:S04]  /*c610*/  STL [R1+0x13e8], RZ ;  /* 0x0013e8ff01007387 */ /* 0x0007e80000100800 */
        /* <DEDUP_REMOVED lines=998> */
[----:B------:R3:W-:Y:S01]  /*10480*/  STL [R1+0x6e8], RZ ;  /* 0x0006e8ff01007387 */ /* 0x0007e20000100800 */
[----:B------:R-:W4:Y:S03]  /*10490*/  S2R R14, SR_TID.X ;  /* 0x00000000000e7919 */ /* 0x000f260000002100 */
        /* <DEDUP_REMOVED lines=25> */
[----:B----4-:R-:W-:Y:S01]  /*10630*/  LOP3.LUT R14, R14, 0x3f, RZ, 0xc0, !PT ;  /* 0x0000003f0e0e7812 */ /* 0x010fe200078ec0ff */
[----:B------:R-:W-:-:S02]  /*10640*/  USHF.R.S32.HI UR8, URZ, 0x1f, UR4 ;  /* 0x0000001fff087899 */ /* 0x000fc40008011404 */
[----:B------:R-:W-:Y:S02]  /*10650*/  USHF.L.U32 UR6, UR6, 0x5, URZ ;  /* 0x0000000506067899 */ /* 0x000fe400080006ff */
[----:B------:R-:W-:Y:S01]  /*10660*/  IMAD.SHL.U32 R0, R14, 0x2, RZ ;  /* 0x000000020e007824 */ /* 0x000fe200078e00ff */
[----:B------:R-:W-:Y:S02]  /*10670*/  USHF.L.U32 UR7, UR7, 0x5, URZ ;  /* 0x0000000507077899 */ /* 0x000fe400080006ff */
[----:B------:R-:W-:Y:S02]  /*10680*/  ULEA.HI UR8, UR8, UR4, URZ, 0x5 ;  /* 0x0000000408087291 */ /* 0x000fe4000f8f28ff */
[C---:B0-----:R-:W-:Y:S01]  /*10690*/  LOP3.LUT R4, R0.reuse, 0x10, RZ, 0x3c, !PT ;  /* 0x0000001000047812 */ /* 0x041fe200078e3cff */
[----:B------:R-:W-:Y:S01]  /*106a0*/  USHF.R.S32.HI UR4, URZ, 0x1f, UR6 ;  /* 0x0000001fff047899 */ /* 0x000fe20008011406 */
[C---:B------:R-:W-:Y:S01]  /*106b0*/  LOP3.LUT R3, R0.reuse, 0x20, RZ, 0x3c, !PT ;  /* 0x0000002000037812 */ /* 0x040fe200078e3cff */
[----:B------:R-:W-:Y:S01]  /*106c0*/  USHF.R.S32.HI UR9, URZ, 0x1f, UR7 ;  /* 0x0000001fff097899 */ /* 0x000fe20008011407 */
[----:B-1----:R-:W-:-:S02]  /*106d0*/  LOP3.LUT R5, R0, 0x30, RZ, 0x3c, !PT ;  /* 0x0000003000057812 */ /* 0x002fc400078e3cff */
[C---:B------:R-:W-:Y:S02]  /*106e0*/  LOP3.LUT R4, R0.reuse, 0x40, RZ, 0x3c, !PT ;  /* 0x0000004000047812 */ /* 0x040fe400078e3cff */
[C---:B------:R-:W-:Y:S02]  /*106f0*/  LOP3.LUT R3, R0.reuse, 0x50, RZ, 0x3c, !PT ;  /* 0x0000005000037812 */ /* 0x040fe400078e3cff */
[C---:B------:R-:W-:Y:S02]  /*10700*/  LOP3.LUT R5, R0.reuse, 0x60, RZ, 0x3c, !PT ;  /* 0x0000006000057812 */ /* 0x040fe400078e3cff */
[----:B------:R-:W-:Y:S02]  /*10710*/  LOP3.LUT R4, R0, 0x70, RZ, 0x3c, !PT ;  /* 0x0000007000047812 */ /* 0x000fe400078e3cff */
[----:B--2---:R-:W-:Y:S01]  /*10720*/  LOP3.LUT R3, R2, 0x40, RZ, 0x3c, !PT ;  /* 0x0000004002037812 */ /* 0x004fe200078e3cff */
[----:B------:R-:W-:Y:S02]  /*10730*/  USHF.L.U32 UR11, UR6, 0x1, URZ ;  /* 0x00000001060b7899 */ /* 0x000fe400080006ff */
[----:B------:R-:W-:-:S02]  /*10740*/  USHF.L.U32 UR10, UR7, 0x1, URZ ;  /* 0x00000001070a7899 */ /* 0x000fc400080006ff */
[----:B------:R-:W-:Y:S02]  /*10750*/  USHF.R.S32.HI UR8, URZ, 0x5, UR8 ;  /* 0x00000005ff087899 */ /* 0x000fe40008011408 */
[----:B------:R-:W-:Y:S02]  /*10760*/  USHF.L.U64.HI UR4, UR6, 0x1, UR4 ;  /* 0x0000000106047899 */ /* 0x000fe40008010204 */
[----:B---3--:R-:W-:-:S12]  /*10770*/  USHF.L.U64.HI UR9, UR7, 0x1, UR9 ;  /* 0x0000000107097899 */ /* 0x008fd80008010209 */
.L_x_1:
[----:B0-----:R-:W2:Y:S01]  /*10780*/  LDL R5, [R1+0x1404] ;  /* 0x0014040001057983 */ /* 0x001ea20000100800 */
[----:B------:R-:W0:Y:S03]  /*10790*/  LDC R3, c[0x0][0x3a0] ;  /* 0x0000e800ff037b82 */ /* 0x000e260000000800 */
[----:B--2---:R1:W-:Y:S04]  /*107a0*/  STL [R1+0x4470], R5 ;  /* 0x0044700501007387 */ /* 0x0043e80000100800 */
[----:B------:R-:W2:Y:S04]  /*107b0*/  LDL R4, [R1+0x1408] ;  /* 0x0014080001047983 */ /* 0x000ea80000100800 */
[----:B-1----:R-:W0:Y:S04]  /*107c0*/  LDL R5, [R1+0x13e8] ;  /* 0x0013e80001057983 */ /* 0x002e280000100800 */
[----:B-----5:R-:W-:Y:S04]  /*107d0*/  STL [R1+0x4464], R28 ;  /* 0x0044641c01007387 */ /* 0x020fe80000100800 */
[----:B------:R-:W-:Y:S04]  /*107e0*/  STL [R1+0x4460], R29 ;  /* 0x0044601d01007387 */ /* 0x000fe80000100800 */
        /* <DEDUP_REMOVED lines=116> */
[----:B------:R1:W-:Y:S04]  /*10f30*/  STL [R1+0x446c], R0 ;  /* 0x00446c0001007387 */ /* 0x0003e80000100800 */
        /* <DEDUP_REMOVED lines=103> */
[----:B------:R-:W-:Y:S01]  /*115b0*/  STL [R1+0x403c], R2 ;  /* 0x00403c0201007387 */ /* 0x000fe20000100800 */
[----:B0-----:R-:W-:-:S03]  /*115c0*/  IMAD R3, R5, -0x20, R3 ;  /* 0xffffffe005037824 */ /* 0x001fc600078e0203 */
[----:B------:R-:W-:Y:S04]  /*115d0*/  STL [R1+0x4044], R2 ;  /* 0x0040440201007387 */ /* 0x000fe80000100800 */
[----:B------:R-:W-:Y:S04]  /*115e0*/  STL [R1+0x404c], R2 ;  /* 0x00404c0201007387 */ /* 0x000fe80000100800 */
[----:B------:R-:W-:Y:S04]  /*115f0*/  STL [R1+0x4054], R2 ;  /* 0x0040540201007387 */ /* 0x000fe80000100800 */
[----:B------:R-:W-:Y:S04]  /*11600*/  STL [R1+0x405c], R2 ;  /* 0x00405c0201007387 */ /* 0x000fe80000100800 */
[----:B------:R-:W2:Y:S01]  /*11610*/  LDL.LU R5, [R1+0x4470] ;  /* 0x0044700001057983 */ /* 0x000ea20000300800 */
[----:B------:R-:W-:-:S02]  /*11620*/  ISETP.GT.AND P0, PT, R3, RZ, PT ;  /* 0x000000ff0300720c */ /* 0x000fc40003f04270 */
[----:B-1----:R-:W-:-:S11]  /*11630*/  PRMT R0, RZ, 0x7610, R0 ;  /* 0x00007610ff007816 */ /* 0x002fd60000000000 */
[----:B--2---:R-:W2:Y:S01]  /*11640*/  @P0 LDG.E.U16 R0, desc[UR76][R4.64] ;  /* 0x0000004c04000981 */ /* 0x004ea2000c1e1500 */
[----:B------:R-:W-:-:S03]  /*11650*/  PRMT R29, RZ, 0x7610, R29 ;  /* 0x00007610ff1d7816 */ /* 0x000fc6000000001d */
[----:B--2---:R0:W-:Y:S04]  /*11660*/  STL [R1+0x13bc], R0 ;  /* 0x0013bc0001007387 */ /* 0x0041e80000100800 */
[----:B0-----:R-:W2:Y:S04]  /*11670*/  LDL.LU R0, [R1+0x446c] ;  /* 0x00446c0001007983 */ /* 0x001ea80000300800 */
[----:B------:R-:W3:Y:S04]  /*11680*/  LDL.64 R4, [R1+0x1100] ;  /* 0x0011000001047983 */ /* 0x000ee80000100a00 */
[----:B---3--:R-:W3:Y:S01]  /*11690*/  @P0 LDG.E.U16 R29, desc[UR76][R4.64] ;  /* 0x0000004c041d0981 */ /* 0x008ee2000c1e1500 */
[----:B------:R-:W-:-:S03]  /*116a0*/  PRMT R28, RZ, 0x7610, R28 ;  /* 0x00007610ff1c7816 */ /* 0x000fc6000000001c */
[----:B---3--:R0:W-:Y:S04]  /*116b0*/  STL [R1+0x13b8], R29 ;  /* 0x0013b81d01007387 */ /* 0x0081e80000100800 */
[----:B0-----:R-:W3:Y:S04]  /*116c0*/  LDL.LU R29, [R1+0x4468] ;  /* 0x00446800011d7983 */ /* 0x001ee80000300800 */
[----:B------:R-:W4:Y:S04]  /*116d0*/  LDL.64 R4, [R1+0x10f8] ;  /* 0x0010f80001047983 */ /* 0x000f280000100a00 */
[----:B----4-:R-:W4:Y:S01]  /*116e0*/  @P0 LDG.E.U16 R28, desc[UR76][R4.64] ;  /* 0x0000004c041c0981 */ /* 0x010f22000c1e1500 */
[----:B---3--:R-:W-:-:S03]  /*116f0*/  PRMT R29, RZ, 0x7610, R29 ;  /* 0x00007610ff1d7816 */ /* 0x008fc6000000001d */
[----:B----4-:R0:W-:Y:S04]  /*11700*/  STL [R1+0x13b4], R28 ;  /* 0x0013b41c01007387 */ /* 0x0101e80000100800 */
[----:B0-----:R-:W3:Y:S04]  /*11710*/  LDL.LU R28, [R1+0x4464] ;  /* 0x00446400011c7983 */ /* 0x001ee80000300800 */
[----:B------:R-:W4:Y:S04]  /*11720*/  LDL.64 R4, [R1+0x10f0] ;  /* 0x0010f00001047983 */ /* 0x000f280000100a00 */
[----:B----4-:R-:W4:Y:S04]  /*11730*/  @P0 LDG.E.U16 R29, desc[UR76][R4.64] ;  /* 0x0000004c041d0981 */ /* 0x010f28000c1e1500 */
[----:B----4-:R0:W-:Y:S04]  /*11740*/  STL [R1+0x13b0], R29 ;  /* 0x0013b01d01007387 */ /* 0x0101e80000100800 */
[----:B0-----:R-:W4:Y:S01]  /*11750*/  LDL.LU R29, [R1+0x4460] ;  /* 0x00446000011d7983 */ /* 0x001f220000300800 */
[----:B------:R-:W-:Y:S01]  /*11760*/  PRMT R27, RZ, 0x7610, R27 ;  /* 0x00007610ff1b7816 */ /* 0x000fe2000000001b */
[----:B---3--:R-:W-:-:S02]  /*11770*/  @P0 IMAD.MOV.U32 R4, RZ, RZ, R28 ;  /* 0x000000ffff040224 */ /* 0x008fc400078e001c */
[----:B----4-:R-:W-:-:S05]  /*11780*/  @P0 IMAD.MOV.U32 R5, RZ, RZ, R29 ;  /* 0x000000ffff050224 */ /* 0x010fca00078e001d */
[----:B------:R-:W3:Y:S04]  /*11790*/  @P0 LDG.E.U16 R27, desc[UR76][R4.64] ;  /* 0x0000004c041b0981 */ /* 0x000ee8000c1e1500 */
[----:B------:R-:W-:Y:S04]  /*117a0*/  STL.64 [R1+0x1ed8], R28 ;  /* 0x001ed81c01007387 */ /* 0x000fe80000100a00 */
[----:B------:R-:W-:Y:S04]  /*117b0*/  STL [R1+0x4064], R29 ;  /* 0x0040641d01007387 */ /* 0x000fe80000100800 */
[----:B---3--:R0:W-:Y:S04]  /*117c0*/  STL [R1+0x13ac], R27 ;  /* 0x0013ac1b01007387 */ /* 0x0081e80000100800 */
[----:B0-----:R-:W3:Y:S04]  /*117d0*/  LDL.LU R27, [R1+0x445c] ;  /* 0x00445c00011b7983 */ /* 0x001ee80000300800 */
[----:B------:R-:W4:Y:S01]  /*117e0*/  LDL.64 R4, [R1+0x10d8] ;  /* 0x0010d80001047983 */ /* 0x000f220000100a00 */
[----:B--2---:R-:W-:-:S06]  /*117f0*/  PRMT R0, RZ, 0x7610, R0 ;  /* 0x00007610ff007816 */ /* 0x004fcc0000000000 */
[----:B----4-:R-:W2:Y:S01]  /*11800*/  @P0 LDG.E.U16 R0, desc[UR76][R4.64] ;  /* 0x0000004c04000981 */ /* 0x010ea2000c1e1500 */
[----:B---3--:R-:W-:-:S03]  /*11810*/  PRMT R27, RZ, 0x7610, R27 ;  /* 0x00007610ff1b7816 */ /* 0x008fc6000000001b */
[----:B--2---:R0:W-:Y:S04]  /*11820*/  STL [R1+0x13a8], R0 ;  /* 0x0013a80001007387 */ /* 0x0041e80000100800 */
[----:B0-----:R-:W2:Y:S04]  /*11830*/  LDL.LU R0, [R1+0x4458] ;  /* 0x0044580001007983 */ /* 0x001ea80000300800 */
[----:B------:R-:W3:Y:S04]  /*11840*/  LDL.64 R4, [R1+0x10e0] ;  /* 0x0010e00001047983 */ /* 0x000ee80000100a00 */
[----:B---3--:R-:W3:Y:S01]  /*11850*/  @P0 LDG.E.U16 R27, desc[UR76][R4.64] ;  /* 0x0000004c041b0981 */ /* 0x008ee2000c1e1500 */
[----:B--2---:R-:W-:-:S03]  /*11860*/  PRMT R0, RZ, 0x7610, R0 ;  /* 0x00007610ff007816 */ /* 0x004fc60000000000 */
[----:B---3--:R0:W-:Y:S04]  /*11870*/  STL [R1+0x13a4], R27 ;  /* 0x0013a41b01007387 */ /* 0x0081e80000100800 */
[----:B0-----:R-:W2:Y:S04]  /*11880*/  LDL.LU R27, [R1+0x4454] ;  /* 0x00445400011b7983 */ /* 0x001ea80000300800 */
[----:B------:R-:W3:Y:S04]  /*11890*/  LDL.64 R4, [R1+0x10e8] ;  /* 0x0010e80001047983 */ /* 0x000ee80000100a00 */
[----:B---3--:R-:W3:Y:S01]  /*118a0*/  @P0 LDG.E.U16 R0, desc[UR76][R4.64] ;  /* 0x0000004c04000981 */ /* 0x008ee2000c1e1500 */
[----:B------:R-:W-:-:S03]  /*118b0*/  ISETP.GT.AND P1, PT, R3, 0x1, PT ;  /* 0x000000010300780c */ /* 0x000fc60003f24270 */
[----:B---3--:R0:W-:Y:S04]  /*118c0*/  STL [R1+0x13a0], R0 ;  /* 0x0013a00001007387 */ /* 0x0081e80000100800 */
[----:B0-----:R-:W3:Y:S04]  /*118d0*/  LDL.LU R0, [R1+0x4450] ;  /* 0x0044500001007983 */ /* 0x001ee80000300800 */
[----:B------:R-:W4:Y:S04]  /*118e0*/  LDL R4, [R1+0x1a50] ;  /* 0x001a500001047983 */ /* 0x000f280000100800 */
[----:B------:R-:W4:Y:S01]  /*118f0*/  LDL R5, [R1+0x1a54] ;  /* 0x001a540001057983 */ /* 0x000f220000100800 */
[----:B--2---:R-:W-:-:S02]  /*11900*/  PRMT R27, RZ, 0x7610, R27 ;  /* 0x00007610ff1b7816 */ /* 0x004fc4000000001b */
[----:B----4-:R-:W-:-:S04]  /*11910*/  @P1 LOP3.LUT R5, R5, R4, RZ, 0x3c, !PT ;  /* 0x0000000405051212 */ /* 0x010fc800078e3cff */
[----:B------:R-:W-:-:S04]  /*11920*/  @P1 LOP3.LUT R4, R5, R4, RZ, 0x3c, !PT ;  /* 0x0000000405041212 */ /* 0x000fc800078e3cff */
[----:B------:R-:W-:-:S05]  /*11930*/  @P1 LOP3.LUT R5, R5, R4, RZ, 0x3c, !PT ;  /* 0x0000000405051212 */ /* 0x000fca00078e3cff */
[----:B------:R-:W2:Y:S04]  /*11940*/  @P1 LDG.E.U16 R27, desc[UR76][R4.64] ;  /* 0x0000004c041b1981 */ /* 0x000ea8000c1e1500 */
[----:B--2---:R0:W-:Y:S04]  /*11950*/  STL [R1+0x139c], R27 ;  /* 0x00139c1b01007387 */ /* 0x0041e80000100800 */
[----:B0-----:R-:W2:Y:S04]  /*11960*/  LDL.LU R27, [R1+0x444c] ;  /* 0x00444c00011b7983 */ /* 0x001ea80000300800 */
[----:B------:R-:W4:Y:S04]  /*11970*/  LDL R4, [R1+0x1a48] ;  /* 0x001a480001047983 */ /* 0x000f280000100800 */
[----:B------:R-:W4:Y:S01]  /*11980*/  LDL R5, [R1+0x1a4c] ;  /* 0x001a4c0001057983 */ /* 0x000f220000100800 */
[----:B---3--:R-:W-:-:S02]  /*11990*/  PRMT R0, RZ, 0x7610, R0 ;  /* 0x00007610ff007816 */ /* 0x008fc40000000000 */
[----:B----4-:R-:W-:-:S04]  /*119a0*/  @P1 LOP3.LUT R5, R5, R4, RZ, 0x3c, !PT ;  /* 0x0000000405051212 */ /* 0x010fc800078e3cff */
[----:B------:R-:W-:-:S04]  /*119b0*/  @P1 LOP3.LUT R4, R5, R4, RZ, 0x3c, !PT ;  /* 0x0000000405041212 */ /* 0x000fc800078e3cff */
[----:B------:R-:W-:-:S05]  /*119c0*/  @P1 LOP3.LUT R5, R5, R4, RZ, 0x3c, !PT ;  /* 0x0000000405051212 */ /* 0x000fca00078e3cff */
[----:B------:R-:W3:Y:S04]  /*119d0*/  @P1 LDG.E.U16 R0, desc[UR76][R4.64] ;  /* 0x0000004c04001981 */ /* 0x000ee8000c1e1500 */
        /* <DEDUP_REMOVED lines=53> */
[----:B------:R-:W3:Y:S01]  /*11d30*/  @P1 LDG.E.U16 R0, desc[UR76][R4.64] ;  /* 0x0000004c04001981 */ /* 0x000ee2000c1e1500 */
        /* <DEDUP_REMOVED lines=351> */
[----:B------:R-:W-:-:S02]  /*13330*/  PRMT R29, RZ, 0x7610, R29 ;  /* 0x00007610ff1d7816 */ /* 0x000fc4000000001d */
[----:B----4-:R-:W-:-:S04]  /*13340*/  @P0 LOP3.LUT R5, R5, R4, RZ, 0x3c, !PT ;  /* 0x0000000405050212 */ /* 0x010fc800078e3cff */
[----:B------:R-:W-:-:S04]  /*13350*/  @P0 LOP3.LUT R4, R5, R4, RZ, 0x3c, !PT ;  /* 0x0000000405040212 */ /* 0x000fc800078e3cff */
[----:B------:R-:W-:-:S05]  /*13360*/  @P0 LOP3.LUT R5, R5, R4, RZ, 0x3c, !PT ;  /* 0x0000000405050212 */ /* 0x000fca00078e3cff */
[----:B------:R-:W4:Y:S04]  /*13370*/  @P0 LDG.E.U16 R29, desc[UR76][R4.64] ;  /* 0x0000004c041d0981 */ /* 0x000f28000c1e1500 */
[----:B------:R-:W2:Y:S04]  /*13380*/  LDL R4, [R1+0x18d8] ;  /* 0x0018d80001047983 */ /* 0x000ea80000100800 */
[----:B------:R-:W2:Y:S01]  /*13390*/  LDL R5, [R1+0x18dc] ;  /* 0x0018dc0001057983 */ /* 0x000ea20000100800 */
[----:B------:R-:W-:-:S03]  /*133a0*/  PRMT R2, RZ, 0x7610, R2 ;  /* 0x00007610ff027816 */ /* 0x000fc60000000002 */
[----:B----4-:R-:W-:Y:S01]  /*133b0*/  STL [R1+0x4068], R29 ;  /* 0x0040681d01007387 */ /* 0x010fe20000100800 */
[----:B--2---:R-:W-:-:S04]  /*133c0*/  @P0 LOP3.LUT R5, R5, R4, RZ, 0x3c, !PT ;  /* 0x0000000405050212 */ /* 0x004fc800078e3cff */
[----:B------:R-:W-:-:S04]  /*133d0*/  @P0 LOP3.LUT R4, R5, R4, RZ, 0x3c, !PT ;  /* 0x0000000405040212 */ /* 0x000fc800078e3cff */
[----:B------:R-:W-:-:S05]  /*133e0*/  @P0 LOP3.LUT R5, R5, R4, RZ, 0x3c, !PT ;  /* 0x0000000405050212 */ /* 0x000fca00078e3cff */
[----:B------:R0:W2:Y:S04]  /*133f0*/  @P0 LDG.E.U16 R2, desc[UR76][R4.64] ;  /* 0x0000004c04020981 */ /* 0x0000a8000c1e1500 */
[----:B------:R-:W0:Y:S04]  /*13400*/  LDL R4, [R1+0x18d0] ;  /* 0x0018d00001047983 */ /* 0x000e280000100800 */
[----:B------:R-:W0:Y:S01]  /*13410*/  LDL R5, [R1+0x18d4] ;  /* 0x0018d40001057983 */ /* 0x000e220000100800 */
[----:B------:R-:W-:Y:S02]  /*13420*/  ISETP.GT.AND P1, PT, R3, 0x7, PT ;  /* 0x000000070300780c */ /* 0x000fe40003f24270 */
[----:B---3--:R-:W-:-:S11]  /*13430*/  PRMT R0, RZ, 0x7610, R0 ;  /* 0x00007610ff007816 */ /* 0x008fd60000000000 */
[----:B0-----:R-:W-:-:S04]  /*13440*/  @P1 LOP3.LUT R5, R5, R4, RZ, 0x3c, !PT ;  /* 0x0000000405051212 */ /* 0x001fc800078e3cff */
[----:B------:R-:W-:-:S04]  /*13450*/  @P1 LOP3.LUT R4, R5, R4, RZ, 0x3c, !PT ;  /* 0x0000000405041212 */ /* 0x000fc800078e3cff */
[----:B------:R-:W-:-:S05]  /*13460*/  @P1 LOP3.LUT R5, R5, R4, RZ, 0x3c, !PT ;  /* 0x0000000405051212 */ /* 0x000fca00078e3cff */
[----:B------:R-:W3:Y:S04]  /*13470*/  @P1 LDG.E.U16 R0, desc[UR76][R4.64] ;  /* 0x0000004c04001981 */ /* 0x000ee8000c1e1500 */
[----:B--2---:R-:W-:Y:S04]  /*13480*/  STL [R1+0x406c], R2 ;  /* 0x00406c0201007387 */ /* 0x004fe80000100800 */
[----:B---3--:R0:W-:Y:S04]  /*13490*/  STL [R1+0x13e0], R0 ;  /* 0x0013e00001007387 */ /* 0x0081e80000100800 */
[----:B0-----:R-:W2:Y:S04]  /*134a0*/  LDL.LU R0, [R1+0x4394] ;  /* 0x0043940001007983 */ /* 0x001ea80000300800 */
[----:B------:R-:W3:Y:S04]  /*134b0*/  LDL R4, [R1+0x18c8] ;  /* 0x0018c80001047983 */ /* 0x000ee80000100800 */
[----:B------:R-:W3:Y:S01]  /*134c0*/  LDL R5, [R1+0x18cc] ;  /* 0x0018cc0001057983 */ /* 0x000ee20000100800 */
[----:B------:R-:W-:-:S02]  /*134d0*/  PRMT R27, RZ, 0x7610, R27 ;  /* 0x00007610ff1b7816 */ /* 0x000fc4000000001b */
[----:B---3--:R-:W-:-:S04]  /*134e0*/  @P1 LOP3.LUT R5, R5, R4, RZ, 0x3c, !PT ;  /* 0x0000000405051212 */ /* 0x008fc800078e3cff */
        /* <DEDUP_REMOVED lines=451> */
[----:B------:R-:W-:Y:S02]  /*15120*/  PRMT R0, RZ, 0x7610, R0 ;  /* 0x00007610ff007816 */ /* 0x000fe40000000000 */
[----:B0-----:R-:W-:-:S04]  /*15130*/  @P1 LOP3.LUT R5, R5, R4, RZ, 0x3c, !PT ;  /* 0x0000000405051212 */ /* 0x001fc800078e3cff */
[----:B------:R-:W-:-:S04]  /*15140*/  @P1 LOP3.LUT R4, R5, R4, RZ, 0x3c, !PT ;  /* 0x0000000405041212 */ /* 0x000fc800078e3cff */
[----:B------:R-:W-:-:S05]  /*15150*/  @P1 LOP3.LUT R5, R5, R4, RZ, 0x3c, !PT ;  /* 0x0000000405051212 */ /* 0x000fca00078e3cff */
[----:B------:R-:W4:Y:S04]  /*15160*/  @P1 LDG.E.U16 R0, desc[UR76][R4.64] ;  /* 0x0000004c04001981 */ /* 0x000f28000c1e1500 */
[----:B--2---:R-:W-:Y:S04]  /*15170*/  STL [R1+0x40b4], R2 ;  /* 0x0040b40201007387 */ /* 0x004fe80000100800 */
[----:B----4-:R0:W-:Y:S04]  /*15180*/  STL [R1+0x11b0], R0 ;  /* 0x0011b00001007387 */ /* 0x0101e80000100800 */
        /* <DEDUP_REMOVED lines=34> */
[----:B------:R-:W2:Y:S01]  /*153b0*/  @P1 LDG.E.U16 R0, desc[UR76][R4.64] ;  /* 0x0000004c04001981 */ /* 0x000ea2000c1e1500 */
[----:B------:R-:W-:-:S03]  /*153c0*/  ISETP.GT.AND P0, PT, R3, 0xe, PT ;  /* 0x0000000e0300780c */ /* 0x000fc60003f04270 */
        /* <DEDUP_REMOVED lines=431> */
[----:B------:R-:W4:Y:S02]  /*16ec0*/  LDL R5, [R1+0x159c] ;  /* 0x00159c0001057983 */ /* 0x000f240000100800 */
[----:B----4-:R-:W-:-:S02]  /*16ed0*/  @P1 LOP3.LUT R5, R5, R4, RZ, 0x3c, !PT ;  /* 0x0000000405051212 */ /* 0x010fc400078e3cff */
[----:B--2---:R-:W-:Y:S02]  /*16ee0*/  PRMT R0, RZ, 0x7610, R0 ;  /* 0x00007610ff007816 */ /* 0x004fe40000000000 */
[----:B------:R-:W-:-:S04]  /*16ef0*/  @P1 LOP3.LUT R4, R5, R4, RZ, 0x3c, !PT ;  /* 0x0000000405041212 */ /* 0x000fc800078e3cff */
[----:B------:R-:W-:-:S05]  /*16f00*/  @P1 LOP3.LUT R5, R5, R4, RZ, 0x3c, !PT ;  /* 0x0000000405051212 */ /* 0x000fca00078e3cff */
[----:B------:R-:W2:Y:S01]  /*16f10*/  @P1 LDG.E.U16 R0, desc[UR76][R4.64] ;  /* 0x0000004c04001981 */ /* 0x000ea2000c1e1500 */
[----:B------:R-:W-:-:S03]  /*16f20*/  ISETP.GT.AND P0, PT, R3, 0x14, PT ;  /* 0x000000140300780c */ /* 0x000fc60003f04270 */
        /* <DEDUP_REMOVED lines=62> */
[----:B------:R0:W4:Y:S04]  /*17310*/  @P0 LDG.E.U16 R29, desc[UR76][R4.64] ;  /* 0x0000004c041d0981 */ /* 0x000128000c1e1500 */
[----:B------:R-:W0:Y:S04]  /*17320*/  LDL R4, [R1+0x1558] ;  /* 0x0015580001047983 */ /* 0x000e280000100800 */
[----:B------:R-:W0:Y:S01]  /*17330*/  LDL R5, [R1+0x155c] ;  /* 0x00155c0001057983 */ /* 0x000e220000100800 */
[----:B------:R-:W-:Y:S02]  /*17340*/  PRMT R2, RZ, 0x7610, R2 ;  /* 0x00007610ff027816 */ /* 0x000fe40000000002 */
[----:B0-----:R-:W-:-:S04]  /*17350*/  @P0 LOP3.LUT R5, R5, R4, RZ, 0x3c, !PT ;  /* 0x0000000405050212 */ /* 0x001fc800078e3cff */
[----:B------:R-:W-:-:S04]  /*17360*/  @P0 LOP3.LUT R4, R5, R4, RZ, 0x3c, !PT ;  /* 0x0000000405040212 */ /* 0x000fc800078e3cff */
[----:B------:R-:W-:Y:S01]  /*17370*/  @P0 LOP3.LUT R5, R5, R4, RZ, 0x3c, !PT ;  /* 0x0000000405050212 */ /* 0x000fe200078e3cff */
[----:B----4-:R-:W-:Y:S04]  /*17380*/  STL [R1+0x40c8], R29 ;  /* 0x0040c81d01007387 */ /* 0x010fe80000100800 */
[----:B------:R0:W4:Y:S04]  /*17390*/  @P0 LDG.E.U16 R2, desc[UR76][R4.64] ;  /* 0x0000004c04020981 */ /* 0x000128000c1e1500 */
[----:B------:R-:W0:Y:S04]  /*173a0*/  LDL R4, [R1+0x1550] ;  /* 0x0015500001047983 */ /* 0x000e280000100800 */
[----:B------:R-:W0:Y:S01]  /*173b0*/  LDL R5, [R1+0x1554] ;  /* 0x0015540001057983 */ /* 0x000e220000100800 */
[----:B------:R-:W-:-:S02]  /*173c0*/  ISETP.GT.AND P1, PT, R3, 0x15, PT ;  /* 0x000000150300780c */ /* 0x000fc40003f24270 */
[----:B--2---:R-:W-:-:S11]  /*173d0*/  PRMT R0, RZ, 0x7610, R0 ;  /* 0x00007610ff007816 */ /* 0x004fd60000000000 */
[----:B0-----:R-:W-:-:S04]  /*173e0*/  @P1 LOP3.LUT R5, R5, R4, RZ, 0x3c, !PT ;  /* 0x0000000405051212 */ /* 0x001fc800078e3cff */
[----:B------:R-:W-:-:S04]  /*173f0*/  @P1 LOP3.LUT R4, R5, R4, RZ, 0x3c, !PT ;  /* 0x0000000405041212 */ /* 0x000fc800078e3cff */
[----:B------:R-:W-:-:S05]  /*17400*/  @P1 LOP3.LUT R5, R5, R4, RZ, 0x3c, !PT ;  /* 0x0000000405051212 */ /* 0x000fca00078e3cff */
[----:B------:R-:W2:Y:S04]  /*17410*/  @P1 LDG.E.U16 R0, desc[UR76][R4.64] ;  /* 0x0000004c04001981 */ /* 0x000ea8000c1e1500 */
[----:B----4-:R-:W-:Y:S04]  /*17420*/  STL [R1+0x40cc], R2 ;  /* 0x0040cc0201007387 */ /* 0x010fe80000100800 */
        /* <DEDUP_REMOVED lines=219> */
[----:B----4-:R0:W-:Y:S04]  /*181e0*/  STL [R1+0x60], R26 ;  /* 0x0000601a01007387 */ /* 0x0101e80000100800 */
[----:B0-----:R-:W4:Y:S04]  /*181f0*/  LDL.LU R26, [R1+0x4184] ;  /* 0x00418400011a7983 */ /* 0x001f280000300800 */
[----:B------:R-:W2:Y:S04]  /*18200*/  LDL R4, [R1+0x1480] ;  /* 0x0014800001047983 */ /* 0x000ea80000100800 */
[----:B------:R-:W2:Y:S01]  /*18210*/  LDL R5, [R1+0x1484] ;  /* 0x0014840001057983 */ /* 0x000ea20000100800 */
[----:B------:R-:W-:-:S02]  /*18220*/  PRMT R25, RZ, 0x7610, R25 ;  /* 0x00007610ff197816 */ /* 0x000fc40000000019 */
[----:B--2---:R-:W-:-:S04]  /*18230*/  @P1 LOP3.LUT R5, R5, R4, RZ, 0x3c, !PT ;  /* 0x0000000405051212 */ /* 0x004fc800078e3cff */
[----:B------:R-:W-:-:S04]  /*18240*/  @P1 LOP3.LUT R4, R5, R4, RZ, 0x3c, !PT ;  /* 0x0000000405041212 */ /* 0x000fc800078e3cff */
[----:B------:R-:W-:-:S05]  /*18250*/  @P1 LOP3.LUT R5, R5, R4, RZ, 0x3c, !PT ;  /* 0x0000000405051212 */ /* 0x000fca00078e3cff */
[----:B------:R-:W2:Y:S04]  /*18260*/  @P1 LDG.E.U16 R25, desc[UR76][R4.64] ;  /* 0x0000004c04191981 */ /* 0x000ea8000c1e1500 */
[----:B--2---:R0:W-:Y:S04]  /*18270*/  STL [R1+0x5c], R25 ;  /* 0x00005c1901007387 */ /* 0x0041e80000100800 */
[----:B0-----:R-:W2:Y:S04]  /*18280*/  LDL.LU R25, [R1+0x4180] ;  /* 0x0041800001197983 */ /* 0x001ea80000300800 */
        /* <DEDUP_REMOVED lines=42> */
[----:B------:R-:W2:Y:S01]  /*18530*/  @P1 LDG.E.U16 R20, desc[UR76][R4.64] ;  /* 0x0000004c04141981 */ /* 0x000ea2000c1e1500 */
[----:B------:R-:W-:-:S03]  /*18540*/  ISETP.GT.AND P2, PT, R3, 0x19, PT ;  /* 0x000000190300780c */ /* 0x000fc60003f44270 */
        /* <DEDUP_REMOVED lines=124> */
[----:B------:R-:W3:Y:S04]  /*18d10*/  @P1 LDG.E.U16 R7, desc[UR76][R4.64] ;  /* 0x0000004c04071981 */ /* 0x000ee8000c1e1500 */
[----:B--2---:R0:W-:Y:S04]  /*18d20*/  STL [R1+0x4110], R28 ;  /* 0x0041101c01007387 */ /* 0x0041e80000100800 */
[----:B0-----:R-:W2:Y:S04]  /*18d30*/  LDL R28, [R1+0x1a90] ;  /* 0x001a9000011c7983 */ /* 0x001ea80000100800 */
[----:B---3--:R0:W-:Y:S04]  /*18d40*/  STL [R1+0x10], R7 ;  /* 0x0000100701007387 */ /* 0x0081e80000100800 */
[----:B0-----:R-:W3:Y:S04]  /*18d50*/  LDL.LU R7, [R1+0x4138] ;  /* 0x0041380001077983 */ /* 0x001ee80000300800 */
        /* <DEDUP_REMOVED lines=16> */
[----:B------:R-:W-:Y:S02]  /*18e60*/  ISETP.GT.AND P2, PT, R3, 0x1b, PT ;  /* 0x0000001b0300780c */ /* 0x000fe40003f44270 */
[----:B------:R-:W-:Y:S01]  /*18e70*/  PRMT R29, RZ, 0x7610, R29 ;  /* 0x00007610ff1d7816 */ /* 0x000fe2000000001d */
[----:B--2---:R-:W-:Y:S04]  /*18e80*/  STL [R1+0x8], R0 ;  /* 0x0000080001007387 */ /* 0x004fe80000100800 */
[----:B------:R-:W2:Y:S06]  /*18e90*/  LDL R5, [R1+0x1a8c] ;  /* 0x001a8c0001057983 */ /* 0x000eac0000100800 */
[----:B------:R-:W-:Y:S01]  /*18ea0*/  @P2 IMAD.MOV.U32 R4, RZ, RZ, R28 ;  /* 0x000000ffff042224 */ /* 0x000fe200078e001c */
[----:B------:R-:W-:Y:S01]  /*18eb0*/  PRMT R2, RZ, 0x7610, R2 ;  /* 0x00007610ff027816 */ /* 0x000fe20000000002 */
[----:B------:R-:W3:Y:S04]  /*18ec0*/  LDL R28, [R1+0x1ab4] ;  /* 0x001ab400011c7983 */ /* 0x000ee80000100800 */
[----:B--2---:R0:W2:Y:S04]  /*18ed0*/  @P2 LDG.E.U16 R29, desc[UR76][R4.64] ;  /* 0x0000004c041d2981 */ /* 0x0040a8000c1e1500 */
[----:B------:R-:W0:Y:S04]  /*18ee0*/  LDL R4, [R1+0x1a88] ;  /* 0x001a880001047983 */ /* 0x000e280000100800 */
[----:B------:R-:W0:Y:S02]  /*18ef0*/  LDL R5, [R1+0x1a9c] ;  /* 0x001a9c0001057983 */ /* 0x000e240000100800 */
[----:B0-----:R-:W-:-:S04]  /*18f00*/  @P2 LOP3.LUT R5, R5, R4, RZ, 0x3c, !PT ;  /* 0x0000000405052212 */ /* 0x001fc800078e3cff */
[----:B------:R-:W-:-:S04]  /*18f10*/  @P2 LOP3.LUT R4, R5, R4, RZ, 0x3c, !PT ;  /* 0x0000000405042212 */ /* 0x000fc800078e3cff */
[----:B------:R-:W-:Y:S01]  /*18f20*/  @P2 LOP3.LUT R5, R5, R4, RZ, 0x3c, !PT ;  /* 0x0000000405052212 */ /* 0x000fe200078e3cff */
[----:B--2---:R0:W-:Y:S04]  /*18f30*/  STL [R1+0x40d8], R29 ;  /* 0x0040d81d01007387 */ /* 0x0041e80000100800 */
[----:B------:R1:W2:Y:S01]  /*18f40*/  @P2 LDG.E.U16 R2, desc[UR76][R4.64] ;  /* 0x0000004c04022981 */ /* 0x0002a2000c1e1500 */
[----:B------:R-:W-:-:S03]  /*18f50*/  PRMT R27, RZ, 0x7610, R27 ;  /* 0x00007610ff1b7816 */ /* 0x000fc6000000001b */
[----:B0-----:R-:W2:Y:S04]  /*18f60*/  LDL R29, [R1+0x1abc] ;  /* 0x001abc00011d7983 */ /* 0x001ea80000100800 */
[----:B------:R-:W1:Y:S04]  /*18f70*/  LDL R4, [R1+0x1a98] ;  /* 0x001a980001047983 */ /* 0x000e680000100800 */
[----:B------:R-:W1:Y:S02]  /*18f80*/  LDL R5, [R1+0x1aa4] ;  /* 0x001aa40001057983 */ /* 0x000e640000100800 */
[----:B-1----:R-:W-:-:S04]  /*18f90*/  @P2 LOP3.LUT R5, R5, R4, RZ, 0x3c, !PT ;  /* 0x0000000405052212 */ /* 0x002fc800078e3cff */
[----:B------:R-:W-:-:S04]  /*18fa0*/  @P2 LOP3.LUT R4, R5, R4, RZ, 0x3c, !PT ;  /* 0x0000000405042212 */ /* 0x000fc800078e3cff */
[----:B------:R-:W-:Y:S01]  /*18fb0*/  @P2 LOP3.LUT R5, R5, R4, RZ, 0x3c, !PT ;  /* 0x0000000405052212 */ /* 0x000fe200078e3cff */
[----:B--2---:R-:W-:Y:S04]  /*18fc0*/  STL [R1+0x40dc], R2 ;  /* 0x0040dc0201007387 */ /* 0x004fe80000100800 */
[----:B------:R0:W2:Y:S04]  /*18fd0*/  @P2 LDG.E.U16 R27, desc[UR76][R4.64] ;  /* 0x0000004c041b2981 */ /* 0x0000a8000c1e1500 */
[----:B------:R-:W0:Y:S04]  /*18fe0*/  LDL R4, [R1+0x1aa0] ;  /* 0x001aa00001047983 */ /* 0x000e280000100800 */
[----:B------:R-:W0:Y:S01]  /*18ff0*/  LDL R5, [R1+0x1aac] ;  /* 0x001aac0001057983 */ /* 0x000e220000100800 */
[----:B----4-:R-:W-:-:S02]  /*19000*/  PRMT R26, RZ, 0x7610, R26 ;  /* 0x00007610ff1a7816 */ /* 0x010fc4000000001a */
[----:B0-----:R-:W-:-:S04]  /*19010*/  @P2 LOP3.LUT R5, R5, R4, RZ, 0x3c, !PT ;  /* 0x0000000405052212 */ /* 0x001fc800078e3cff */
[----:B------:R-:W-:-:S04]  /*19020*/  @P2 LOP3.LUT R4, R5, R4, RZ, 0x3c, !PT ;  /* 0x0000000405042212 */ /* 0x000fc800078e3cff */
[----:B------:R-:W-:Y:S01]  /*19030*/  @P2 LOP3.LUT R5, R5, R4, RZ, 0x3c, !PT ;  /* 0x0000000405052212 */ /* 0x000fe200078e3cff */
[----:B--2---:R0:W-:Y:S04]  /*19040*/  STL [R1+0x40e0], R27 ;  /* 0x0040e01b01007387 */ /* 0x0041e80000100800 */
[----:B------:R3:W2:Y:S01]  /*19050*/  @P2 LDG.E.U16 R26, desc[UR76][R4.64] ;  /* 0x0000004c041a2981 */ /* 0x0006a2000c1e1500 */
[----:B------:R-:W-:-:S03]  /*19060*/  PRMT R25, RZ, 0x7610, R25 ;  /* 0x00007610ff197816 */ /* 0x000fc60000000019 */
[----:B0-----:R-:W4:Y:S04]  /*19070*/  LDL R27, [R1+0x1ab0] ;  /* 0x001ab000011b7983 */ /* 0x001f280000100800 */
[----:B------:R-:W2:Y:S01]  /*19080*/  LDL R5, [R1+0x1aa8] ;  /* 0x001aa80001057983 */ /* 0x000ea20000100800 */
[----:B---3--:R-:W-:Y:S01]  /*19090*/  @P2 IMAD.MOV.U32 R4, RZ, RZ, R28 ;  /* 0x000000ffff042224 */ /* 0x008fe200078e001c */
[----:B------:R-:W-:-:S04]  /*190a0*/  PRMT R24, RZ, 0x7610, R24 ;  /* 0x00007610ff187816 */ /* 0x000fc80000000018 */
[----:B--2---:R0:W2:Y:S04]  /*190b0*/  @P2 LDG.E.U16 R25, desc[UR76][R4.64] ;  /* 0x0000004c04192981 */ /* 0x0040a8000c1e1500 */
[----:B------:R-:W-:Y:S04]  /*190c0*/  STL [R1+0x40e4], R26 ;  /* 0x0040e41a01007387 */ /* 0x000fe80000100800 */
[----:B------:R-:W3:Y:S01]  /*190d0*/  LDL R28, [R1+0x1ad0] ;  /* 0x001ad000011c7983 */ /* 0x000ee20000100800 */
[----:B0-----:R-:W-:Y:S02]  /*190e0*/  @P2 IMAD.MOV.U32 R4, RZ, RZ, R29 ;  /* 0x000000ffff042224 */ /* 0x001fe400078e001d */
[----:B----4-:R-:W-:-:S05]  /*190f0*/  @P2 IMAD.MOV.U32 R5, RZ, RZ, R27 ;  /* 0x000000ffff052224 */ /* 0x010fca00078e001b */
[----:B------:R-:W4:Y:S04]  /*19100*/  @P2 LDG.E.U16 R24, desc[UR76][R4.64] ;  /* 0x0000004c04182981 */ /* 0x000f28000c1e1500 */
[----:B--2---:R-:W-:Y:S04]  /*19110*/  STL [R1+0x40e8], R25 ;  /* 0x0040e81901007387 */ /* 0x004fe80000100800 */
[----:B------:R-:W2:Y:S04]  /*19120*/  LDL R4, [R1+0x1ab8] ;  /* 0x001ab80001047983 */ /* 0x000ea80000100800 */
[----:B------:R-:W2:Y:S01]  /*19130*/  LDL R5, [R1+0x1ac4] ;  /* 0x001ac40001057983 */ /* 0x000ea20000100800 */
[----:B------:R-:W-:-:S03]  /*19140*/  PRMT R23, RZ, 0x7610, R23 ;  /* 0x00007610ff177816 */ /* 0x000fc60000000017 */
[----:B------:R-:W3:Y:S04]  /*19150*/  LDL R29, [R1+0x1ac8] ;  /* 0x001ac800011d7983 */ /* 0x000ee80000100800 */
[----:B------:R-:W3:Y:S04]  /*19160*/  LDL R27, [R1+0x1adc] ;  /* 0x001adc00011b7983 */ /* 0x000ee80000100800 */
        /* <DEDUP_REMOVED lines=8> */
[----:B------:R-:W-:-:S02]  /*191f0*/  ISETP.GT.AND P1, PT, R3, 0x1c, PT ;  /* 0x0000001c0300780c */ /* 0x000fc40003f24270 */
[----:B0-----:R-:W-:-:S04]  /*19200*/  @P2 LOP3.LUT R5, R5, R4, RZ, 0x3c, !PT ;  /* 0x0000000405052212 */ /* 0x001fc800078e3cff */
[----:B------:R-:W-:-:S04]  /*19210*/  @P2 LOP3.LUT R4, R5, R4, RZ, 0x3c, !PT ;  /* 0x0000000405042212 */ /* 0x000fc800078e3cff */
[----:B------:R-:W-:Y:S01]  /*19220*/  @P2 LOP3.LUT R5, R5, R4, RZ, 0x3c, !PT ;  /* 0x0000000405052212 */ /* 0x000fe200078e3cff */
[----:B--2---:R-:W-:Y:S04]  /*19230*/  STL [R1+0x40f0], R23 ;  /* 0x0040f01701007387 */ /* 0x004fe80000100800 */
[----:B------:R3:W2:Y:S04]  /*19240*/  @P2 LDG.E.U16 R22, desc[UR76][R4.64] ;  /* 0x0000004c04162981 */ /* 0x0006a8000c1e1500 */
[----:B------:R-:W4:Y:S01]  /*19250*/  LDL R5, [R1+0x1acc] ;  /* 0x001acc0001057983 */ /* 0x000f220000100800 */
[----:B------:R-:W-:Y:S01]  /*19260*/  PRMT R21, RZ, 0x7610, R21 ;  /* 0x00007610ff157816 */ /* 0x000fe20000000015 */
[----:B---3--:R-:W-:Y:S01]  /*19270*/  @P1 IMAD.MOV.U32 R4, RZ, RZ, R28 ;  /* 0x000000ffff041224 */ /* 0x008fe200078e001c */
[----:B------:R-:W-:-:S04]  /*19280*/  PRMT R20, RZ, 0x7610, R20 ;  /* 0x00007610ff147816 */ /* 0x000fc80000000014 */
[----:B----4-:R0:W3:Y:S04]  /*19290*/  @P1 LDG.E.U16 R21, desc[UR76][R4.64] ;  /* 0x0000004c04151981 */ /* 0x0100e8000c1e1500 */
[----:B--2---:R1:W-:Y:S04]  /*192a0*/  STL [R1+0x40f4], R22 ;  /* 0x0040f41601007387 */ /* 0x0043e80000100800 */
[----:B------:R-:W2:Y:S01]  /*192b0*/  LDL R28, [R1+0x1ae8] ;  /* 0x001ae800011c7983 */ /* 0x000ea20000100800 */
[----:B0-----:R-:W-:Y:S02]  /*192c0*/  @P1 IMAD.MOV.U32 R4, RZ, RZ, R27 ;  /* 0x000000ffff041224 */ /* 0x001fe400078e001b */
[----:B------:R-:W-:Y:S01]  /*192d0*/  @P1 IMAD.MOV.U32 R5, RZ, RZ, R29 ;  /* 0x000000ffff051224 */ /* 0x000fe200078e001d */
[----:B-1----:R-:W4:Y:S04]  /*192e0*/  LDL R22, [R1+0x1af4] ;  /* 0x001af40001167983 */ /* 0x002f280000100800 */
[----:B------:R-:W2:Y:S04]  /*192f0*/  @P1 LDG.E.U16 R20, desc[UR76][R4.64] ;  /* 0x0000004c04141981 */ /* 0x000ea8000c1e1500 */
[----:B---3--:R0:W-:Y:S04]  /*19300*/  STL [R1+0x40d0], R21 ;  /* 0x0040d01501007387 */ /* 0x0081e80000100800 */
[----:B------:R-:W3:Y:S04]  /*19310*/  LDL R4, [R1+0x1ad8] ;  /* 0x001ad80001047983 */ /* 0x000ee80000100800 */
[----:B------:R-:W3:Y:S01]  /*19320*/  LDL R5, [R1+0x1ae4] ;  /* 0x001ae40001057983 */ /* 0x000ee20000100800 */
[----:B------:R-:W-:-:S03]  /*19330*/  PRMT R19, RZ, 0x7610, R19 ;  /* 0x00007610ff137816 */ /* 0x000fc60000000013 */
[----:B------:R-:W4:Y:S04]  /*19340*/  LDL R29, [R1+0x1af0] ;  /* 0x001af000011d7983 */ /* 0x000f280000100800 */
[----:B------:R-:W4:Y:S04]  /*19350*/  LDL R27, [R1+0x1afc] ;  /* 0x001afc00011b7983 */ /* 0x000f280000100800 */
[----:B0-----:R-:W4:Y:S04]  /*19360*/  LDL R21, [R1+0x1aec] ;  /* 0x001aec0001157983 */ /* 0x001f280000100800 */
[----:B--2---:R-:W-:Y:S01]  /*19370*/  STL [R1+0x40d4], R20 ;  /* 0x0040d41401007387 */ /* 0x004fe20000100800 */
[----:B---3--:R-:W-:-:S04]  /*19380*/  @P1 LOP3.LUT R5, R5, R4, RZ, 0x3c, !PT ;  /* 0x0000000405051212 */ /* 0x008fc800078e3cff */
[----:B------:R-:W-:-:S04]  /*19390*/  @P1 LOP3.LUT R4, R5, R4, RZ, 0x3c, !PT ;  /* 0x0000000405041212 */ /* 0x000fc800078e3cff */
[----:B------:R-:W-:-:S05]  /*193a0*/  @P1 LOP3.LUT R5, R5, R4, RZ, 0x3c, !PT ;  /* 0x0000000405051212 */ /* 0x000fca00078e3cff */
[----:B------:R4:W2:Y:S04]  /*193b0*/  @P1 LDG.E.U16 R19, desc[UR76][R4.64] ;  /* 0x0000004c04131981 */ /* 0x0008a8000c1e1500 */
[----:B------:R-:W3:Y:S01]  /*193c0*/  LDL R5, [R1+0x1ae0] ;  /* 0x001ae00001057983 */ /* 0x000ee20000100800 */
[----:B------:R-:W-:Y:S01]  /*193d0*/  PRMT R18, RZ, 0x7610, R18 ;  /* 0x00007610ff127816 */ /* 0x000fe20000000012 */
[----:B----4-:R-:W-:Y:S01]  /*193e0*/  @P1 IMAD.MOV.U32 R4, RZ, RZ, R21 ;  /* 0x000000ffff041224 */ /* 0x010fe200078e0015 */
[----:B------:R-:W-:Y:S02]  /*193f0*/  PRMT R17, RZ, 0x7610, R17 ;  /* 0x00007610ff117816 */ /* 0x000fe40000000011 */
[----:B------:R-:W-:Y:S02]  /*19400*/  PRMT R16, RZ, 0x7610, R16 ;  /* 0x00007610ff107816 */ /* 0x000fe40000000010 */
[----:B---3--:R0:W3:Y:S02]  /*19410*/  @P1 LDG.E.U16 R18, desc[UR76][R4.64] ;  /* 0x0000004c04121981 */ /* 0x0080e4000c1e1500 */
[----:B0-----:R-:W-:-:S02]  /*19420*/  @P1 IMAD.MOV.U32 R4, RZ, RZ, R22 ;  /* 0x000000ffff041224 */ /* 0x001fc400078e0016 */
[----:B------:R-:W-:-:S05]  /*19430*/  @P1 IMAD.MOV.U32 R5, RZ, RZ, R28 ;  /* 0x000000ffff051224 */ /* 0x000fca00078e001c */
[----:B------:R0:W4:Y:S02]  /*19440*/  @P1 LDG.E.U16 R17, desc[UR76][R4.64] ;  /* 0x0000004c04111981 */ /* 0x000124000c1e1500 */
[----:B0-----:R-:W-:Y:S02]  /*19450*/  @P1 IMAD.MOV.U32 R4, RZ, RZ, R27 ;  /* 0x000000ffff041224 */ /* 0x001fe400078e001b */
[----:B------:R-:W-:-:S05]  /*19460*/  @P1 IMAD.MOV.U32 R5, RZ, RZ, R29 ;  /* 0x000000ffff051224 */ /* 0x000fca00078e001d */
[----:B------:R-:W4:Y:S04]  /*19470*/  @P1 LDG.E.U16 R16, desc[UR76][R4.64] ;  /* 0x0000004c04101981 */ /* 0x000f28000c1e1500 */
[----:B--2---:R-:W-:Y:S04]  /*19480*/  STL [R1+0x40f8], R19 ;  /* 0x0040f81301007387 */ /* 0x004fe80000100800 */
[----:B---3--:R-:W-:Y:S04]  /*19490*/  STL [R1+0x40fc], R18 ;  /* 0x0040fc1201007387 */ /* 0x008fe80000100800 */
[----:B------:R-:W2:Y:S04]  /*194a0*/  LDL R22, [R1+0x1b14] ;  /* 0x001b140001167983 */ /* 0x000ea80000100800 */
[----:B------:R-:W3:Y:S04]  /*194b0*/  LDL R28, [R1+0x1b0c] ;  /* 0x001b0c00011c7983 */ /* 0x000ee80000100800 */
[----:B------:R-:W2:Y:S04]  /*194c0*/  LDL R21, [R1+0x1b10] ;  /* 0x001b100001157983 */ /* 0x000ea80000100800 */
[----:B----4-:R-:W-:Y:S04]  /*194d0*/  STL [R1+0x4100], R17 ;  /* 0x0041001101007387 */ /* 0x010fe80000100800 */
[----:B------:R-:W4:Y:S04]  /*194e0*/  LDL R4, [R1+0x1af8] ;  /* 0x001af80001047983 */ /* 0x000f280000100800 */
[----:B------:R-:W4:Y:S04]  /*194f0*/  LDL R5, [R1+0x1b04] ;  /* 0x001b040001057983 */ /* 0x000f280000100800 */
[----:B------:R-:W2:Y:S04]  /*19500*/  LDL R29, [R1+0x1b08] ;  /* 0x001b0800011d7983 */ /* 0x000ea80000100800 */
[----:B------:R-:W2:Y:S04]  /*19510*/  LDL R27, [R1+0x1b1c] ;  /* 0x001b1c00011b7983 */ /* 0x000ea80000100800 */
[----:B------:R0:W-:Y:S04]  /*19520*/  STL [R1+0x4104], R16 ;  /* 0x0041041001007387 */ /* 0x0001e80000100800 */
[----:B0-----:R-:W2:Y:S01]  /*19530*/  LDL R16, [R1+0x1b00] ;  /* 0x001b000001107983 */ /* 0x001ea20000100800 */
[----:B------:R-:W-:-:S02]  /*19540*/  PRMT R15, RZ, 0x7610, R15 ;  /* 0x00007610ff0f7816 */ /* 0x000fc4000000000f */
[----:B------:R-:W-:Y:S02]  /*19550*/  ISETP.GT.AND P2, PT, R3, 0x1d, PT ;  /* 0x0000001d0300780c */ /* 0x000fe40003f44270 */
[----:B------:R-:W-:Y:S02]  /*19560*/  PRMT R14, RZ, 0x7610, R14 ;  /* 0x00007610ff0e7816 */ /* 0x000fe4000000000e */
[----:B------:R-:W-:Y:S02]  /*19570*/  PRMT R13, RZ, 0x7610, R13 ;  /* 0x00007610ff0d7816 */ /* 0x000fe4000000000d */
[----:B----4-:R-:W-:-:S04]  /*19580*/  @P1 LOP3.LUT R5, R5, R4, RZ, 0x3c, !PT ;  /* 0x0000000405051212 */ /* 0x010fc800078e3cff */
[----:B------:R-:W-:-:S04]  /*19590*/  @P1 LOP3.LUT R4, R5, R4, RZ, 0x3c, !PT ;  /* 0x0000000405041212 */ /* 0x000fc800078e3cff */
[----:B------:R-:W-:-:S05]  /*195a0*/  @P1 LOP3.LUT R5, R5, R4, RZ, 0x3c, !PT ;  /* 0x0000000405051212 */ /* 0x000fca00078e3cff */
[----:B------:R2:W4:Y:S02]  /*195b0*/  @P1 LDG.E.U16 R15, desc[UR76][R4.64] ;  /* 0x0000004c040f1981 */ /* 0x000524000c1e1500 */
[----:B--2---:R-:W-:Y:S02]  /*195c0*/  @P1 IMAD.MOV.U32 R4, RZ, RZ, R22 ;  /* 0x000000ffff041224 */ /* 0x004fe400078e0016 */
[----:B------:R-:W-:-:S05]  /*195d0*/  @P1 IMAD.MOV.U32 R5, RZ, RZ, R16 ;  /* 0x000000ffff051224 */ /* 0x000fca00078e0010 */
[----:B------:R0:W2:Y:S02]  /*195e0*/  @P1 LDG.E.U16 R14, desc[UR76][R4.64] ;  /* 0x0000004c040e1981 */ /* 0x0000a4000c1e1500 */
[----:B0-----:R-:W-:Y:S02]  /*195f0*/  @P2 IMAD.MOV.U32 R4, RZ, RZ, R21 ;  /* 0x000000ffff042224 */ /* 0x001fe400078e0015 */
[----:B---3--:R-:W-:-:S05]  /*19600*/  @P2 IMAD.MOV.U32 R5, RZ, RZ, R28 ;  /* 0x000000ffff052224 */ /* 0x008fca00078e001c */
[----:B------:R0:W3:Y:S01]  /*19610*/  @P2 LDG.E.U16 R13, desc[UR76][R4.64] ;  /* 0x0000004c040d2981 */ /* 0x0000e2000c1e1500 */
[----:B------:R-:W-:Y:S01]  /*19620*/  PRMT R12, RZ, 0x7610, R12 ;  /* 0x00007610ff0c7816 */ /* 0x000fe2000000000c */
[----:B0-----:R-:W-:Y:S02]  /*19630*/  @P2 IMAD.MOV.U32 R4, RZ, RZ, R27 ;  /* 0x000000ffff042224 */ /* 0x001fe400078e001b */
[----:B------:R-:W-:-:S05]  /*19640*/  @P2 IMAD.MOV.U32 R5, RZ, RZ, R29 ;  /* 0x000000ffff052224 */ /* 0x000fca00078e001d */
[----:B------:R0:W3:Y:S04]  /*19650*/  @P2 LDG.E.U16 R12, desc[UR76][R4.64] ;  /* 0x0000004c040c2981 */ /* 0x0000e8000c1e1500 */
[----:B----4-:R-:W-:Y:S04]  /*19660*/  STL [R1+0x4108], R15 ;  /* 0x0041080f01007387 */ /* 0x010fe80000100800 */
[----:B------:R-:W0:Y:S04]  /*19670*/  LDL R22, [R1+0x1b24] ;  /* 0x001b240001167983 */ /* 0x000e280000100800 */
[----:B--2---:R-:W-:Y:S04]  /*19680*/  STL [R1+0x410c], R14 ;  /* 0x00410c0e01007387 */ /* 0x004fe80000100800 */
[----:B------:R-:W2:Y:S04]  /*19690*/  LDL R28, [R1+0x1b20] ;  /* 0x001b2000011c7983 */ /* 0x000ea80000100800 */
[----:B------:R-:W4:Y:S04]  /*196a0*/  LDL R21, [R1+0x1b2c] ;  /* 0x001b2c0001157983 */ /* 0x000f280000100800 */
[----:B---3--:R-:W-:Y:S04]  /*196b0*/  STL [R1+0x4084], R13 ;  /* 0x0040840d01007387 */ /* 0x008fe80000100800 */
[----:B------:R-:W3:Y:S01]  /*196c0*/  LDL R5, [R1+0x1b18] ;  /* 0x001b180001057983 */ /* 0x000ee20000100800 */
[----:B------:R-:W-:-:S02]  /*196d0*/  PRMT R11, RZ, 0x7610, R11 ;  /* 0x00007610ff0b7816 */ /* 0x000fc4000000000b */
[----:B------:R-:W-:Y:S01]  /*196e0*/  PRMT R10, RZ, 0x7610, R10 ;  /* 0x00007610ff0a7816 */ /* 0x000fe2000000000a */
[----:B------:R-:W2:Y:S04]  /*196f0*/  LDL R29, [R1+0x1b34] ;  /* 0x001b3400011d7983 */ /* 0x000ea80000100800 */
[----:B------:R-:W2:Y:S04]  /*19700*/  LDL R27, [R1+0x1b30] ;  /* 0x001b3000011b7983 */ /* 0x000ea80000100800 */
[----:B------:R-:W2:Y:S01]  /*19710*/  LDL R16, [R1+0x1b3c] ;  /* 0x001b3c0001107983 */ /* 0x000ea20000100800 */
[----:B0-----:R-:W-:-:S05]  /*19720*/  @P2 IMAD.MOV.U32 R4, RZ, RZ, R22 ;  /* 0x000000ffff042224 */ /* 0x001fca00078e0016 */
[----:B---3--:R4:W3:Y:S04]  /*19730*/  @P2 LDG.E.U16 R11, desc[UR76][R4.64] ;  /* 0x0000004c040b2981 */ /* 0x0088e8000c1e1500 */
[----:B------:R0:W-:Y:S04]  /*19740*/  STL [R1+0x4088], R12 ;  /* 0x0040880c01007387 */ /* 0x0001e80000100800 */
[----:B------:R-:W3:Y:S01]  /*19750*/  LDL R22, [R1+0x1b38] ;  /* 0x001b380001167983 */ /* 0x000ee20000100800 */
[----:B----4-:R-:W-:Y:S02]  /*19760*/  @P2 IMAD.MOV.U32 R4, RZ, RZ, R21 ;  /* 0x000000ffff042224 */ /* 0x010fe400078e0015 */
[----:B--2---:R-:W-:Y:S01]  /*19770*/  @P2 IMAD.MOV.U32 R5, RZ, RZ, R28 ;  /* 0x000000ffff052224 */ /* 0x004fe200078e001c */
[----:B0-----:R-:W2:Y:S04]  /*19780*/  LDL R12, [R1+0x1b44] ;  /* 0x001b4400010c7983 */ /* 0x001ea80000100800 */
[----:B------:R0:W4:Y:S04]  /*19790*/  @P2 LDG.E.U16 R10, desc[UR76][R4.64] ;  /* 0x0000004c040a2981 */ /* 0x000128000c1e1500 */
[----:B---3--:R-:W-:Y:S04]  /*197a0*/  STL [R1+0x408c], R11 ;  /* 0x00408c0b01007387 */ /* 0x008fe80000100800 */
[----:B------:R-:W3:Y:S01]  /*197b0*/  LDL R5, [R1+0x1b28] ;  /* 0x001b280001057983 */ /* 0x000ee20000100800 */
[----:B------:R-:W-:Y:S01]  /*197c0*/  PRMT R9, RZ, 0x7610, R9 ;  /* 0x00007610ff097816 */ /* 0x000fe20000000009 */
[----:B0-----:R-:W-:Y:S01]  /*197d0*/  @P2 IMAD.MOV.U32 R4, RZ, RZ, R29 ;  /* 0x000000ffff042224 */ /* 0x001fe200078e001d */
[----:B------:R-:W-:-:S02]  /*197e0*/  PRMT R8, RZ, 0x7610, R8 ;  /* 0x00007610ff087816 */ /* 0x000fc40000000008 */
[----:B------:R-:W-:Y:S01]  /*197f0*/  PRMT R7, RZ, 0x7610, R7 ;  /* 0x00007610ff077816 */ /* 0x000fe20000000007 */
[----:B------:R-:W2:Y:S04]  /*19800*/  LDL R21, [R1+0x1b54] ;  /* 0x001b540001157983 */ /* 0x000ea80000100800 */
[----:B------:R-:W2:Y:S04]  /*19810*/  LDL R28, [R1+0x1b40] ;  /* 0x001b4000011c7983 */ /* 0x000ea80000100800 */
[----:B---3--:R0:W3:Y:S02]  /*19820*/  @P2 LDG.E.U16 R9, desc[UR76][R4.64] ;  /* 0x0000004c04092981 */ /* 0x0080e4000c1e1500 */
[----:B0-----:R-:W-:-:S02]  /*19830*/  @P2 IMAD.MOV.U32 R4, RZ, RZ, R16 ;  /* 0x000000ffff042224 */ /* 0x001fc400078e0010 */
[----:B------:R-:W-:-:S05]  /*19840*/  @P2 IMAD.MOV.U32 R5, RZ, RZ, R27 ;  /* 0x000000ffff052224 */ /* 0x000fca00078e001b */
[----:B------:R2:W3:Y:S02]  /*19850*/  @P2 LDG.E.U16 R8, desc[UR76][R4.64] ;  /* 0x0000004c04082981 */ /* 0x0004e4000c1e1500 */
[----:B--2---:R-:W-:Y:S02]  /*19860*/  @P2 IMAD.MOV.U32 R4, RZ, RZ, R12 ;  /* 0x000000ffff042224 */ /* 0x004fe400078e000c */
[----:B------:R-:W-:-:S05]  /*19870*/  @P2 IMAD.MOV.U32 R5, RZ, RZ, R22 ;  /* 0x000000ffff052224 */ /* 0x000fca00078e0016 */
[----:B------:R0:W2:Y:S04]  /*19880*/  @P2 LDG.E.U16 R7, desc[UR76][R4.64] ;  /* 0x0000004c04072981 */ /* 0x0000a8000c1e1500 */
[----:B----4-:R-:W-:Y:S04]  /*19890*/  STL [R1+0x4090], R10 ;  /* 0x0040900a01007387 */ /* 0x010fe80000100800 */
[----:B---3--:R-:W-:Y:S04]  /*198a0*/  STL [R1+0x4094], R9 ;  /* 0x0040940901007387 */ /* 0x008fe80000100800 */
[----:B------:R-:W3:Y:S04]  /*198b0*/  LDL R27, [R1+0x1498] ;  /* 0x00149800011b7983 */ /* 0x000ee80000100800 */
[----:B------:R-:W4:Y:S04]  /*198c0*/  LDL R16, [R1+0x149c] ;  /* 0x00149c0001107983 */ /* 0x000f280000100800 */
[----:B------:R1:W-:Y:S04]  /*198d0*/  STL [R1+0x4098], R8 ;  /* 0x0040980801007387 */ /* 0x0003e80000100800 */
[----:B------:R-:W4:Y:S04]  /*198e0*/  LDL R22, [R1+0x1b4c] ;  /* 0x001b4c0001167983 */ /* 0x000f280000100800 */
[----:B------:R-:W4:Y:S01]  /*198f0*/  LDL R12, [R1+0x1b50] ;  /* 0x001b5000010c7983 */ /* 0x000f220000100800 */
[----:B0-----:R-:W-:Y:S01]  /*19900*/  @P2 IMAD.MOV.U32 R4, RZ, RZ, R21 ;  /* 0x000000ffff042224 */ /* 0x001fe200078e0015 */
[----:B------:R-:W-:-:S02]  /*19910*/  PRMT R6, RZ, 0x7610, R6 ;  /* 0x00007610ff067816 */ /* 0x000fc40000000006 */
[----:B------:R-:W-:Y:S01]  /*19920*/  ISETP.GT.AND P1, PT, R3, 0x1e, PT ;  /* 0x0000001e0300780c */ /* 0x000fe20003f24270 */
[----:B------:R-:W-:Y:S01]  /*19930*/  @P2 IMAD.MOV.U32 R5, RZ, RZ, R28 ;  /* 0x000000ffff052224 */ /* 0x000fe200078e001c */
[----:B------:R-:W-:-:S04]  /*19940*/  PRMT R15, RZ, 0x7610, R15 ;  /* 0x00007610ff0f7816 */ /* 0x000fc8000000000f */
[----:B------:R3:W4:Y:S04]  /*19950*/  @P2 LDG.E.U16 R6, desc[UR76][R4.64] ;  /* 0x0000004c04062981 */ /* 0x000728000c1e1500 */
[----:B--2---:R0:W-:Y:S04]  /*19960*/  STL [R1+0x409c], R7 ;  /* 0x00409c0701007387 */ /* 0x0041e80000100800 */
[----:B------:R-:W2:Y:S04]  /*19970*/  LDL R21, [R1+0x1b48] ;  /* 0x001b480001157983 */ /* 0x000ea80000100800 */
[----:B-1----:R-:W2:Y:S01]  /*19980*/  LDL R8, [R1+0x1b5c] ;  /* 0x001b5c0001087983 */ /* 0x002ea20000100800 */
[----:B------:R-:W-:Y:S01]  /*19990*/  PRMT R10, RZ, 0x7610, R10 ;  /* 0x00007610ff0a7816 */ /* 0x000fe2000000000a */
[----:B---3--:R-:W-:-:S02]  /*199a0*/  @P0 IMAD.MOV.U32 R5, RZ, RZ, R27 ;  /* 0x000000ffff050224 */ /* 0x008fc400078e001b */
[----:B----4-:R-:W-:-:S05]  /*199b0*/  @P0 IMAD.MOV.U32 R4, RZ, RZ, R16 ;  /* 0x000000ffff040224 */ /* 0x010fca00078e0010 */
[----:B------:R1:W3:Y:S02]  /*199c0*/  @P0 LDG.E.U16 R15, desc[UR76][R4.64] ;  /* 0x0000004c040f0981 */ /* 0x0002e4000c1e1500 */
[----:B-1----:R-:W-:Y:S02]  /*199d0*/  @P1 IMAD.MOV.U32 R5, RZ, RZ, R22 ;  /* 0x000000ffff051224 */ /* 0x002fe400078e0016 */
[----:B------:R-:W-:-:S05]  /*199e0*/  @P1 IMAD.MOV.U32 R4, RZ, RZ, R12 ;  /* 0x000000ffff041224 */ /* 0x000fca00078e000c */
[----:B------:R2:W4:Y:S01]  /*199f0*/  @P1 LDG.E.U16 R10, desc[UR76][R4.64] ;  /* 0x0000004c040a1981 */ /* 0x000522000c1e1500 */
[----:B0-----:R-:W-:Y:S01]  /*19a00*/  PRMT R7, RZ, 0x7610, R7 ;  /* 0x00007610ff077816 */ /* 0x001fe20000000007 */
[----:B--2---:R-:W-:Y:S02]  /*19a10*/  @P1 IMAD.MOV.U32 R5, RZ, RZ, R21 ;  /* 0x000000ffff051224 */ /* 0x004fe400078e0015 */
[----:B------:R-:W-:-:S05]  /*19a20*/  @P1 IMAD.MOV.U32 R4, RZ, RZ, R8 ;  /* 0x000000ffff041224 */ /* 0x000fca00078e0008 */
[----:B------:R-:W2:Y:S04]  /*19a30*/  @P1 LDG.E.U16 R7, desc[UR76][R4.64] ;  /* 0x0000004c04071981 */ /* 0x000ea8000c1e1500 */
[----:B------:R-:W-:Y:S04]  /*19a40*/  STL [R1+0x40a0], R6 ;  /* 0x0040a00601007387 */ /* 0x000fe80000100800 */
[----:B------:R-:W2:Y:S04]  /*19a50*/  LDL R28, [R1+0x1b58] ;  /* 0x001b5800011c7983 */ /* 0x000ea80000100800 */
[----:B------:R-:W2:Y:S04]  /*19a60*/  LDL R27, [R1+0x1b64] ;  /* 0x001b6400011b7983 */ /* 0x000ea80000100800 */
[----:B------:R-:W2:Y:S04]  /*19a70*/  LDL R16, [R1+0x1b60] ;  /* 0x001b600001107983 */ /* 0x000ea80000100800 */
[----:B---3--:R0:W-:Y:S04]  /*19a80*/  STL [R1+0x115c], R15 ;  /* 0x00115c0f01007387 */ /* 0x0081e80000100800 */
[----:B------:R-:W3:Y:S04]  /*19a90*/  LDL R12, [R1+0x1b68] ;  /* 0x001b6800010c7983 */ /* 0x000ee80000100800 */
[----:B0-----:R-:W3:Y:S04]  /*19aa0*/  LDL R15, [R1+0x1b6c] ;  /* 0x001b6c00010f7983 */ /* 0x001ee80000100800 */
[----:B----4-:R0:W-:Y:S04]  /*19ab0*/  STL [R1+0x1154], R10 ;  /* 0x0011540a01007387 */ /* 0x0101e80000100800 */
[----:B------:R-:W4:Y:S04]  /*19ac0*/  LDL R22, [R1+0x1b70] ;  /* 0x001b700001167983 */ /* 0x000f280000100800 */
[----:B------:R-:W4:Y:S04]  /*19ad0*/  LDL R21, [R1+0x1b7c] ;  /* 0x001b7c0001157983 */ /* 0x000f280000100800 */
[----:B------:R-:W4:Y:S04]  /*19ae0*/  LDL R8, [R1+0x1b78] ;  /* 0x001b780001087983 */ /* 0x000f280000100800 */
[----:B0-----:R-:W4:Y:S01]  /*19af0*/  LDL R10, [R1+0x1b74] ;  /* 0x001b7400010a7983 */ /* 0x001f220000100800 */
[----:B------:R-:W-:-:S03]  /*19b00*/  PRMT R26, RZ, 0x7610, R26 ;  /* 0x00007610ff1a7816 */ /* 0x000fc6000000001a */
[----:B--2---:R0:W-:Y:S01]  /*19b10*/  STL [R1+0x114c], R7 ;  /* 0x00114c0701007387 */ /* 0x0041e20000100800 */
[----:B------:R-:W-:Y:S02]  /*19b20*/  @P1 IMAD.MOV.U32 R5, RZ, RZ, R28 ;  /* 0x000000ffff051224 */ /* 0x000fe400078e001c */
[----:B------:R-:W-:Y:S01]  /*19b30*/  @P1 IMAD.MOV.U32 R4, RZ, RZ, R27 ;  /* 0x000000ffff041224 */ /* 0x000fe200078e001b */
[----:B------:R-:W-:-:S04]  /*19b40*/  PRMT R25, RZ, 0x7610, R25 ;  /* 0x00007610ff197816 */ /* 0x000fc80000000019 */
[----:B------:R1:W2:Y:S04]  /*19b50*/  @P1 LDG.E.U16 R26, desc[UR76][R4.64] ;  /* 0x0000004c041a1981 */ /* 0x0002a8000c1e1500 */
[----:B0-----:R-:W2:Y:S01]  /*19b60*/  LDL R7, [R1+0x1b84] ;  /* 0x001b840001077983 */ /* 0x001ea20000100800 */
[----:B-1----:R-:W-:-:S03]  /*19b70*/  @P1 IMAD.MOV.U32 R5, RZ, RZ, R16 ;  /* 0x000000ffff051224 */ /* 0x002fc600078e0010 */
[----:B------:R-:W2:Y:S01]  /*19b80*/  LDL R16, [R1+0x1b80] ;  /* 0x001b800001107983 */ /* 0x000ea20000100800 */
[----:B---3--:R-:W-:-:S03]  /*19b90*/  @P1 IMAD.MOV.U32 R4, RZ, RZ, R15 ;  /* 0x000000ffff041224 */ /* 0x008fc600078e000f */
[----:B------:R-:W3:Y:S04]  /*19ba0*/  LDL R15, [R1+0x1b94] ;  /* 0x001b9400010f7983 */ /* 0x000ee80000100800 */
[----:B------:R0:W3:Y:S02]  /*19bb0*/  @P1 LDG.E.U16 R25, desc[UR76][R4.64] ;  /* 0x0000004c04191981 */ /* 0x0000e4000c1e1500 */
[----:B0-----:R-:W-:Y:S02]  /*19bc0*/  @P1 IMAD.MOV.U32 R5, RZ, RZ, R12 ;  /* 0x000000ffff051224 */ /* 0x001fe400078e000c */
[----:B------:R-:W3:Y:S01]  /*19bd0*/  LDL R12, [R1+0x1b8c] ;  /* 0x001b8c00010c7983 */ /* 0x000ee20000100800 */
[----:B----4-:R-:W-:-:S03]  /*19be0*/  @P1 IMAD.MOV.U32 R4, RZ, RZ, R10 ;  /* 0x000000ffff041224 */ /* 0x010fc600078e000a */
[----:B------:R-:W4:Y:S01]  /*19bf0*/  LDL R10, [R1+0x1b90] ;  /* 0x001b9000010a7983 */ /* 0x000f220000100800 */
[----:B------:R-:W-:Y:S02]  /*19c00*/  PRMT R24, RZ, 0x7610, R24 ;  /* 0x00007610ff187816 */ /* 0x000fe40000000018 */
[----:B------:R-:W-:-:S04]  /*19c10*/  PRMT R19, RZ, 0x7610, R19 ;  /* 0x00007610ff137816 */ /* 0x000fc80000000013 */
[----:B------:R0:W4:Y:S01]  /*19c20*/  @P1 LDG.E.U16 R24, desc[UR76][R4.64] ;  /* 0x0000004c04181981 */ /* 0x000122000c1e1500 */
[----:B------:R-:W-:Y:S01]  /*19c30*/  PRMT R18, RZ, 0x7610, R18 ;  /* 0x00007610ff127816 */ /* 0x000fe20000000012 */
[----:B0-----:R-:W-:Y:S02]  /*19c40*/  @P1 IMAD.MOV.U32 R4, RZ, RZ, R21 ;  /* 0x000000ffff041224 */ /* 0x001fe400078e0015 */
[----:B------:R-:W-:Y:S01]  /*19c50*/  @P1 IMAD.MOV.U32 R5, RZ, RZ, R22 ;  /* 0x000000ffff051224 */ /* 0x000fe200078e0016 */
[----:B------:R-:W-:Y:S02]  /*19c60*/  ISETP.GT.AND P0, PT, R3, 0x1f, PT ;  /* 0x0000001f0300780c */ /* 0x000fe40003f04270 */
[----:B------:R-:W-:Y:S02]  /*19c70*/  PRMT R13, RZ, 0x7610, R13 ;  /* 0x00007610ff0d7816 */ /* 0x000fe4000000000d */
[----:B------:R-:W-:Y:S01]  /*19c80*/  PRMT R9, RZ, 0x7610, R9 ;  /* 0x00007610ff097816 */ /* 0x000fe20000000009 */
[----:B------:R-:W4:Y:S04]  /*19c90*/  LDL R22, [R1+0x1b98] ;  /* 0x001b980001167983 */ /* 0x000f280000100800 */
[----:B------:R2:W4:Y:S04]  /*19ca0*/  @P1 LDG.E.U16 R19, desc[UR76][R4.64] ;  /* 0x0000004c04131981 */ /* 0x000528000c1e1500 */
[----:B------:R-:W4:Y:S01]  /*19cb0*/  LDL R21, [R1+0x1ba4] ;  /* 0x001ba40001157983 */ /* 0x000f220000100800 */
[----:B--2---:R-:W-:-:S02]  /*19cc0*/  @P1 IMAD.MOV.U32 R4, RZ, RZ, R7 ;  /* 0x000000ffff041224 */ /* 0x004fc400078e0007 */
[----:B------:R-:W-:Y:S01]  /*19cd0*/  @P1 IMAD.MOV.U32 R5, RZ, RZ, R8 ;  /* 0x000000ffff051224 */ /* 0x000fe200078e0008 */
[----:B------:R-:W2:Y:S04]  /*19ce0*/  LDL R7, [R1+0x1b9c] ;  /* 0x001b9c0001077983 */ /* 0x000ea80000100800 */
[----:B------:R-:W2:Y:S04]  /*19cf0*/  LDL R8, [R1+0x1b88] ;  /* 0x001b880001087983 */ /* 0x000ea80000100800 */
[----:B------:R0:W2:Y:S02]  /*19d00*/  @P1 LDG.E.U16 R18, desc[UR76][R4.64] ;  /* 0x0000004c04121981 */ /* 0x0000a4000c1e1500 */
[----:B0-----:R-:W-:-:S02]  /*19d10*/  @P1 IMAD.MOV.U32 R5, RZ, RZ, R16 ;  /* 0x000000ffff051224 */ /* 0x001fc400078e0010 */
[----:B---3--:R-:W-:-:S05]  /*19d20*/  @P1 IMAD.MOV.U32 R4, RZ, RZ, R15 ;  /* 0x000000ffff041224 */ /* 0x008fca00078e000f */
[----:B------:R4:W3:Y:S02]  /*19d30*/  @P1 LDG.E.U16 R13, desc[UR76][R4.64] ;  /* 0x0000004c040d1981 */ /* 0x0008e4000c1e1500 */
[----:B----4-:R-:W-:Y:S02]  /*19d40*/  @P0 IMAD.MOV.U32 R4, RZ, RZ, R10 ;  /* 0x000000ffff040224 */ /* 0x010fe400078e000a */
[----:B------:R-:W-:-:S05]  /*19d50*/  @P0 IMAD.MOV.U32 R5, RZ, RZ, R12 ;  /* 0x000000ffff050224 */ /* 0x000fca00078e000c */
[----:B------:R-:W4:Y:S04]  /*19d60*/  @P0 LDG.E.U16 R9, desc[UR76][R4.64] ;  /* 0x0000004c04090981 */ /* 0x000f28000c1e1500 */
[----:B------:R0:W-:Y:S04]  /*19d70*/  STL [R1+0x112c], R19 ;  /* 0x00112c1301007387 */ /* 0x0001e80000100800 */
[----:B0-----:R-:W4:Y:S04]  /*19d80*/  LDL R19, [R1+0x1ba0] ;  /* 0x001ba00001137983 */ /* 0x001f280000100800 */
[----:B--2---:R0:W-:Y:S04]  /*19d90*/  STL [R1+0x1124], R18 ;  /* 0x0011241201007387 */ /* 0x0041e80000100800 */
[----:B------:R-:W2:Y:S04]  /*19da0*/  LDL R16, [R1+0x1ba8] ;  /* 0x001ba80001107983 */ /* 0x000ea80000100800 */
[----:B0-----:R-:W2:Y:S04]  /*19db0*/  LDL R18, [R1+0x1bac] ;  /* 0x001bac0001127983 */ /* 0x001ea80000100800 */
[----:B------:R-:W-:Y:S04]  /*19dc0*/  STL [R1+0x1144], R26 ;  /* 0x0011441a01007387 */ /* 0x000fe80000100800 */
[----:B------:R-:W2:Y:S04]  /*19dd0*/  LDL R15, [R1+0x1bb4] ;  /* 0x001bb400010f7983 */ /* 0x000ea80000100800 */
[----:B---3--:R0:W-:Y:S04]  /*19de0*/  STL [R1+0x111c], R13 ;  /* 0x00111c0d01007387 */ /* 0x0081e80000100800 */
[----:B------:R-:W3:Y:S04]  /*19df0*/  LDL R12, [R1+0x1bbc] ;  /* 0x001bbc00010c7983 */ /* 0x000ee80000100800 */
[----:B0-----:R-:W3:Y:S04]  /*19e00*/  LDL R13, [R1+0x1bb0] ;  /* 0x001bb000010d7983 */ /* 0x001ee80000100800 */
[----:B------:R-:W-:Y:S04]  /*19e10*/  STL [R1+0x113c], R25 ;  /* 0x00113c1901007387 */ /* 0x000fe80000100800 */
[----:B------:R-:W3:Y:S04]  /*19e20*/  LDL R10, [R1+0x1bb8] ;  /* 0x001bb800010a7983 */ /* 0x000ee80000100800 */
[----:B----4-:R0:W-:Y:S04]  /*19e30*/  STL [R1+0x1114], R9 ;  /* 0x0011140901007387 */ /* 0x0101e80000100800 */
[----:B0-----:R-:W4:Y:S01]  /*19e40*/  LDL R9, [R1+0x1bc4] ;  /* 0x001bc40001097983 */ /* 0x001f220000100800 */
[----:B------:R-:W-:Y:S01]  /*19e50*/  PRMT R23, RZ, 0x7610, R23 ;  /* 0x00007610ff177816 */ /* 0x000fe20000000017 */
[----:B------:R-:W-:-:S02]  /*19e60*/  @P0 IMAD.MOV.U32 R4, RZ, RZ, R7 ;  /* 0x000000ffff040224 */ /* 0x000fc400078e0007 */
[----:B------:R-:W-:Y:S01]  /*19e70*/  @P0 IMAD.MOV.U32 R5, RZ, RZ, R8 ;  /* 0x000000ffff050224 */ /* 0x000fe200078e0008 */
[----:B------:R-:W-:-:S04]  /*19e80*/  PRMT R20, RZ, 0x7610, R20 ;  /* 0x00007610ff147816 */ /* 0x000fc80000000014 */
[----:B------:R0:W4:Y:S01]  /*19e90*/  @P0 LDG.E.U16 R23, desc[UR76][R4.64] ;  /* 0x0000004c04170981 */ /* 0x000122000c1e1500 */
[----:B------:R-:W-:Y:S01]  /*19ea0*/  PRMT R17, RZ, 0x7610, R17 ;  /* 0x00007610ff117816 */ /* 0x000fe20000000011 */
[----:B0-----:R-:W-:Y:S02]  /*19eb0*/  @P0 IMAD.MOV.U32 R4, RZ, RZ, R21 ;  /* 0x000000ffff040224 */ /* 0x001fe400078e0015 */
[----:B------:R-:W-:-:S05]  /*19ec0*/  @P0 IMAD.MOV.U32 R5, RZ, RZ, R22 ;  /* 0x000000ffff050224 */ /* 0x000fca00078e0016 */
[----:B------:R2:W4:Y:S01]  /*19ed0*/  @P0 LDG.E.U16 R20, desc[UR76][R4.64] ;  /* 0x0000004c04140981 */ /* 0x000522000c1e1500 */
[----:B------:R-:W-:Y:S01]  /*19ee0*/  PRMT R14, RZ, 0x7610, R14 ;  /* 0x00007610ff0e7816 */ /* 0x000fe2000000000e */
[----:B--2---:R-:W-:Y:S02]  /*19ef0*/  @P0 IMAD.MOV.U32 R4, RZ, RZ, R18 ;  /* 0x000000ffff040224 */ /* 0x004fe400078e0012 */
[----:B------:R-:W-:-:S05]  /*19f00*/  @P0 IMAD.MOV.U32 R5, RZ, RZ, R19 ;  /* 0x000000ffff050224 */ /* 0x000fca00078e0013 */
[----:B------:R0:W2:Y:S01]  /*19f10*/  @P0 LDG.E.U16 R17, desc[UR76][R4.64] ;  /* 0x0000004c04110981 */ /* 0x0000a2000c1e1500 */
[----:B------:R-:W-:Y:S01]  /*19f20*/  PRMT R11, RZ, 0x7610, R11 ;  /* 0x00007610ff0b7816 */ /* 0x000fe2000000000b */
[----:B0-----:R-:W-:Y:S02]  /*19f30*/  @P0 IMAD.MOV.U32 R4, RZ, RZ, R15 ;  /* 0x000000ffff040224 */ /* 0x001fe400078e000f */
[----:B------:R-:W-:-:S05]  /*19f40*/  @P0 IMAD.MOV.U32 R5, RZ, RZ, R16 ;  /* 0x000000ffff050224 */ /* 0x000fca00078e0010 */
[----:B------:R3:W2:Y:S04]  /*19f50*/  @P0 LDG.E.U16 R14, desc[UR76][R4.64] ;  /* 0x0000004c040e0981 */ /* 0x0006a8000c1e1500 */
[----:B------:R-:W-:Y:S01]  /*19f60*/  STL [R1+0x1134], R24 ;  /* 0x0011341801007387 */ /* 0x000fe20000100800 */
[----:B------:R-:W-:-:S03]  /*19f70*/  PRMT R2, RZ, 0x7610, R2 ;  /* 0x00007610ff027816 */ /* 0x000fc60000000002 */
[----:B------:R-:W2:Y:S04]  /*19f80*/  LDL R8, [R1+0x1bc0] ;  /* 0x001bc00001087983 */ /* 0x000ea80000100800 */
[----:B------:R-:W2:Y:S01]  /*19f90*/  LDL R7, [R1+0x1bcc] ;  /* 0x001bcc0001077983 */ /* 0x000ea20000100800 */
[----:B---3--:R-:W-:Y:S02]  /*19fa0*/  @P0 IMAD.MOV.U32 R4, RZ, RZ, R12 ;  /* 0x000000ffff040224 */ /* 0x008fe400078e000c */
[----:B------:R-:W-:-:S05]  /*19fb0*/  @P0 IMAD.MOV.U32 R5, RZ, RZ, R13 ;  /* 0x000000ffff050224 */ /* 0x000fca00078e000d */
[----:B------:R0:W3:Y:S02]  /*19fc0*/  @P0 LDG.E.U16 R11, desc[UR76][R4.64] ;  /* 0x0000004c040b0981 */ /* 0x0000e4000c1e1500 */
[----:B0-----:R-:W-:Y:S02]  /*19fd0*/  @P0 IMAD.MOV.U32 R5, RZ, RZ, R10 ;  /* 0x000000ffff050224 */ /* 0x001fe400078e000a */
[----:B----4-:R-:W-:-:S05]  /*19fe0*/  @P0 IMAD.MOV.U32 R4, RZ, RZ, R9 ;  /* 0x000000ffff040224 */ /* 0x010fca00078e0009 */
[----:B------:R2:W4:Y:S01]  /*19ff0*/  @P0 LDG.E.U16 R2, desc[UR76][R4.64] ;  /* 0x0000004c04020981 */ /* 0x000522000c1e1500 */
[----:B------:R-:W-:Y:S01]  /*1a000*/  PRMT R6, RZ, 0x7610, R6 ;  /* 0x00007610ff067816 */ /* 0x000fe20000000006 */
[----:B--2---:R-:W-:Y:S02]  /*1a010*/  @P0 IMAD.MOV.U32 R5, RZ, RZ, R8 ;  /* 0x000000ffff050224 */ /* 0x004fe400078e0008 */
[----:B------:R-:W-:-:S05]  /*1a020*/  @P0 IMAD.MOV.U32 R4, RZ, RZ, R7 ;  /* 0x000000ffff040224 */ /* 0x000fca00078e0007 */
[----:B------:R-:W2:Y:S01]  /*1a030*/  @P0 LDG.E.U16 R6, desc[UR76][R4.64] ;  /* 0x0000004c04060981 */ /* 0x000ea2000c1e1500 */
[----:B------:R-:W0:Y:S01]  /*1a040*/  S2R R28, SR_TID.X ;  /* 0x00000000001c7919 */ /* 0x000e220000002100 */
[----:B------:R-:W1:Y:S01]  /*1a050*/  S2R R0, SR_TID.X ;  /* 0x0000000000007919 */ /* 0x000e620000002100 */
[----:B------:R-:W-:Y:S06]  /*1a060*/  BAR.SYNC.DEFER_BLOCKING 0x0 ;  /* 0x0000000000007b1d */ /* 0x000fec0000010000 */
[----:B----4-:R-:W-:Y:S04]  /*1a070*/  STL [R1+0xb0], R2 ;  /* 0x0000b00201007387 */ /* 0x010fe80000100800 */
[----:B------:R-:W4:Y:S04]  /*1a080*/  LDL.LU R4, [R1+0x13b0] ;  /* 0x0013b00001047983 */ /* 0x000f280000300800 */
[----:B----4-:R4:W-:Y:S04]  /*1a090*/  STL [R1+0x412c], R4 ;  /* 0x00412c0401007387 */ /* 0x0109e80000100800 */
[----:B----4-:R-:W4:Y:S01]  /*1a0a0*/  LDL.LU R4, [R1+0x13b8] ;  /* 0x0013b80001047983 */ /* 0x010f220000300800 */
[----:B0-----:R-:W-:-:S04]  /*1a0b0*/  LOP3.LUT R2, R28, 0x1f, RZ, 0xc0, !PT ;  /* 0x0000001f1c027812 */ /* 0x001fc800078ec0ff */
[----:B------:R-:W-:Y:S02]  /*1a0c0*/  ISETP.GE.AND P0, PT, R2, R3, PT ;  /* 0x000000030200720c */ /* 0x000fe40003f06270 */
[----:B-1----:R-:W-:Y:S01]  /*1a0d0*/  LOP3.LUT R0, R0, 0x3f, RZ, 0xc0, !PT ;  /* 0x0000003f00007812 */ /* 0x002fe200078ec0ff */
[----:B----4-:R0:W-:Y:S04]  /*1a0e0*/  STL [R1+0x4130], R4 ;  /* 0x0041300401007387 */ /* 0x0101e80000100800 */
[----:B0-----:R-:W4:Y:S04]  /*1a0f0*/  LDL.LU R4, [R1+0x13bc] ;  /* 0x0013bc0001047983 */ /* 0x001f280000300800 */
[----:B------:R-:W4:Y:S04]  /*1a100*/  LDL.LU R5, [R1+0x13ac] ;  /* 0x0013ac0001057983 */ /* 0x000f280000300800 */
[----:B--2---:R0:W-:Y:S04]  /*1a110*/  STL [R1+0xa8], R6 ;  /* 0x0000a80601007387 */ /* 0x0041e80000100800 */
[----:B0-----:R-:W2:Y:S04]  /*1a120*/  LDL.LU R6, [R1+0x13a8] ;  /* 0x0013a80001067983 */ /* 0x001ea80000300800 */
[----:B------:R-:W2:Y:S04]  /*1a130*/  LDL.LU R7, [R1+0x13a4] ;  /* 0x0013a40001077983 */ /* 0x000ea80000300800 */
[----:B------:R-:W-:Y:S04]  /*1a140*/  STL [R1+0x110c], R23 ;  /* 0x00110c1701007387 */ /* 0x000fe80000100800 */
[----:B------:R-:W2:Y:S04]  /*1a150*/  LDL.LU R8, [R1+0x13a0] ;  /* 0x0013a00001087983 */ /* 0x000ea80000300800 */
[----:B------:R-:W2:Y:S04]  /*1a160*/  LDL.LU R9, [R1+0x129c] ;  /* 0x00129c0001097983 */ /* 0x000ea80000300800 */
[----:B------:R-:W2:Y:S04]  /*1a170*/  LDL.LU R10, [R1+0x1298] ;  /* 0x00129800010a7983 */ /* 0x000ea80000300800 */
[----:B------:R-:W-:Y:S04]  /*1a180*/  STL [R1+0x10d4], R20 ;  /* 0x0010d41401007387 */ /* 0x000fe80000100800 */
[----:B---3--:R0:W-:Y:S04]  /*1a190*/  STL [R1+0xb8], R11 ;  /* 0x0000b80b01007387 */ /* 0x0081e80000100800 */
[----:B0-----:R-:W3:Y:S04]  /*1a1a0*/  LDL.LU R11, [R1+0x1294] ;  /* 0x00129400010b7983 */ /* 0x001ee80000300800 */
[----:B------:R-:W2:Y:S04]  /*1a1b0*/  LDL.LU R12, [R1+0x1290] ;  /* 0x00129000010c7983 */ /* 0x000ea80000300800 */
[----:B------:R-:W-:Y:S04]  /*1a1c0*/  STL [R1+0xc8], R17 ;  /* 0x0000c81101007387 */ /* 0x000fe80000100800 */
[----:B------:R-:W2:Y:S04]  /*1a1d0*/  LDL.LU R13, [R1+0x128c] ;  /* 0x00128c00010d7983 */ /* 0x000ea80000300800 */
[----:B------:R0:W-:Y:S04]  /*1a1e0*/  STL [R1+0xc0], R14 ;  /* 0x0000c00e01007387 */ /* 0x0001e80000100800 */
[----:B0-----:R-:W2:Y:S04]  /*1a1f0*/  LDL.LU R14, [R1+0x1288] ;  /* 0x00128800010e7983 */ /* 0x001ea80000300800 */
[----:B------:R-:W2:Y:S04]  /*1a200*/  LDL.LU R15, [R1+0x1284] ;  /* 0x00128400010f7983 */ /* 0x000ea80000300800 */
        /* <DEDUP_REMOVED lines=29> */
[----:B------:R-:W-:-:S03]  /*1a3e0*/  IMAD.SHL.U32 R0, R0, 0x2, RZ ;  /* 0x0000000200007824 */ /* 0x000fc600078e00ff */
[----:B------:R-:W-:Y:S04]  /*1a3f0*/  STL [R1+0x4040], R3 ;  /* 0x0040400301007387 */ /* 0x000fe80000100800 */
[----:B------:R-:W-:Y:S04]  /*1a400*/  STL [R1+0x4048], R3 ;  /* 0x0040480301007387 */ /* 0x000fe80000100800 */
[----:B------:R-:W-:Y:S04]  /*1a410*/  STL [R1+0x4050], R3 ;  /* 0x0040500301007387 */ /* 0x000fe80000100800 */
[----:B------:R-:W-:Y:S04]  /*1a420*/  STL [R1+0x4058], R3 ;  /* 0x0040580301007387 */ /* 0x000fe80000100800 */
[----:B------:R0:W-:Y:S04]  /*1a430*/  STL [R1+0x4060], R3 ;  /* 0x0040600301007387 */ /* 0x0001e80000100800 */
[----:B0-----:R-:W2:Y:S04]  /*1a440*/  LDL.LU R3, [R1+0x13b4] ;  /* 0x0013b40001037983 */ /* 0x001ea80000300800 */
[----:B----4-:R0:W-:Y:S04]  /*1a450*/  STS.U16 [R0+UR5], R4 ;  /* 0x0000000400007988 */ /* 0x0101e80008000405 */
[----:B0-----:R-:W4:Y:S04]  /*1a460*/  LDL.LU R4, [R1+0x4130] ;  /* 0x0041300001047983 */ /* 0x001f280000300800 */
[----:B--2---:R-:W-:Y:S04]  /*1a470*/  STS.U16 [R0+UR5+0x100], R3 ;  /* 0x0001000300007988 */ /* 0x004fe80008000405 */
[----:B----4-:R0:W-:Y:S04]  /*1a480*/  STS.U16 [R0+UR5+0x80], R4 ;  /* 0x0000800400007988 */ /* 0x0101e80008000405 */
[----:B0-----:R-:W2:Y:S04]  /*1a490*/  LDL.LU R4, [R1+0x412c] ;  /* 0x00412c0001047983 */ /* 0x001ea80000300800 */
[----:B------:R-:W4:Y:S04]  /*1a4a0*/  LDL.LU R3, [R1+0x1394] ;  /* 0x0013940001037983 */ /* 0x000f280000300800 */
[----:B----4-:R0:W-:Y:S04]  /*1a4b0*/  STL [R1+0x4120], R3 ;  /* 0x0041200301007387 */ /* 0x0101e80000100800 */
[----:B0-----:R-:W4:Y:S04]  /*1a4c0*/  LDL.LU R3, [R1+0x139c] ;  /* 0x00139c0001037983 */ /* 0x001f280000300800 */
[----:B----4-:R0:W-:Y:S04]  /*1a4d0*/  STL [R1+0x4124], R3 ;  /* 0x0041240301007387 */ /* 0x0101e80000100800 */
[----:B0-----:R-:W4:Y:S04]  /*1a4e0*/  LDL.LU R3, [R1+0x48] ;  /* 0x0000480001037983 */ /* 0x001f280000300800 */
[----:B--2---:R-:W-:Y:S04]  /*1a4f0*/  STS.U16 [R0+UR5+0x180], R4 ;  /* 0x0001800400007988 */ /* 0x004fe80008000405 */
[----:B------:R-:W-:Y:S04]  /*1a500*/  STS.U16 [R0+UR5+0x200], R5 ;  /* 0x0002000500007988 */ /* 0x000fe80008000405 */
[----:B------:R-:W-:Y:S04]  /*1a510*/  STS.U16 [R0+UR5+0x280], R6 ;  /* 0x0002800600007988 */ /* 0x000fe80008000405 */
[----:B------:R-:W-:Y:S04]  /*1a520*/  STS.U16 [R0+UR5+0x300], R7 ;  /* 0x0003000700007988 */ /* 0x000fe80008000405 */
[----:B------:R-:W-:Y:S04]  /*1a530*/  STS.U16 [R0+UR5+0x380], R8 ;  /* 0x0003800800007988 */ /* 0x000fe80008000405 */
[----:B------:R-:W-:Y:S04]  /*1a540*/  STS.U16 [R0+UR5+0x2000], R9 ;  /* 0x0020000900007988 */ /* 0x000fe80008000405 */
[----:B------:R-:W-:Y:S04]  /*1a550*/  STS.U16 [R0+UR5+0x2080], R10 ;  /* 0x0020800a00007988 */ /* 0x000fe80008000405 */
[----:B---3--:R-:W-:Y:S04]  /*1a560*/  STS.U16 [R0+UR5+0x2100], R11 ;  /* 0x0021000b00007988 */ /* 0x008fe80008000405 */
[----:B------:R-:W-:Y:S04]  /*1a570*/  STS.U16 [R0+UR5+0x2180], R12 ;  /* 0x0021800c00007988 */ /* 0x000fe80008000405 */
[----:B------:R-:W-:Y:S04]  /*1a580*/  STS.U16 [R0+UR5+0x2200], R13 ;  /* 0x0022000d00007988 */ /* 0x000fe80008000405 */
[----:B------:R-:W-:Y:S04]  /*1a590*/  STS.U16 [R0+UR5+0x2280], R14 ;  /* 0x0022800e00007988 */ /* 0x000fe80008000405 */
[----:B------:R-:W-:Y:S04]  /*1a5a0*/  STS.U16 [R0+UR5+0x2300], R15 ;  /* 0x0023000f00007988 */ /* 0x000fe80008000405 */
[----:B------:R-:W-:Y:S04]  /*1a5b0*/  STS.U16 [R0+UR5+0x2380], R16 ;  /* 0x0023801000007988 */ /* 0x000fe80008000405 */
[----:B----4-:R0:W-:Y:S04]  /*1a5c0*/  STL [R1+0x4128], R3 ;  /* 0x0041280301007387 */ /* 0x0101e80000100800 */
[----:B0-----:R-:W2:Y:S04]  /*1a5d0*/  LDL.LU R3, [R1+0x4c] ;  /* 0x00004c0001037983 */ /* 0x001ea80000300800 */
[----:B------:R-:W3:Y:S04]  /*1a5e0*/  LDL.LU R4, [R1+0x1390] ;  /* 0x0013900001047983 */ /* 0x000ee80000300800 */
[----:B------:R-:W4:Y:S04]  /*1a5f0*/  LDL.LU R5, [R1+0x138c] ;  /* 0x00138c0001057983 */ /* 0x000f280000300800 */
        /* <DEDUP_REMOVED lines=10> */
[----:B------:R0:W-:Y:S04]  /*1a6a0*/  STS.U16 [R0+UR5+0x4000], R17 ;  /* 0x0040001100007988 */ /* 0x0001e80008000405 */
[----:B------:R-:W3:Y:S04]  /*1a6b0*/  LDL.LU R16, [R1+0x1260] ;  /* 0x0012600001107983 */ /* 0x000ee80000300800 */
[----:B------:R1:W-:Y:S04]  /*1a6c0*/  STS.U16 [R0+UR5+0x4080], R18 ;  /* 0x0040801200007988 */ /* 0x0003e80008000405 */
[----:B------:R0:W-:Y:S04]  /*1a6d0*/  STS.U16 [R0+UR5+0x4100], R19 ;  /* 0x0041001300007988 */ /* 0x0001e80008000405 */
[----:B------:R0:W-:Y:S04]  /*1a6e0*/  STS.U16 [R0+UR5+0x4180], R20 ;  /* 0x0041801400007988 */ /* 0x0001e80008000405 */
[----:B------:R1:W-:Y:S04]  /*1a6f0*/  STS.U16 [R0+UR5+0x4200], R21 ;  /* 0x0042001500007988 */ /* 0x0003e80008000405 */
[----:B------:R1:W-:Y:S04]  /*1a700*/  STS.U16 [R0+UR5+0x4280], R22 ;  /* 0x0042801600007988 */ /* 0x0003e80008000405 */
[----:B0-----:R-:W3:Y:S04]  /*1a710*/  LDL.LU R17, [R1+0x117c] ;  /* 0x00117c0001117983 */ /* 0x001ee80000300800 */
[----:B-1----:R-:W3:Y:S04]  /*1a720*/  LDL.LU R18, [R1+0x1178] ;  /* 0x0011780001127983 */ /* 0x002ee80000300800 */
        /* <DEDUP_REMOVED lines=17> */
[----:B0-----:R-:W3:Y:S04]  /*1a840*/  LDL.LU R28, [R1+0x34] ;  /* 0x00003400011c7983 */ /* 0x001ee80000300800 */
[----:B--2---:R0:W-:Y:S04]  /*1a850*/  STS.U16 [R0+UR5+0x6300], R3 ;  /* 0x0063000300007988 */ /* 0x0041e80008000405 */
[----:B0-----:R-:W2:Y:S04]  /*1a860*/  LDL.LU R3, [R1+0x4128] ;  /* 0x0041280001037983 */ /* 0x001ea80000300800 */
[----:B------:R-:W-:Y:S04]  /*1a870*/  STS.U16 [R0+UR5+0x6180], R2 ;  /* 0x0061800200007988 */ /* 0x000fe80008000405 */
[----:B--2---:R0:W-:Y:S04]  /*1a880*/  STS.U16 [R0+UR5+0x6380], R3 ;  /* 0x0063800300007988 */ /* 0x0041e80008000405 */
[----:B0-----:R-:W2:Y:S01]  /*1a890*/  LDL.LU R3, [R1+0x4124] ;  /* 0x0041240001037983 */ /* 0x001ea20000300800 */
[----:B------:R-:W-:-:S03]  /*1a8a0*/  LOP3.LUT R2, R0, 0x10, RZ, 0x3c, !PT ;  /* 0x0000001000027812 */ /* 0x000fc600078e3cff */
[----:B------:R-:W3:Y:S04]  /*1a8b0*/  LDL.LU R0, [R1+0x1398] ;  /* 0x0013980001007983 */ /* 0x000ee80000300800 */
[----:B--2---:R0:W-:Y:S04]  /*1a8c0*/  STS.U16 [R2+UR5+0x400], R3 ;  /* 0x0004000302007988 */ /* 0x0041e80008000405 */
[----:B0-----:R-:W2:Y:S04]  /*1a8d0*/  LDL.LU R3, [R1+0x4120] ;  /* 0x0041200001037983 */ /* 0x001ea80000300800 */
[----:B---3--:R-:W-:Y:S04]  /*1a8e0*/  STS.U16 [R2+UR5+0x480], R0 ;  /* 0x0004800002007988 */ /* 0x008fe80008000405 */
[----:B--2---:R-:W-:Y:S04]  /*1a8f0*/  STS.U16 [R2+UR5+0x500], R3 ;  /* 0x0005000302007988 */ /* 0x004fe80008000405 */
[----:B------:R-:W-:Y:S04]  /*1a900*/  STS.U16 [R2+UR5+0x580], R4 ;  /* 0x0005800402007988 */ /* 0x000fe80008000405 */
[----:B----4-:R-:W-:Y:S04]  /*1a910*/  STS.U16 [R2+UR5+0x600], R5 ;  /* 0x0006000502007988 */ /* 0x010fe80008000405 */
[----:B------:R-:W-:Y:S04]  /*1a920*/  STS.U16 [R2+UR5+0x680], R6 ;  /* 0x0006800602007988 */ /* 0x000fe80008000405 */
        /* <DEDUP_REMOVED lines=22> */
[----:B------:R0:W-:Y:S04]  /*1aa90*/  STS.U16 [R2+UR5+0x6600], R28 ;  /* 0x0066001c02007988 */ /* 0x0001e80008000405 */
[----:B0-----:R-:W2:Y:S04]  /*1aaa0*/  LDL.LU R28, [R1+0x28] ;  /* 0x00002800011c7983 */ /* 0x001ea80000300800 */
[----:B--2---:R0:W-:Y:S04]  /*1aab0*/  STL [R1+0x4118], R28 ;  /* 0x0041181c01007387 */ /* 0x0041e80000100800 */
[----:B0-----:R-:W2:Y:S01]  /*1aac0*/  LDL.LU R28, [R1+0x2c] ;  /* 0x00002c00011c7983 */ /* 0x001ea20000300800 */
[----:B------:R-:W0:Y:S03]  /*1aad0*/  S2R R0, SR_TID.X ;  /* 0x0000000000007919 */ /* 0x000e260000002100 */
[----:B--2---:R1:W-:Y:S04]  /*1aae0*/  STL [R1+0x411c], R28 ;  /* 0x00411c1c01007387 */ /* 0x0043e80000100800 */
[----:B-1----:R-:W2:Y:S04]  /*1aaf0*/  LDL.LU R28, [R1+0x30] ;  /* 0x00003000011c7983 */ /* 0x002ea80000300800 */
[----:B------:R-:W3:Y:S01]  /*1ab00*/  LDL.LU R3, [R1+0x1374] ;  /* 0x0013740001037983 */ /* 0x000ee20000300800 */
[----:B0-----:R-:W-:-:S05]  /*1ab10*/  LOP3.LUT R0, R0, 0x3f, RZ, 0xc0, !PT ;  /* 0x0000003f00007812 */ /* 0x001fca00078ec0ff */
[----:B------:R-:W-:-:S05]  /*1ab20*/  IMAD.SHL.U32 R0, R0, 0x2, RZ ;  /* 0x0000000200007824 */ /* 0x000fca00078e00ff */
[C---:B------:R-:W-:Y:S01]  /*1ab30*/  LOP3.LUT R16, R0.reuse, 0x20, RZ, 0x3c, !PT ;  /* 0x0000002000107812 */ /* 0x040fe200078e3cff */
[----:B---3--:R0:W-:Y:S04]  /*1ab40*/  STL [R1+0x4114], R3 ;  /* 0x0041140301007387 */ /* 0x0081e80000100800 */
        /* <DEDUP_REMOVED lines=21> */
[----:B0-----:R-:W-:-:S03]  /*1aca0*/  LOP3.LUT R3, R0, 0x10, RZ, 0x3c, !PT ;  /* 0x0000001000037812 */ /* 0x001fc600078e3cff */
[----:B------:R-:W3:Y:S04]  /*1acb0*/  LDL.LU R26, [R1+0x1120] ;  /* 0x00112000011a7983 */ /* 0x000ee80000300800 */
[----:B------:R-:W3:Y:S04]  /*1acc0*/  LDL.LU R27, [R1+0x24] ;  /* 0x00002400011b7983 */ /* 0x000ee80000300800 */
[----:B------:R-:W3:Y:S04]  /*1acd0*/  LDL.LU R2, [R1+0x20] ;  /* 0x0000200001027983 */ /* 0x000ee80000300800 */
[----:B------:R-:W3:Y:S04]  /*1ace0*/  LDL.LU R29, [R1+0x1c] ;  /* 0x00001c00011d7983 */ /* 0x000ee80000300800 */
[----:B------:R-:W3:Y:S04]  /*1acf0*/  LDL.LU R0, [R1+0x137c] ;  /* 0x00137c0001007983 */ /* 0x000ee80000300800 */
[----:B--2---:R0:W-:Y:S04]  /*1ad00*/  STS.U16 [R3+UR5+0x6680], R28 ;  /* 0x0066801c03007988 */ /* 0x0041e80008000405 */
[----:B0-----:R-:W2:Y:S04]  /*1ad10*/  LDL.LU R28, [R1+0x411c] ;  /* 0x00411c00011c7983 */ /* 0x001ea80000300800 */
[----:B--2---:R0:W-:Y:S04]  /*1ad20*/  STS.U16 [R3+UR5+0x6700], R28 ;  /* 0x0067001c03007988 */ /* 0x0041e80008000405 */
[----:B0-----:R-:W2:Y:S04]  /*1ad30*/  LDL.LU R28, [R1+0x4118] ;  /* 0x00411800011c7983 */ /* 0x001ea80000300800 */
[----:B--2---:R0:W-:Y:S04]  /*1ad40*/  STS.U16 [R3+UR5+0x6780], R28 ;  /* 0x0067801c03007988 */ /* 0x0041e80008000405 */
[----:B0-----:R-:W2:Y:S04]  /*1ad50*/  LDL.LU R3, [R1+0x4114] ;  /* 0x0041140001037983 */ /* 0x001ea80000300800 */
[----:B------:R-:W4:Y:S04]  /*1ad60*/  LDL.LU R28, [R1+0x4110] ;  /* 0x00411000011c7983 */ /* 0x000f280000300800 */
[----:B---3--:R0:W-:Y:S04]  /*1ad70*/  STS.U16 [R16+UR5+0x800], R0 ;  /* 0x0008000010007988 */ /* 0x0081e80008000405 */
[----:B0-----:R-:W3:Y:S04]  /*1ad80*/  LDL.LU R0, [R1+0x18] ;  /* 0x0000180001007983 */ /* 0x001ee80000300800 */
        /* <DEDUP_REMOVED lines=12> */
[----:B------:R1:W-:Y:S04]  /*1ae50*/  STS.U16 [R16+UR5+0x2a80], R15 ;  /* 0x002a800f10007988 */ /* 0x0003e80008000405 */
[----:B------:R2:W-:Y:S04]  /*1ae60*/  STS.U16 [R16+UR5+0x2b00], R17 ;  /* 0x002b001110007988 */ /* 0x0005e80008000405 */
[----:B------:R4:W-:Y:S04]  /*1ae70*/  STS.U16 [R16+UR5+0x2b80], R18 ;  /* 0x002b801210007988 */ /* 0x0009e80008000405 */
[----:B------:R0:W-:Y:S04]  /*1ae80*/  STS.U16 [R16+UR5+0x4800], R19 ;  /* 0x0048001310007988 */ /* 0x0001e80008000405 */
[----:B------:R-:W-:Y:S04]  /*1ae90*/  STS.U16 [R16+UR5+0x4880], R20 ;  /* 0x0048801410007988 */ /* 0x000fe80008000405 */
[----:B------:R-:W-:Y:S04]  /*1aea0*/  STS.U16 [R16+UR5+0x4900], R21 ;  /* 0x0049001510007988 */ /* 0x000fe80008000405 */
[----:B0-----:R-:W3:Y:S04]  /*1aeb0*/  LDL.LU R14, [R1+0x10] ;  /* 0x00001000010e7983 */ /* 0x001ee80000300800 */
[----:B-1----:R-:W3:Y:S04]  /*1aec0*/  LDL.LU R15, [R1+0xc] ;  /* 0x00000c00010f7983 */ /* 0x002ee80000300800 */
[----:B--2---:R-:W2:Y:S04]  /*1aed0*/  LDL.LU R17, [R1+0x8] ;  /* 0x0000080001117983 */ /* 0x004ea80000300800 */
[----:B----4-:R-:W4:Y:S04]  /*1aee0*/  LDL.LU R18, [R1+0x133c] ;  /* 0x00133c0001127983 */ /* 0x010f280000300800 */
[----:B------:R0:W-:Y:S04]  /*1aef0*/  STS.U16 [R16+UR5+0x4980], R22 ;  /* 0x0049801610007988 */ /* 0x0001e80008000405 */
[----:B------:R-:W4:Y:S04]  /*1af00*/  LDL.LU R19, [R1+0x1334] ;  /* 0x0013340001137983 */ /* 0x000f280000300800 */
[----:B------:R1:W-:Y:S04]  /*1af10*/  STS.U16 [R16+UR5+0x4a00], R23 ;  /* 0x004a001710007988 */ /* 0x0003e80008000405 */
[----:B------:R0:W-:Y:S04]  /*1af20*/  STS.U16 [R16+UR5+0x4a80], R24 ;  /* 0x004a801810007988 */ /* 0x0001e80008000405 */
[----:B------:R0:W-:Y:S04]  /*1af30*/  STS.U16 [R16+UR5+0x4b00], R25 ;  /* 0x004b001910007988 */ /* 0x0001e80008000405 */
[----:B------:R1:W-:Y:S04]  /*1af40*/  STS.U16 [R16+UR5+0x4b80], R26 ;  /* 0x004b801a10007988 */ /* 0x0003e80008000405 */
[----:B------:R1:W-:Y:S04]  /*1af50*/  STS.U16 [R16+UR5+0x6800], R27 ;  /* 0x0068001b10007988 */ /* 0x0003e80008000405 */
[----:B0-----:R-:W4:Y:S04]  /*1af60*/  LDL.LU R22, [R1+0x132c] ;  /* 0x00132c0001167983 */ /* 0x001f280000300800 */
[----:B-1----:R-:W4:Y:S04]  /*1af70*/  LDL.LU R23, [R1+0x1324] ;  /* 0x0013240001177983 */ /* 0x002f280000300800 */
[----:B------:R-:W4:Y:S04]  /*1af80*/  LDL.LU R24, [R1+0x131c] ;  /* 0x00131c0001187983 */ /* 0x000f280000300800 */
[----:B------:R-:W4:Y:S04]  /*1af90*/  LDL.LU R25, [R1+0x1314] ;  /* 0x0013140001197983 */ /* 0x000f280000300800 */
[----:B------:R-:W4:Y:S04]  /*1afa0*/  LDL.LU R26, [R1+0x130c] ;  /* 0x00130c00011a7983 */ /* 0x000f280000300800 */
[----:B------:R0:W-:Y:S04]  /*1afb0*/  STS.U16 [R16+UR5+0x6880], R2 ;  /* 0x0068800210007988 */ /* 0x0001e80008000405 */
[----:B------:R-:W4:Y:S04]  /*1afc0*/  LDL.LU R27, [R1+0x1304] ;  /* 0x00130400011b7983 */ /* 0x000f280000300800 */
[----:B------:R1:W-:Y:S04]  /*1afd0*/  STS.U16 [R16+UR5+0x6900], R29 ;  /* 0x0069001d10007988 */ /* 0x0003e80008000405 */
[----:B0-----:R-:W4:Y:S04]  /*1afe0*/  LDL.LU R2, [R1+0x1220] ;  /* 0x0012200001027983 */ /* 0x001f280000300800 */
[----:B-1----:R-:W4:Y:S04]  /*1aff0*/  LDL.LU R29, [R1+0x1218] ;  /* 0x00121800011d7983 */ /* 0x002f280000300800 */
[----:B---3--:R0:W-:Y:S04]  /*1b000*/  STS.U16 [R16+UR5+0x6980], R0 ;  /* 0x0069800010007988 */ /* 0x0081e80008000405 */
        /* <DEDUP_REMOVED lines=9> */
[----:B0-----:R-:W0:Y:S03]  /*1b0a0*/  S2R R0, SR_TID.X ;  /* 0x0000000000007919 */ /* 0x001e260000002100 */
[----:B------:R-:W3:Y:S04]  /*1b0b0*/  LDL.LU R12, [R1+0xc4] ;  /* 0x0000c400010c7983 */ /* 0x000ee80000300800 */
[----:B------:R-:W3:Y:S04]  /*1b0c0*/  LDL.LU R13, [R1+0xbc] ;  /* 0x0000bc00010d7983 */ /* 0x000ee80000300800 */
[----:B------:R-:W3:Y:S04]  /*1b0d0*/  LDL.LU R20, [R1+0xb4] ;  /* 0x0000b40001147983 */ /* 0x000ee80000300800 */
[----:B------:R-:W3:Y:S04]  /*1b0e0*/  LDL.LU R21, [R1+0xac] ;  /* 0x0000ac0001157983 */ /* 0x000ee80000300800 */
[----:B------:R1:W-:Y:S01]  /*1b0f0*/  STS.U16 [R16+UR5+0x6a00], R28 ;  /* 0x006a001c10007988 */ /* 0x0003e20008000405 */
[----:B0-----:R-:W-:-:S05]  /*1b100*/  LOP3.LUT R0, R0, 0x3f, RZ, 0xc0, !PT ;  /* 0x0000003f00007812 */ /* 0x001fca00078ec0ff */
[----:B------:R-:W-:-:S05]  /*1b110*/  IMAD.SHL.U32 R0, R0, 0x2, RZ ;  /* 0x0000000200007824 */ /* 0x000fca00078e00ff */
[----:B-1----:R-:W-:Y:S01]  /*1b120*/  LOP3.LUT R28, R0, 0x30, RZ, 0x3c, !PT ;  /* 0x00000030001c7812 */ /* 0x002fe200078e3cff */
[----:B------:R0:W-:Y:S04]  /*1b130*/  STL [R1+0x4070], R0 ;  /* 0x0040700001007387 */ /* 0x0001e80000100800 */
[----:B0-----:R-:W3:Y:S04]  /*1b140*/  LDL.LU R0, [R1+0x1210] ;  /* 0x0012100001007983 */ /* 0x001ee80000300800 */
[----:B------:R0:W-:Y:S04]  /*1b150*/  STS.U16 [R16+UR5+0x6a80], R14 ;  /* 0x006a800e10007988 */ /* 0x0001e80008000405 */
[----:B------:R1:W-:Y:S04]  /*1b160*/  STS.U16 [R16+UR5+0x6b00], R15 ;  /* 0x006b000f10007988 */ /* 0x0003e80008000405 */
[----:B--2---:R2:W-:Y:S04]  /*1b170*/  STS.U16 [R16+UR5+0x6b80], R17 ;  /* 0x006b801110007988 */ /* 0x0045e80008000405 */
[----:B----4-:R4:W-:Y:S04]  /*1b180*/  STS.U16 [R28+UR5+0xc00], R18 ;  /* 0x000c00121c007988 */ /* 0x0109e80008000405 */
[----:B------:R2:W-:Y:S04]  /*1b190*/  STS.U16 [R28+UR5+0xc80], R19 ;  /* 0x000c80131c007988 */ /* 0x0005e80008000405 */
[----:B0-----:R-:W3:Y:S04]  /*1b1a0*/  LDL.LU R14, [R1+0x410c] ;  /* 0x00410c00010e7983 */ /* 0x001ee80000300800 */
[----:B-1----:R-:W3:Y:S04]  /*1b1b0*/  LDL.LU R15, [R1+0x4108] ;  /* 0x00410800010f7983 */ /* 0x002ee80000300800 */
[----:B--2---:R-:W2:Y:S04]  /*1b1c0*/  LDL.LU R16, [R1+0x4104] ;  /* 0x0041040001107983 */ /* 0x004ea80000300800 */
[----:B------:R-:W2:Y:S04]  /*1b1d0*/  LDL.LU R17, [R1+0x4100] ;  /* 0x0041000001117983 */ /* 0x000ea80000300800 */
[----:B----4-:R-:W4:Y:S04]  /*1b1e0*/  LDL.LU R18, [R1+0x40fc] ;  /* 0x0040fc0001127983 */ /* 0x010f280000300800 */
[----:B------:R-:W2:Y:S04]  /*1b1f0*/  LDL.LU R19, [R1+0x40f8] ;  /* 0x0040f80001137983 */ /* 0x000ea80000300800 */
[----:B------:R0:W-:Y:S04]  /*1b200*/  STS.U16 [R28+UR5+0xd00], R22 ;  /* 0x000d00161c007988 */ /* 0x0001e80008000405 */
[----:B------:R1:W-:Y:S04]  /*1b210*/  STS.U16 [R28+UR5+0xd80], R23 ;  /* 0x000d80171c007988 */ /* 0x0003e80008000405 */
[----:B------:R0:W-:Y:S04]  /*1b220*/  STS.U16 [R28+UR5+0xe00], R24 ;  /* 0x000e00181c007988 */ /* 0x0001e80008000405 */
[----:B------:R0:W-:Y:S04]  /*1b230*/  STS.U16 [R28+UR5+0xe80], R25 ;  /* 0x000e80191c007988 */ /* 0x0001e80008000405 */
[----:B------:R1:W-:Y:S04]  /*1b240*/  STS.U16 [R28+UR5+0xf00], R26 ;  /* 0x000f001a1c007988 */ /* 0x0003e80008000405 */
[----:B------:R1:W-:Y:S04]  /*1b250*/  STS.U16 [R28+UR5+0xf80], R27 ;  /* 0x000f801b1c007988 */ /* 0x0003e80008000405 */
[----:B0-----:R-:W2:Y:S04]  /*1b260*/  LDL.LU R22, [R1+0x40f4] ;  /* 0x0040f40001167983 */ /* 0x001ea80000300800 */
[----:B-1----:R-:W2:Y:S04]  /*1b270*/  LDL.LU R23, [R1+0x40f0] ;  /* 0x0040f00001177983 */ /* 0x002ea80000300800 */
[----:B------:R-:W2:Y:S04]  /*1b280*/  LDL.LU R24, [R1+0x40ec] ;  /* 0x0040ec0001187983 */ /* 0x000ea80000300800 */
[----:B------:R-:W2:Y:S04]  /*1b290*/  LDL.LU R25, [R1+0x40e8] ;  /* 0x0040e80001197983 */ /* 0x000ea80000300800 */
[----:B------:R-:W2:Y:S04]  /*1b2a0*/  LDL.LU R26, [R1+0x40e4] ;  /* 0x0040e400011a7983 */ /* 0x000ea80000300800 */
[----:B------:R-:W2:Y:S04]  /*1b2b0*/  LDL.LU R27, [R1+0x40e0] ;  /* 0x0040e000011b7983 */ /* 0x000ea80000300800 */
[----:B------:R0:W-:Y:S04]  /*1b2c0*/  STS.U16 [R28+UR5+0x2c00], R2 ;  /* 0x002c00021c007988 */ /* 0x0001e80008000405 */
[----:B------:R1:W-:Y:S04]  /*1b2d0*/  STS.U16 [R28+UR5+0x2c80], R29 ;  /* 0x002c801d1c007988 */ /* 0x0003e80008000405 */
[----:B0-----:R-:W2:Y:S04]  /*1b2e0*/  LDL.LU R2, [R1+0x40dc] ;  /* 0x0040dc0001027983 */ /* 0x001ea80000300800 */
[----:B-1----:R-:W2:Y:S04]  /*1b2f0*/  LDL.LU R29, [R1+0x40d8] ;  /* 0x0040d800011d7983 */ /* 0x002ea80000300800 */
[----:B---3--:R-:W-:Y:S04]  /*1b300*/  STS.U16 [R28+UR5+0x2d00], R0 ;  /* 0x002d00001c007988 */ /* 0x008fe80008000405 */
        /* <DEDUP_REMOVED lines=13> */
[----:B0-----:R-:W3:Y:S04]  /*1b3e0*/  LDL.LU R20, [R1+0x12fc] ;  /* 0x0012fc0001147983 */ /* 0x001ee80000300800 */
[----:B-1----:R-:W3:Y:S04]  /*1b3f0*/  LDL.LU R21, [R1+0x12f8] ;  /* 0x0012f80001157983 */ /* 0x002ee80000300800 */
[----:B--2---:R-:W-:Y:S04]  /*1b400*/  STS.U16 [R28+UR5+0x6c00], R29 ;  /* 0x006c001d1c007988 */ /* 0x004fe80008000405 */
[----:B------:R0:W-:Y:S04]  /*1b410*/  STS.U16 [R28+UR5+0x6c80], R2 ;  /* 0x006c80021c007988 */ /* 0x0001e80008000405 */
[----:B0-----:R-:W2:Y:S04]  /*1b420*/  LDL.LU R2, [R1+0x12f4] ;  /* 0x0012f40001027983 */ /* 0x001ea80000300800 */
[----:B------:R-:W4:Y:S01]  /*1b430*/  LDL.LU R29, [R1+0x12f0] ;  /* 0x0012f000011d7983 */ /* 0x000f220000300800 */
[----:B------:R-:W0:Y:S03]  /*1b440*/  S2R R0, SR_TID.X ;  /* 0x0000000000007919 */ /* 0x000e260000002100 */
        /* <DEDUP_REMOVED lines=11> */
[----:B------:R-:W-:Y:S04]  /*1b500*/  STS.U16 [R28+UR5+0x6d00], R27 ;  /* 0x006d001b1c007988 */ /* 0x000fe80008000405 */
[----:B------:R1:W-:Y:S04]  /*1b510*/  STL [R1+0x4074], R27 ;  /* 0x0040741b01007387 */ /* 0x0003e80000100800 */
[----:B------:R-:W-:Y:S04]  /*1b520*/  STS.U16 [R28+UR5+0x6d80], R26 ;  /* 0x006d801a1c007988 */ /* 0x000fe80008000405 */
[----:B------:R-:W-:Y:S04]  /*1b530*/  STS.U16 [R28+UR5+0x6e00], R25 ;  /* 0x006e00191c007988 */ /* 0x000fe80008000405 */
[----:B------:R-:W-:Y:S04]  /*1b540*/  STS.U16 [R28+UR5+0x6e80], R24 ;  /* 0x006e80181c007988 */ /* 0x000fe80008000405 */
[----:B-1----:R-:W4:Y:S04]  /*1b550*/  LDL.LU R27, [R1+0x11d8] ;  /* 0x0011d800011b7983 */ /* 0x002f280000300800 */
[----:B------:R1:W-:Y:S04]  /*1b560*/  STL [R1+0x4078], R26 ;  /* 0x0040781a01007387 */ /* 0x0003e80000100800 */
[----:B------:R-:W-:Y:S04]  /*1b570*/  STS.U16 [R28+UR5+0x6f00], R23 ;  /* 0x006f00171c007988 */ /* 0x000fe80008000405 */
[----:B------:R-:W-:Y:S04]  /*1b580*/  STS.U16 [R28+UR5+0x6f80], R22 ;  /* 0x006f80161c007988 */ /* 0x000fe80008000405 */
[----:B-1----:R-:W4:Y:S04]  /*1b590*/  LDL.LU R26, [R1+0x11dc] ;  /* 0x0011dc00011a7983 */ /* 0x002f280000300800 */
[----:B------:R1:W-:Y:S01]  /*1b5a0*/  STL [R1+0x407c], R25 ;  /* 0x00407c1901007387 */ /* 0x0003e20000100800 */
[----:B0-----:R-:W-:-:S03]  /*1b5b0*/  LOP3.LUT R0, R0, 0x3f, RZ, 0xc0, !PT ;  /* 0x0000003f00007812 */ /* 0x001fc600078ec0ff */
[----:B-1----:R-:W4:Y:S04]  /*1b5c0*/  LDL.LU R25, [R1+0x11e0] ;  /* 0x0011e00001197983 */ /* 0x002f280000300800 */
[----:B------:R0:W-:Y:S04]  /*1b5d0*/  STL [R1+0x4080], R24 ;  /* 0x0040801801007387 */ /* 0x0001e80000100800 */
[----:B0-----:R-:W4:Y:S04]  /*1b5e0*/  LDL.LU R24, [R1+0x12e0] ;  /* 0x0012e00001187983 */ /* 0x001f280000300800 */
[----:B------:R0:W-:Y:S01]  /*1b5f0*/  STL [R1+0x40a4], R23 ;  /* 0x0040a41701007387 */ /* 0x0001e20000100800 */
[----:B------:R-:W-:-:S03]  /*1b600*/  IMAD.SHL.U32 R0, R0, 0x2, RZ ;  /* 0x0000000200007824 */ /* 0x000fc600078e00ff */
[----:B0-----:R-:W4:Y:S04]  /*1b610*/  LDL.LU R23, [R1+0x12e4] ;  /* 0x0012e40001177983 */ /* 0x001f280000300800 */
[----:B------:R0:W-:Y:S04]  /*1b620*/  STL [R1+0x40a8], R22 ;  /* 0x0040a81601007387 */ /* 0x0001e80000100800 */
[----:B0-----:R-:W4:Y:S04]  /*1b630*/  LDL.LU R22, [R1+0x12e8] ;  /* 0x0012e80001167983 */ /* 0x001f280000300800 */
[----:B------:R-:W-:Y:S04]  /*1b640*/  STL [R1+0x3f5c], R28 ;  /* 0x003f5c1c01007387 */ /* 0x000fe80000100800 */
[----:B------:R0:W-:Y:S01]  /*1b650*/  STL [R1+0x40ac], R28 ;  /* 0x0040ac1c01007387 */ /* 0x0001e20000100800 */
[----:B------:R-:W-:-:S03]  /*1b660*/  LOP3.LUT R0, R0, 0x40, RZ, 0x3c, !PT ;  /* 0x0000004000007812 */ /* 0x000fc600078e3cff */
[----:B0-----:R-:W4:Y:S04]  /*1b670*/  LDL.LU R28, [R1+0x12ec] ;  /* 0x0012ec00011c7983 */ /* 0x001f280000300800 */
[----:B---3--:R0:W-:Y:S04]  /*1b680*/  STS.U16 [R0+UR5+0x1000], R20 ;  /* 0x0010001400007988 */ /* 0x0081e80008000405 */
[----:B------:R1:W-:Y:S04]  /*1b690*/  STS.U16 [R0+UR5+0x1080], R21 ;  /* 0x0010801500007988 */ /* 0x0003e80008000405 */
[----:B0-----:R-:W3:Y:S04]  /*1b6a0*/  LDL.LU R20, [R1+0x40d4] ;  /* 0x0040d40001147983 */ /* 0x001ee80000300800 */
[----:B-1----:R-:W3:Y:S04]  /*1b6b0*/  LDL.LU R21, [R1+0x40d0] ;  /* 0x0040d00001157983 */ /* 0x002ee80000300800 */
[----:B--2---:R0:W-:Y:S04]  /*1b6c0*/  STS.U16 [R0+UR5+0x1100], R2 ;  /* 0x0011000200007988 */ /* 0x0041e80008000405 */
[----:B----4-:R1:W-:Y:S04]  /*1b6d0*/  STS.U16 [R0+UR5+0x1180], R29 ;  /* 0x0011801d00007988 */ /* 0x0103e80008000405 */
[----:B0-----:R-:W2:Y:S04]  /*1b6e0*/  LDL.LU R2, [R1+0x40cc] ;  /* 0x0040cc0001027983 */ /* 0x001ea80000300800 */
[----:B-1----:R-:W4:Y:S04]  /*1b6f0*/  LDL.LU R29, [R1+0x40c8] ;  /* 0x0040c800011d7983 */ /* 0x002f280000300800 */
        /* <DEDUP_REMOVED lines=18> */
[----:B----4-:R-:W-:Y:S04]  /*1b820*/  STS.U16 [R0+UR5+0x5300], R29 ;  /* 0x0053001d00007988 */ /* 0x010fe80008000405 */
[----:B--2---:R0:W-:Y:S04]  /*1b830*/  STS.U16 [R0+UR5+0x5380], R2 ;  /* 0x0053800200007988 */ /* 0x0041e80008000405 */
[----:B0-----:R-:W2:Y:S04]  /*1b840*/  LDL.LU R2, [R1+0x12d0] ;  /* 0x0012d00001027983 */ /* 0x001ea80000300800 */
[----:B--2---:R0:W-:Y:S04]  /*1b850*/  STL [R1+0x40b8], R2 ;  /* 0x0040b80201007387 */ /* 0x0041e80000100800 */
[----:B0-----:R-:W2:Y:S04]  /*1b860*/  LDL.LU R2, [R1+0x12d4] ;  /* 0x0012d40001027983 */ /* 0x001ea80000300800 */
[----:B--2---:R0:W-:Y:S04]  /*1b870*/  STL [R1+0x40bc], R2 ;  /* 0x0040bc0201007387 */ /* 0x0041e80000100800 */
[----:B0-----:R-:W2:Y:S01]  /*1b880*/  LDL.LU R2, [R1+0x12d8] ;  /* 0x0012d80001027983 */ /* 0x001ea20000300800 */
[----:B------:R-:W0:Y:S03]  /*1b890*/  S2R R29, SR_TID.X ;  /* 0x00000000001d7919 */ /* 0x000e260000002100 */
[----:B--2---:R1:W-:Y:S04]  /*1b8a0*/  STL [R1+0x40c0], R2 ;  /* 0x0040c00201007387 */ /* 0x0043e80000100800 */
[----:B-1----:R-:W2:Y:S01]  /*1b8b0*/  LDL.LU R2, [R1+0x12dc] ;  /* 0x0012dc0001027983 */ /* 0x002ea20000300800 */
[----:B0-----:R-:W-:-:S03]  /*1b8c0*/  LOP3.LUT R13, R29, 0x3f, RZ, 0xc0, !PT ;  /* 0x0000003f1d0d7812 */ /* 0x001fc600078ec0ff */
[----:B--2---:R0:W-:Y:S04]  /*1b8d0*/  STL [R1+0x40c4], R2 ;  /* 0x0040c40201007387 */ /* 0x0041e80000100800 */
[----:B------:R-:W2:Y:S04]  /*1b8e0*/  LDL.LU R29, [R1+0x12cc] ;  /* 0x0012cc00011d7983 */ /* 0x000ea80000300800 */
[----:B------:R-:W4:Y:S04]  /*1b8f0*/  LDL.LU R25, [R1+0x12c8] ;  /* 0x0012c80001197983 */ /* 0x000f280000300800 */
[----:B------:R-:W2:Y:S04]  /*1b900*/  LDL.LU R26, [R1+0x12c4] ;  /* 0x0012c400011a7983 */ /* 0x000ea80000300800 */
[----:B------:R-:W2:Y:S04]  /*1b910*/  LDL.LU R27, [R1+0x12c0] ;  /* 0x0012c000011b7983 */ /* 0x000ea80000300800 */
[----:B------:R-:W2:Y:S04]  /*1b920*/  LDL.LU R0, [R1+0x11bc] ;  /* 0x0011bc0001007983 */ /* 0x000ea80000300800 */
[----:B------:R-:W2:Y:S04]  /*1b930*/  LDL.LU R28, [R1+0x11b0] ;  /* 0x0011b000011c7983 */ /* 0x000ea80000300800 */
[----:B------:R-:W2:Y:S01]  /*1b940*/  LDL.LU R22, [R1+0x11ac] ;  /* 0x0011ac0001167983 */ /* 0x000ea20000300800 */
[----:B0-----:R-:W-:-:S03]  /*1b950*/  IMAD.SHL.U32 R2, R13, 0x2, RZ ;  /* 0x000000020d027824 */ /* 0x001fc600078e00ff */
[----:B------:R-:W2:Y:S01]  /*1b960*/  LDL.LU R23, [R1+0x11a8] ;  /* 0x0011a80001177983 */ /* 0x000ea20000300800 */
[----:B------:R-:W0:Y:S03]  /*1b970*/  S2R R13, SR_TID.X ;  /* 0x00000000000d7919 */ /* 0x000e260000002100 */
[----:B------:R-:W2:Y:S04]  /*1b980*/  LDL.LU R6, [R1+0x11a4] ;  /* 0x0011a40001067983 */ /* 0x000ea80000300800 */
[----:B------:R-:W2:Y:S01]  /*1b990*/  LDL.LU R7, [R1+0x11a0] ;  /* 0x0011a00001077983 */ /* 0x000ea20000300800 */
[----:B------:R-:W-:-:S03]  /*1b9a0*/  LOP3.LUT R2, R2, 0x40, RZ, 0x3c, !PT ;  /* 0x0000004002027812 */ /* 0x000fc600078e3cff */
[----:B------:R-:W2:Y:S04]  /*1b9b0*/  LDL.LU R8, [R1+0x84] ;  /* 0x0000840001087983 */ /* 0x000ea80000300800 */
[----:B------:R-:W2:Y:S04]  /*1b9c0*/  LDL.LU R9, [R1+0x80] ;  /* 0x0000800001097983 */ /* 0x000ea80000300800 */
[----:B------:R-:W2:Y:S04]  /*1b9d0*/  LDL.LU R10, [R1+0x7c] ;  /* 0x00007c00010a7983 */ /* 0x000ea80000300800 */
[----:B------:R-:W2:Y:S04]  /*1b9e0*/  LDL.LU R11, [R1+0x78] ;  /* 0x00007800010b7983 */ /* 0x000ea80000300800 */
[----:B---3--:R-:W-:Y:S04]  /*1b9f0*/  STS.U16 [R2+UR5+0x7000], R21 ;  /* 0x0070001502007988 */ /* 0x008fe80008000405 */
[----:B------:R-:W-:Y:S04]  /*1ba00*/  STS.U16 [R2+UR5+0x7080], R20 ;  /* 0x0070801402007988 */ /* 0x000fe80008000405 */
[----:B------:R-:W-:Y:S04]  /*1ba10*/  STS.U16 [R2+UR5+0x7100], R19 ;  /* 0x0071001302007988 */ /* 0x000fe80008000405 */
[----:B------:R-:W-:Y:S04]  /*1ba20*/  STS.U16 [R2+UR5+0x7180], R18 ;  /* 0x0071801202007988 */ /* 0x000fe80008000405 */
[----:B------:R-:W3:Y:S04]  /*1ba30*/  LDL.LU R12, [R1+0x74] ;  /* 0x00007400010c7983 */ /* 0x000ee80000300800 */
[----:B------:R-:W-:Y:S04]  /*1ba40*/  STS.U16 [R2+UR5+0x7200], R17 ;  /* 0x0072001102007988 */ /* 0x000fe80008000405 */
[----:B------:R-:W-:Y:S04]  /*1ba50*/  STS.U16 [R2+UR5+0x7280], R16 ;  /* 0x0072801002007988 */ /* 0x000fe80008000405 */
[----:B------:R-:W-:Y:S04]  /*1ba60*/  STS.U16 [R2+UR5+0x7300], R15 ;  /* 0x0073000f02007988 */ /* 0x000fe80008000405 */
[----:B------:R1:W-:Y:S01]  /*1ba70*/  STS.U16 [R2+UR5+0x7380], R14 ;  /* 0x0073800e02007988 */ /* 0x0003e20008000405 */
[----:B0-----:R-:W-:-:S03]  /*1ba80*/  LOP3.LUT R3, R13, 0x3f, RZ, 0xc0, !PT ;  /* 0x0000003f0d037812 */ /* 0x001fc600078ec0ff */
[----:B------:R-:W2:Y:S04]  /*1ba90*/  LDL.LU R13, [R1+0x70] ;  /* 0x00007000010d7983 */ /* 0x000ea80000300800 */
[----:B------:R-:W2:Y:S04]  /*1baa0*/  LDL.LU R4, [R1+0x6c] ;  /* 0x00006c0001047983 */ /* 0x000ea80000300800 */
[----:B------:R-:W2:Y:S04]  /*1bab0*/  LDL.LU R5, [R1+0x68] ;  /* 0x0000680001057983 */ /* 0x000ea80000300800 */
[----:B-1----:R-:W2:Y:S01]  /*1bac0*/  LDL.LU R2, [R1+0x40c4] ;  /* 0x0040c40001027983 */ /* 0x002ea20000300800 */
[----:B------:R-:W-:-:S05]  /*1bad0*/  IMAD.SHL.U32 R24, R3, 0x2, RZ ;  /* 0x0000000203187824 */ /* 0x000fca00078e00ff */
[----:B------:R-:W-:-:S05]  /*1bae0*/  LOP3.LUT R24, R24, 0x50, RZ, 0x3c, !PT ;  /* 0x0000005018187812 */ /* 0x000fca00078e3cff */
[----:B--2---:R0:W-:Y:S04]  /*1baf0*/  STS.U16 [R24+UR5+0x1400], R2 ;  /* 0x0014000218007988 */ /* 0x0041e80008000405 */
[----:B0-----:R-:W2:Y:S04]  /*1bb00*/  LDL.LU R2, [R1+0x40c0] ;  /* 0x0040c00001027983 */ /* 0x001ea80000300800 */
[----:B--2---:R0:W-:Y:S04]  /*1bb10*/  STS.U16 [R24+UR5+0x1480], R2 ;  /* 0x0014800218007988 */ /* 0x0041e80008000405 */
[----:B0-----:R-:W2:Y:S04]  /*1bb20*/  LDL.LU R2, [R1+0x40bc] ;  /* 0x0040bc0001027983 */ /* 0x001ea80000300800 */
[----:B--2---:R0:W-:Y:S04]  /*1bb30*/  STS.U16 [R24+UR5+0x1500], R2 ;  /* 0x0015000218007988 */ /* 0x0041e80008000405 */
[----:B0-----:R-:W2:Y:S04]  /*1bb40*/  LDL.LU R2, [R1+0x40b8] ;  /* 0x0040b80001027983 */ /* 0x001ea80000300800 */
[----:B--2---:R0:W-:Y:S04]  /*1bb50*/  STS.U16 [R24+UR5+0x1580], R2 ;  /* 0x0015800218007988 */ /* 0x0041e80008000405 */
[----:B------:R1:W-:Y:S04]  /*1bb60*/  STS.U16 [R24+UR5+0x1600], R29 ;  /* 0x0016001d18007988 */ /* 0x0003e80008000405 */
[----:B0-----:R-:W2:Y:S04]  /*1bb70*/  LDL.LU R2, [R1+0x40b4] ;  /* 0x0040b40001027983 */ /* 0x001ea80000300800 */
[----:B-1----:R-:W2:Y:S04]  /*1bb80*/  LDL.LU R29, [R1+0x40b0] ;  /* 0x0040b000011d7983 */ /* 0x002ea80000300800 */
[----:B----4-:R0:W-:Y:S04]  /*1bb90*/  STS.U16 [R24+UR5+0x1680], R25 ;  /* 0x0016801918007988 */ /* 0x0101e80008000405 */
[----:B------:R1:W-:Y:S04]  /*1bba0*/  STS.U16 [R24+UR5+0x1700], R26 ;  /* 0x0017001a18007988 */ /* 0x0003e80008000405 */
[----:B------:R4:W-:Y:S04]  /*1bbb0*/  STS.U16 [R24+UR5+0x1780], R27 ;  /* 0x0017801b18007988 */ /* 0x0009e80008000405 */
[----:B------:R3:W-:Y:S04]  /*1bbc0*/  STS.U16 [R24+UR5+0x3400], R0 ;  /* 0x0034000018007988 */ /* 0x0007e80008000405 */
[----:B0-----:R-:W2:Y:S04]  /*1bbd0*/  LDL.LU R25, [R1+0x12bc] ;  /* 0x0012bc0001197983 */ /* 0x001ea80000300800 */
[----:B-1----:R-:W2:Y:S04]  /*1bbe0*/  LDL.LU R26, [R1+0x12b8] ;  /* 0x0012b800011a7983 */ /* 0x002ea80000300800 */
[----:B----4-:R-:W4:Y:S04]  /*1bbf0*/  LDL.LU R27, [R1+0x12b4] ;  /* 0x0012b400011b7983 */ /* 0x010f280000300800 */
[----:B---3--:R-:W3:Y:S04]  /*1bc00*/  LDL.LU R0, [R1+0x12b0] ;  /* 0x0012b00001007983 */ /* 0x008ee80000300800 */
[----:B--2---:R-:W-:Y:S04]  /*1bc10*/  STS.U16 [R24+UR5+0x3480], R29 ;  /* 0x0034801d18007988 */ /* 0x004fe80008000405 */
[----:B------:R0:W-:Y:S04]  /*1bc20*/  STS.U16 [R24+UR5+0x3500], R2 ;  /* 0x0035000218007988 */ /* 0x0001e80008000405 */
[----:B------:R1:W-:Y:S04]  /*1bc30*/  STS.U16 [R24+UR5+0x3580], R28 ;  /* 0x0035801c18007988 */ /* 0x0003e80008000405 */
[----:B------:R2:W-:Y:S04]  /*1bc40*/  STS.U16 [R24+UR5+0x3600], R22 ;  /* 0x0036001618007988 */ /* 0x0005e80008000405 */
[----:B------:R0:W-:Y:S04]  /*1bc50*/  STS.U16 [R24+UR5+0x3680], R23 ;  /* 0x0036801718007988 */ /* 0x0001e80008000405 */
[----:B------:R1:W-:Y:S04]  /*1bc60*/  STS.U16 [R24+UR5+0x3700], R6 ;  /* 0x0037000618007988 */ /* 0x0003e80008000405 */
[----:B------:R1:W-:Y:S04]  /*1bc70*/  STS.U16 [R24+UR5+0x3780], R7 ;  /* 0x0037800718007988 */ /* 0x0003e80008000405 */
[----:B0-----:R-:W3:Y:S04]  /*1bc80*/  LDL.LU R2, [R1+0x12ac] ;  /* 0x0012ac0001027983 */ /* 0x001ee80000300800 */
[----:B------:R-:W3:Y:S04]  /*1bc90*/  LDL.LU R29, [R1+0x12a8] ;  /* 0x0012a800011d7983 */ /* 0x000ee80000300800 */
[----:B-1----:R-:W3:Y:S04]  /*1bca0*/  LDL.LU R28, [R1+0x40ac] ;  /* 0x0040ac00011c7983 */ /* 0x002ee80000300800 */
[----:B--2---:R-:W2:Y:S04]  /*1bcb0*/  LDL.LU R22, [R1+0x40a8] ;  /* 0x0040a80001167983 */ /* 0x004ea80000300800 */
[----:B------:R-:W2:Y:S04]  /*1bcc0*/  LDL.LU R23, [R1+0x40a4] ;  /* 0x0040a40001177983 */ /* 0x000ea80000300800 */
[----:B------:R-:W2:Y:S04]  /*1bcd0*/  LDL.LU R6, [R1+0x40a0] ;  /* 0x0040a00001067983 */ /* 0x000ea80000300800 */
        /* <DEDUP_REMOVED lines=12> */
[----:B----4-:R-:W4:Y:S04]  /*1bda0*/  LDL.LU R13, [R1+0x4084] ;  /* 0x00408400010d7983 */ /* 0x010f280000300800 */
[----:B------:R0:W-:Y:S01]  /*1bdb0*/  STS.U16 [R24+UR5+0x5700], R4 ;  /* 0x0057000418007988 */ /* 0x0001e20008000405 */
[----:B------:R-:W-:-:S03]  /*1bdc0*/  IMAD.SHL.U32 R3, R3, 0x2, RZ ;  /* 0x0000000203037824 */ /* 0x000fc600078e00ff */
[----:B------:R1:W-:Y:S02]  /*1bdd0*/  STS.U16 [R24+UR5+0x5780], R5 ;  /* 0x0057800518007988 */ /* 0x0003e40008000405 */
[----:B------:R-:W-:Y:S02]  /*1bde0*/  LOP3.LUT R3, R3, 0x60, RZ, 0x3c, !PT ;  /* 0x0000006003037812 */ /* 0x000fe400078e3cff */
[----:B0-----:R-:W3:Y:S04]  /*1bdf0*/  LDL R4, [R1+0x1db0] ;  /* 0x001db00001047983 */ /* 0x001ee80000100800 */
[----:B-1----:R-:W3:Y:S04]  /*1be00*/  LDL R5, [R1+0x1da8] ;  /* 0x001da80001057983 */ /* 0x002ee80000100800 */
[----:B----4-:R-:W-:Y:S04]  /*1be10*/  STS.U16 [R24+UR5+0x7400], R13 ;  /* 0x0074000d18007988 */ /* 0x010fe80008000405 */
[----:B--2---:R-:W-:Y:S04]  /*1be20*/  STS.U16 [R24+UR5+0x7480], R12 ;  /* 0x0074800c18007988 */ /* 0x004fe80008000405 */
        /* <DEDUP_REMOVED lines=9> */
[----:B---3--:R3:W-:Y:S04]  /*1bec0*/  STS.U16 [R3+UR5+0x1980], R0 ;  /* 0x0019800003007988 */ /* 0x0087e80008000405 */
[----:B------:R2:W-:Y:S04]  /*1bed0*/  STS.U16 [R3+UR5+0x1a00], R2 ;  /* 0x001a000203007988 */ /* 0x0005e80008000405 */
[----:B0-----:R-:W3:Y:S04]  /*1bee0*/  LDL.LU R24, [R1+0x4080] ;  /* 0x0040800001187983 */ /* 0x001ee80000300800 */
[----:B-1----:R-:W3:Y:S04]  /*1bef0*/  LDL.LU R25, [R1+0x407c] ;  /* 0x00407c0001197983 */ /* 0x002ee80000300800 */
[----:B--2---:R-:W2:Y:S04]  /*1bf00*/  LDL.LU R26, [R1+0x4078] ;  /* 0x00407800011a7983 */ /* 0x004ea80000300800 */
[----:B----4-:R-:W4:Y:S04]  /*1bf10*/  LDL.LU R27, [R1+0x4074] ;  /* 0x00407400011b7983 */ /* 0x010f280000300800 */
[----:B---3--:R-:W3:Y:S04]  /*1bf20*/  LDL.LU R0, [R1+0x4070] ;  /* 0x0040700001007983 */ /* 0x008ee80000300800 */
[----:B------:R-:W2:Y:S04]  /*1bf30*/  LDL.LU R2, [R1+0x406c] ;  /* 0x00406c0001027983 */ /* 0x000ea80000300800 */
[----:B------:R0:W-:Y:S04]  /*1bf40*/  STS.U16 [R3+UR5+0x1a80], R29 ;  /* 0x001a801d03007988 */ /* 0x0001e80008000405 */
[----:B0-----:R-:W2:Y:S04]  /*1bf50*/  LDL.LU R29, [R1+0x4068] ;  /* 0x00406800011d7983 */ /* 0x001ea80000300800 */
[----:B--2---:R0:W-:Y:S04]  /*1bf60*/  STS.U16 [R3+UR5+0x1b00], R29 ;  /* 0x001b001d03007988 */ /* 0x0041e80008000405 */
[----:B0-----:R-:W2:Y:S04]  /*1bf70*/  LDL.LU R29, [R1+0x4064] ;  /* 0x00406400011d7983 */ /* 0x001ea80000300800 */
[----:B------:R0:W-:Y:S04]  /*1bf80*/  STS.U16 [R3+UR5+0x1b80], R2 ;  /* 0x001b800203007988 */ /* 0x0001e80008000405 */
[----:B0-----:R-:W3:Y:S04]  /*1bf90*/  LDL.LU R3, [R1+0x4060] ;  /* 0x0040600001037983 */ /* 0x001ee80000300800 */
[----:B------:R-:W3:Y:S01]  /*1bfa0*/  LDL.LU R2, [R1+0x405c] ;  /* 0x00405c0001027983 */ /* 0x000ee20000300800 */
[----:B--2---:R-:W-:-:S06]  /*1bfb0*/  PRMT R29, RZ, 0x7610, R29 ;  /* 0x00007610ff1d7816 */ /* 0x004fcc000000001d */
[----:B------:R0:W2:Y:S04]  /*1bfc0*/  @!P0 LDG.E.U16 R29, desc[UR76][R4.64] ;  /* 0x0000004c041d8981 */ /* 0x0000a8000c1e1500 */
[----:B------:R-:W0:Y:S04]  /*1bfd0*/  LDL R4, [R1+0x1bc8] ;  /* 0x001bc80001047983 */ /* 0x000e280000100800 */
[----:B------:R-:W0:Y:S01]  /*1bfe0*/  LDL R5, [R1+0x1be4] ;  /* 0x001be40001057983 */ /* 0x000e220000100800 */
[----:B---3--:R-:W-:Y:S02]  /*1bff0*/  PRMT R3, RZ, 0x7610, R3 ;  /* 0x00007610ff037816 */ /* 0x008fe40000000003 */
[----:B0-----:R-:W-:-:S04]  /*1c000*/  @!P0 LOP3.LUT R5, R5, R4, RZ, 0x3c, !PT ;  /* 0x0000000405058212 */ /* 0x001fc800078e3cff */
[----:B------:R-:W-:-:S04]  /*1c010*/  @!P0 LOP3.LUT R4, R5, R4, RZ, 0x3c, !PT ;  /* 0x0000000405048212 */ /* 0x000fc800078e3cff */
[----:B------:R-:W-:-:S05]  /*1c020*/  @!P0 LOP3.LUT R5, R5, R4, RZ, 0x3c, !PT ;  /* 0x0000000405058212 */ /* 0x000fca00078e3cff */
[----:B------:R-:W3:Y:S04]  /*1c030*/  @!P0 LDG.E.U16 R3, desc[UR76][R4.64] ;  /* 0x0000004c04038981 */ /* 0x000ee8000c1e1500 */
[----:B--2---:R-:W-:Y:S04]  /*1c040*/  STL [R1+0x3f60], R29 ;  /* 0x003f601d01007387 */ /* 0x004fe80000100800 */
[----:B---3--:R0:W-:Y:S04]  /*1c050*/  STL [R1+0xa0], R3 ;  /* 0x0000a00301007387 */ /* 0x0081e80000100800 */
[----:B0-----:R-:W2:Y:S04]  /*1c060*/  LDL.LU R3, [R1+0x4058] ;  /* 0x0040580001037983 */ /* 0x001ea80000300800 */
[----:B------:R-:W3:Y:S04]  /*1c070*/  LDL R4, [R1+0x1bd4] ;  /* 0x001bd40001047983 */ /* 0x000ee80000100800 */
[----:B------:R-:W3:Y:S01]  /*1c080*/  LDL R5, [R1+0x1c88] ;  /* 0x001c880001057983 */ /* 0x000ee20000100800 */
[----:B------:R-:W-:-:S02]  /*1c090*/  PRMT R2, RZ, 0x7610, R2 ;  /* 0x00007610ff027816 */ /* 0x000fc40000000002 */
[----:B---3--:R-:W-:-:S04]  /*1c0a0*/  @!P0 LOP3.LUT R5, R5, R4, RZ, 0x3c, !PT ;  /* 0x0000000405058212 */ /* 0x008fc800078e3cff */
[----:B------:R-:W-:-:S04]  /*1c0b0*/  @!P0 LOP3.LUT R4, R5, R4, RZ, 0x3c, !PT ;  /* 0x0000000405048212 */ /* 0x000fc800078e3cff */
[----:B------:R-:W-:-:S05]  /*1c0c0*/  @!P0 LOP3.LUT R5, R5, R4, RZ, 0x3c, !PT ;  /* 0x0000000405058212 */ /* 0x000fca00078e3cff */
[----:B------:R-:W3:Y:S04]  /*1c0d0*/  @!P0 LDG.E.U16 R2, desc[UR76][R4.64] ;  /* 0x0000004c04028981 */ /* 0x000ee8000c1e1500 */
[----:B---3--:R0:W-:Y:S04]  /*1c0e0*/  STL [R1+0x9c], R2 ;  /* 0x00009c0201007387 */ /* 0x0081e80000100800 */
[----:B0-----:R-:W3:Y:S04]  /*1c0f0*/  LDL.LU R2, [R1+0x4054] ;  /* 0x0040540001027983 */ /* 0x001ee80000300800 */
[----:B------:R-:W3:Y:S04]  /*1c100*/  LDL R4, [R1+0x1c6c] ;  /* 0x001c6c0001047983 */ /* 0x000ee80000100800 */
[----:B------:R-:W3:Y:S01]  /*1c110*/  LDL R5, [R1+0x1c70] ;  /* 0x001c700001057983 */ /* 0x000ee20000100800 */
[----:B--2---:R-:W-:-:S02]  /*1c120*/  PRMT R3, RZ, 0x7610, R3 ;  /* 0x00007610ff037816 */ /* 0x004fc40000000003 */
[----:B---3--:R-:W-:-:S04]  /*1c130*/  @!P0 LOP3.LUT R5, R5, R4, RZ, 0x3c, !PT ;  /* 0x0000000405058212 */ /* 0x008fc800078e3cff */
[----:B------:R-:W-:-:S04]  /*1c140*/  @!P0 LOP3.LUT R4, R5, R4, RZ, 0x3c, !PT ;  /* 0x0000000405048212 */ /* 0x000fc800078e3cff */
[----:B------:R-:W-:-:S05]  /*1c150*/  @!P0 LOP3.LUT R5, R5, R4, RZ, 0x3c, !PT ;  /* 0x0000000405058212 */ /* 0x000fca00078e3cff */
[----:B------:R-:W2:Y:S04]  /*1c160*/  @!P0 LDG.E.U16 R3, desc[UR76][R4.64] ;  /* 0x0000004c04038981 */ /* 0x000ea8000c1e1500 */
[----:B--2---:R0:W-:Y:S04]  /*1c170*/  STL [R1+0x94], R3 ;  /* 0x0000940301007387 */ /* 0x0041e80000100800 */
        /* <DEDUP_REMOVED lines=298> */
[----:B------:R-:W2:Y:S04]  /*1d420*/  LDL R4, [R1+0x1c1c] ;  /* 0x001c1c0001047983 */ /* 0x000ea80000100800 */
[----:B------:R-:W2:Y:S01]  /*1d430*/  LDL R5, [R1+0x1c20] ;  /* 0x001c200001057983 */ /* 0x000ea20000100800 */
[----:B------:R-:W-:-:S02]  /*1d440*/  PRMT R0, RZ, 0x7610, R0 ;  /* 0x00007610ff007816 */ /* 0x000fc40000000000 */
[----:B--2---:R-:W-:-:S04]  /*1d450*/  @!P0 LOP3.LUT R5, R5, R4, RZ, 0x3c, !PT ;  /* 0x0000000405058212 */ /* 0x004fc800078e3cff */
[----:B------:R-:W-:-:S04]  /*1d460*/  @!P0 LOP3.LUT R4, R5, R4, RZ, 0x3c, !PT ;  /* 0x0000000405048212 */ /* 0x000fc800078e3cff */
[----:B------:R-:W-:-:S05]  /*1d470*/  @!P0 LOP3.LUT R5, R5, R4, RZ, 0x3c, !PT ;  /* 0x0000000405058212 */ /* 0x000fca00078e3cff */
[----:B------:R-:W2:Y:S04]  /*1d480*/  @!P0 LDG.E.U16 R0, desc[UR76][R4.64] ;  /* 0x0000004c04008981 */ /* 0x000ea8000c1e1500 */
[----:B--2---:R-:W-:Y:S04]  /*1d490*/  STL [R1+0xc], R0 ;  /* 0x00000c0001007387 */ /* 0x004fe80000100800 */
[----:B------:R-:W2:Y:S04]  /*1d4a0*/  LDL R4, [R1+0x1c00] ;  /* 0x001c000001047983 */ /* 0x000ea80000100800 */
[----:B------:R-:W2:Y:S01]  /*1d4b0*/  LDL R5, [R1+0x1c9c] ;  /* 0x001c9c0001057983 */ /* 0x000ea20000100800 */
[----:B------:R-:W-:-:S02]  /*1d4c0*/  PRMT R29, RZ, 0x7610, R29 ;  /* 0x00007610ff1d7816 */ /* 0x000fc4000000001d */
[----:B--2---:R-:W-:-:S04]  /*1d4d0*/  @!P0 LOP3.LUT R5, R5, R4, RZ, 0x3c, !PT ;  /* 0x0000000405058212 */ /* 0x004fc800078e3cff */
[----:B------:R-:W-:-:S04]  /*1d4e0*/  @!P0 LOP3.LUT R4, R5, R4, RZ, 0x3c, !PT ;  /* 0x0000000405048212 */ /* 0x000fc800078e3cff */
[----:B------:R-:W-:-:S05]  /*1d4f0*/  @!P0 LOP3.LUT R5, R5, R4, RZ, 0x3c, !PT ;  /* 0x0000000405058212 */ /* 0x000fca00078e3cff */
[----:B------:R-:W2:Y:S04]  /*1d500*/  @!P0 LDG.E.U16 R29, desc[UR76][R4.64] ;  /* 0x0000004c041d8981 */ /* 0x000ea8000c1e1500 */
[----:B------:R-:W3:Y:S04]  /*1d510*/  LDL R4, [R1+0x1bf0] ;  /* 0x001bf00001047983 */ /* 0x000ee80000100800 */
[----:B------:R-:W3:Y:S01]  /*1d520*/  LDL R5, [R1+0x1cbc] ;  /* 0x001cbc0001057983 */ /* 0x000ee20000100800 */
[----:B------:R-:W-:-:S03]  /*1d530*/  PRMT R28, RZ, 0x7610, R28 ;  /* 0x00007610ff1c7816 */ /* 0x000fc6000000001c */
[----:B--2---:R0:W-:Y:S04]  /*1d540*/  STL [R1+0x3f64], R29 ;  /* 0x003f641d01007387 */ /* 0x0041e80000100800 */
[----:B0-----:R-:W2:Y:S01]  /*1d550*/  LDL R29, [R1+0x1cdc] ;  /* 0x001cdc00011d7983 */ /* 0x001ea20000100800 */
[----:B---3--:R-:W-:-:S04]  /*1d560*/  @!P0 LOP3.LUT R5, R5, R4, RZ, 0x3c, !PT ;  /* 0x0000000405058212 */ /* 0x008fc800078e3cff */
[----:B------:R-:W-:-:S04]  /*1d570*/  @!P0 LOP3.LUT R4, R5, R4, RZ, 0x3c, !PT ;  /* 0x0000000405048212 */ /* 0x000fc800078e3cff */
[----:B------:R-:W-:-:S05]  /*1d580*/  @!P0 LOP3.LUT R5, R5, R4, RZ, 0x3c, !PT ;  /* 0x0000000405058212 */ /* 0x000fca00078e3cff */
[----:B------:R2:W3:Y:S04]  /*1d590*/  @!P0 LDG.E.U16 R28, desc[UR76][R4.64] ;  /* 0x0000004c041c8981 */ /* 0x0004e8000c1e1500 */
[----:B------:R-:W4:Y:S01]  /*1d5a0*/  LDL R5, [R1+0x1ca0] ;  /* 0x001ca00001057983 */ /* 0x000f220000100800 */
[----:B------:R-:W-:Y:S01]  /*1d5b0*/  PRMT R2, RZ, 0x7610, R2 ;  /* 0x00007610ff027816 */ /* 0x000fe20000000002 */
[----:B--2---:R-:W-:Y:S02]  /*1d5c0*/  @!P0 IMAD.MOV.U32 R4, RZ, RZ, R29 ;  /* 0x000000ffff048224 */ /* 0x004fe400078e001d */
[----:B---3--:R0:W-:Y:S01]  /*1d5d0*/  STL [R1+0x3f68], R28 ;  /* 0x003f681c01007387 */ /* 0x0081e20000100800 */
[----:B----4-:R-:W-:-:S03]  /*1d5e0*/  PRMT R27, RZ, 0x7610, R27 ;  /* 0x00007610ff1b7816 */ /* 0x010fc6000000001b */
[----:B------:R-:W2:Y:S04]  /*1d5f0*/  LDL R29, [R1+0x1d20] ;  /* 0x001d2000011d7983 */ /* 0x000ea80000100800 */
[----:B------:R1:W3:Y:S04]  /*1d600*/  @!P0 LDG.E.U16 R2, desc[UR76][R4.64] ;  /* 0x0000004c04028981 */ /* 0x0002e8000c1e1500 */
[----:B0-----:R-:W4:Y:S04]  /*1d610*/  LDL R28, [R1+0x1d5c] ;  /* 0x001d5c00011c7983 */ /* 0x001f280000100800 */
[----:B------:R-:W1:Y:S04]  /*1d620*/  LDL R4, [R1+0x1cc0] ;  /* 0x001cc00001047983 */ /* 0x000e680000100800 */
[----:B------:R-:W1:Y:S02]  /*1d630*/  LDL R5, [R1+0x1cfc] ;  /* 0x001cfc0001057983 */ /* 0x000e640000100800 */
[----:B-1----:R-:W-:-:S04]  /*1d640*/  @!P0 LOP3.LUT R5, R5, R4, RZ, 0x3c, !PT ;  /* 0x0000000405058212 */ /* 0x002fc800078e3cff */
[----:B------:R-:W-:-:S04]  /*1d650*/  @!P0 LOP3.LUT R4, R5, R4, RZ, 0x3c, !PT ;  /* 0x0000000405048212 */ /* 0x000fc800078e3cff */
[----:B------:R-:W-:Y:S01]  /*1d660*/  @!P0 LOP3.LUT R5, R5, R4, RZ, 0x3c, !PT ;  /* 0x0000000405058212 */ /* 0x000fe200078e3cff */
[----:B---3--:R0:W-:Y:S04]  /*1d670*/  STL [R1+0x3f6c], R2 ;  /* 0x003f6c0201007387 */ /* 0x0081e80000100800 */
[----:B------:R-:W3:Y:S04]  /*1d680*/  @!P0 LDG.E.U16 R27, desc[UR76][R4.64] ;  /* 0x0000004c041b8981 */ /* 0x000ee8000c1e1500 */
[----:B0-----:R-:W2:Y:S04]  /*1d690*/  LDL R2, [R1+0x1d1c] ;  /* 0x001d1c0001027983 */ /* 0x001ea80000100800 */
[----:B------:R-:W4:Y:S01]  /*1d6a0*/  LDL R5, [R1+0x1ce0] ;  /* 0x001ce00001057983 */ /* 0x000f220000100800 */
[----:B------:R-:W-:-:S03]  /*1d6b0*/  PRMT R26, RZ, 0x7610, R26 ;  /* 0x00007610ff1a7816 */ /* 0x000fc6000000001a */
[----:B---3--:R0:W-:Y:S01]  /*1d6c0*/  STL [R1+0x3f70], R27 ;  /* 0x003f701b01007387 */ /* 0x0081e20000100800 */
[----:B--2---:R-:W-:Y:S01]  /*1d6d0*/  @!P0 IMAD.MOV.U32 R4, RZ, RZ, R2 ;  /* 0x000000ffff048224 */ /* 0x004fe200078e0002 */
[----:B------:R-:W-:Y:S02]  /*1d6e0*/  PRMT R25, RZ, 0x7610, R25 ;  /* 0x00007610ff197816 */ /* 0x000fe40000000019 */
[----:B------:R-:W-:Y:S01]  /*1d6f0*/  PRMT R24, RZ, 0x7610, R24 ;  /* 0x00007610ff187816 */ /* 0x000fe20000000018 */
[----:B------:R-:W2:Y:S04]  /*1d700*/  LDL R2, [R1+0x1d7c] ;  /* 0x001d7c0001027983 */ /* 0x000ea80000100800 */
[----:B0-----:R-:W3:Y:S04]  /*1d710*/  LDL R27, [R1+0x1d3c] ;  /* 0x001d3c00011b7983 */ /* 0x001ee80000100800 */
[----:B----4-:R3:W4:Y:S04]  /*1d720*/  @!P0 LDG.E.U16 R26, desc[UR76][R4.64] ;  /* 0x0000004c041a8981 */ /* 0x010728000c1e1500 */
[----:B------:R-:W2:Y:S01]  /*1d730*/  LDL R5, [R1+0x1d00] ;  /* 0x001d000001057983 */ /* 0x000ea20000100800 */
[----:B---3--:R-:W-:-:S05]  /*1d740*/  @!P0 IMAD.MOV.U32 R4, RZ, RZ, R27 ;  /* 0x000000ffff048224 */ /* 0x008fca00078e001b */
[----:B--2---:R0:W2:Y:S04]  /*1d750*/  @!P0 LDG.E.U16 R25, desc[UR76][R4.64] ;  /* 0x0000004c04198981 */ /* 0x0040a8000c1e1500 */
[----:B----4-:R1:W-:Y:S04]  /*1d760*/  STL [R1+0x3f74], R26 ;  /* 0x003f741a01007387 */ /* 0x0103e80000100800 */
[----:B------:R-:W3:Y:S01]  /*1d770*/  LDL R27, [R1+0x1d9c] ;  /* 0x001d9c00011b7983 */ /* 0x000ee20000100800 */
[----:B0-----:R-:W-:Y:S02]  /*1d780*/  @!P0 IMAD.MOV.U32 R4, RZ, RZ, R28 ;  /* 0x000000ffff048224 */ /* 0x001fe400078e001c */
[----:B------:R-:W-:-:S05]  /*1d790*/  @!P0 IMAD.MOV.U32 R5, RZ, RZ, R29 ;  /* 0x000000ffff058224 */ /* 0x000fca00078e001d */
[----:B------:R0:W4:Y:S04]  /*1d7a0*/  @!P0 LDG.E.U16 R24, desc[UR76][R4.64] ;  /* 0x0000004c04188981 */ /* 0x000128000c1e1500 */
[----:B--2---:R2:W-:Y:S04]  /*1d7b0*/  STL [R1+0x3f78], R25 ;  /* 0x003f781901007387 */ /* 0x0045e80000100800 */
[----:B------:R-:W3:Y:S01]  /*1d7c0*/  LDL R5, [R1+0x1d40] ;  /* 0x001d400001057983 */ /* 0x000ee20000100800 */
[----:B------:R-:W-:Y:S01]  /*1d7d0*/  PRMT R23, RZ, 0x7610, R23 ;  /* 0x00007610ff177816 */ /* 0x000fe20000000017 */
[----:B0-----:R-:W-:-:S02]  /*1d7e0*/  @!P0 IMAD.MOV.U32 R4, RZ, RZ, R2 ;  /* 0x000000ffff048224 */ /* 0x001fc400078e0002 */
[----:B------:R-:W3:Y:S04]  /*1d7f0*/  LDL R29, [R1+0x1d80] ;  /* 0x001d8000011d7983 */ /* 0x000ee80000100800 */
[----:B------:R-:W3:Y:S04]  /*1d800*/  LDL R28, [R1+0x1dc4] ;  /* 0x001dc400011c7983 */ /* 0x000ee80000100800 */
[----:B-1----:R-:W3:Y:S04]  /*1d810*/  LDL R26, [R1+0x1da0] ;  /* 0x001da000011a7983 */ /* 0x002ee80000100800 */
[----:B--2---:R-:W2:Y:S04]  /*1d820*/  LDL R25, [R1+0x1db4] ;  /* 0x001db40001197983 */ /* 0x004ea80000100800 */
[----:B----4-:R0:W-:Y:S04]  /*1d830*/  STL [R1+0x3f7c], R24 ;  /* 0x003f7c1801007387 */ /* 0x0101e80000100800 */
[----:B------:R-:W4:Y:S04]  /*1d840*/  LDL R2, [R1+0x1c8c] ;  /* 0x001c8c0001027983 */ /* 0x000f280000100800 */
[----:B0-----:R-:W2:Y:S04]  /*1d850*/  LDL R24, [R1+0x1bd8] ;  /* 0x001bd80001187983 */ /* 0x001ea80000100800 */
[----:B---3--:R0:W3:Y:S04]  /*1d860*/  @!P0 LDG.E.U16 R23, desc[UR76][R4.64] ;  /* 0x0000004c04178981 */ /* 0x0080e8000c1e1500 */
[----:B------:R-:W2:Y:S01]  /*1d870*/  LDL R5, [R1+0x1d60] ;  /* 0x001d600001057983 */ /* 0x000ea20000100800 */
[----:B------:R-:W-:Y:S01]  /*1d880*/  PRMT R22, RZ, 0x7610, R22 ;  /* 0x00007610ff167816 */ /* 0x000fe20000000016 */
[----:B0-----:R-:W-:Y:S01]  /*1d890*/  @!P0 IMAD.MOV.U32 R4, RZ, RZ, R27 ;  /* 0x000000ffff048224 */ /* 0x001fe200078e001b */
[----:B------:R-:W-:-:S02]  /*1d8a0*/  PRMT R21, RZ, 0x7610, R21 ;  /* 0x00007610ff157816 */ /* 0x000fc40000000015 */
[----:B------:R-:W-:Y:S02]  /*1d8b0*/  PRMT R20, RZ, 0x7610, R20 ;  /* 0x00007610ff147816 */ /* 0x000fe40000000014 */
[----:B------:R-:W-:Y:S01]  /*1d8c0*/  PRMT R19, RZ, 0x7610, R19 ;  /* 0x00007610ff137816 */ /* 0x000fe20000000013 */
[----:B--2---:R0:W2:Y:S02]  /*1d8d0*/  @!P0 LDG.E.U16 R22, desc[UR76][R4.64] ;  /* 0x0000004c04168981 */ /* 0x0040a4000c1e1500 */
[----:B0-----:R-:W-:Y:S02]  /*1d8e0*/  @!P0 IMAD.MOV.U32 R4, RZ, RZ, R28 ;  /* 0x000000ffff048224 */ /* 0x001fe400078e001c */
[----:B------:R-:W-:-:S05]  /*1d8f0*/  @!P0 IMAD.MOV.U32 R5, RZ, RZ, R29 ;  /* 0x000000ffff058224 */ /* 0x000fca00078e001d */
[----:B------:R0:W2:Y:S02]  /*1d900*/  @!P0 LDG.E.U16 R21, desc[UR76][R4.64] ;  /* 0x0000004c04158981 */ /* 0x0000a4000c1e1500 */
[----:B0-----:R-:W-:Y:S02]  /*1d910*/  @!P0 IMAD.MOV.U32 R4, RZ, RZ, R25 ;  /* 0x000000ffff048224 */ /* 0x001fe400078e0019 */
[----:B------:R-:W-:-:S05]  /*1d920*/  @!P0 IMAD.MOV.U32 R5, RZ, RZ, R26 ;  /* 0x000000ffff058224 */ /* 0x000fca00078e001a */
[----:B------:R4:W2:Y:S04]  /*1d930*/  @!P0 LDG.E.U16 R20, desc[UR76][R4.64] ;  /* 0x0000004c04148981 */ /* 0x0008a8000c1e1500 */
[----:B---3--:R0:W-:Y:S04]  /*1d940*/  STL [R1+0x3f80], R23 ;  /* 0x003f801701007387 */ /* 0x0081e80000100800 */
[----:B------:R-:W3:Y:S01]  /*1d950*/  LDL R27, [R1+0x1c74] ;  /* 0x001c7400011b7983 */ /* 0x000ee20000100800 */
[----:B----4-:R-:W-:Y:S02]  /*1d960*/  @!P0 IMAD.MOV.U32 R4, RZ, RZ, R2 ;  /* 0x000000ffff048224 */ /* 0x010fe400078e0002 */
[----:B------:R-:W-:Y:S01]  /*1d970*/  @!P0 IMAD.MOV.U32 R5, RZ, RZ, R24 ;  /* 0x000000ffff058224 */ /* 0x000fe200078e0018 */
[----:B0-----:R-:W4:Y:S04]  /*1d980*/  LDL R23, [R1+0x1c78] ;  /* 0x001c780001177983 */ /* 0x001f280000100800 */
[----:B------:R3:W4:Y:S01]  /*1d990*/  @!P0 LDG.E.U16 R19, desc[UR76][R4.64] ;  /* 0x0000004c04138981 */ /* 0x000722000c1e1500 */
[----:B------:R-:W-:-:S03]  /*1d9a0*/  PRMT R18, RZ, 0x7610, R18 ;  /* 0x00007610ff127816 */ /* 0x000fc60000000012 */
[----:B--2---:R0:W-:Y:S04]  /*1d9b0*/  STL [R1+0x3f84], R22 ;  /* 0x003f841601007387 */ /* 0x0041e80000100800 */
[----:B------:R1:W-:Y:S04]  /*1d9c0*/  STL [R1+0x3f88], R21 ;  /* 0x003f881501007387 */ /* 0x0003e80000100800 */
[----:B------:R-:W2:Y:S04]  /*1d9d0*/  LDL R26, [R1+0x1c54] ;  /* 0x001c5400011a7983 */ /* 0x000ea80000100800 */
[----:B------:R-:W2:Y:S04]  /*1d9e0*/  LDL R25, [R1+0x1c58] ;  /* 0x001c580001197983 */ /* 0x000ea80000100800 */
[----:B------:R0:W-:Y:S04]  /*1d9f0*/  STL [R1+0x3f8c], R20 ;  /* 0x003f8c1401007387 */ /* 0x0001e80000100800 */
[----:B------:R-:W2:Y:S04]  /*1da00*/  LDL R24, [R1+0x1c34] ;  /* 0x001c340001187983 */ /* 0x000ea80000100800 */
[----:B------:R-:W2:Y:S01]  /*1da10*/  LDL R2, [R1+0x1c38] ;  /* 0x001c380001027983 */ /* 0x000ea20000100800 */
[----:B---3--:R-:W-:-:S02]  /*1da20*/  @!P0 IMAD.MOV.U32 R5, RZ, RZ, R27 ;  /* 0x000000ffff058224 */ /* 0x008fc400078e001b */
[----:B----4-:R-:W-:Y:S01]  /*1da30*/  @!P0 IMAD.MOV.U32 R4, RZ, RZ, R23 ;  /* 0x000000ffff048224 */ /* 0x010fe200078e0017 */
[----:B------:R3:W-:Y:S04]  /*1da40*/  STL [R1+0x3f90], R19 ;  /* 0x003f901301007387 */ /* 0x0007e80000100800 */
[----:B------:R-:W4:Y:S04]  /*1da50*/  LDL R23, [R1+0x1c14] ;  /* 0x001c140001177983 */ /* 0x000f280000100800 */
[----:B0-----:R-:W3:Y:S04]  /*1da60*/  LDL R22, [R1+0x1c18] ;  /* 0x001c180001167983 */ /* 0x001ee80000100800 */
[----:B-1----:R-:W3:Y:S04]  /*1da70*/  LDL R21, [R1+0x1bfc] ;  /* 0x001bfc0001157983 */ /* 0x002ee80000100800 */
[----:B------:R-:W3:Y:S04]  /*1da80*/  LDL R20, [R1+0x1ca4] ;  /* 0x001ca40001147983 */ /* 0x000ee80000100800 */
[----:B------:R2:W3:Y:S01]  /*1da90*/  @!P0 LDG.E.U16 R18, desc[UR76][R4.64] ;  /* 0x0000004c04128981 */ /* 0x0004e2000c1e1500 */
[----:B------:R-:W-:-:S02]  /*1daa0*/  PRMT R17, RZ, 0x7610, R17 ;  /* 0x00007610ff117816 */ /* 0x000fc40000000011 */
[----:B------:R-:W-:Y:S02]  /*1dab0*/  PRMT R16, RZ, 0x7610, R16 ;  /* 0x00007610ff107816 */ /* 0x000fe40000000010 */
[----:B------:R-:W-:Y:S02]  /*1dac0*/  PRMT R15, RZ, 0x7610, R15 ;  /* 0x00007610ff0f7816 */ /* 0x000fe4000000000f */
[----:B------:R-:W-:Y:S01]  /*1dad0*/  PRMT R14, RZ, 0x7610, R14 ;  /* 0x00007610ff0e7816 */ /* 0x000fe2000000000e */
[----:B--2---:R-:W-:Y:S02]  /*1dae0*/  @!P0 IMAD.MOV.U32 R5, RZ, RZ, R26 ;  /* 0x000000ffff058224 */ /* 0x004fe400078e001a */
[----:B------:R-:W-:-:S05]  /*1daf0*/  @!P0 IMAD.MOV.U32 R4, RZ, RZ, R25 ;  /* 0x000000ffff048224 */ /* 0x000fca00078e0019 */
[----:B------:R0:W2:Y:S02]  /*1db00*/  @!P0 LDG.E.U16 R17, desc[UR76][R4.64] ;  /* 0x0000004c04118981 */ /* 0x0000a4000c1e1500 */
[----:B0-----:R-:W-:Y:S02]  /*1db10*/  @!P0 IMAD.MOV.U32 R5, RZ, RZ, R24 ;  /* 0x000000ffff058224 */ /* 0x001fe400078e0018 */
[----:B------:R-:W-:-:S05]  /*1db20*/  @!P0 IMAD.MOV.U32 R4, RZ, RZ, R2 ;  /* 0x000000ffff048224 */ /* 0x000fca00078e0002 */
[----:B------:R4:W2:Y:S02]  /*1db30*/  @!P0 LDG.E.U16 R16, desc[UR76][R4.64] ;  /* 0x0000004c04108981 */ /* 0x0008a4000c1e1500 */
[----:B----4-:R-:W-:Y:S02]  /*1db40*/  @!P0 IMAD.MOV.U32 R5, RZ, RZ, R23 ;  /* 0x000000ffff058224 */ /* 0x010fe400078e0017 */
[----:B---3--:R-:W-:-:S05]  /*1db50*/  @!P0 IMAD.MOV.U32 R4, RZ, RZ, R22 ;  /* 0x000000ffff048224 */ /* 0x008fca00078e0016 */
[----:B------:R0:W3:Y:S04]  /*1db60*/  @!P0 LDG.E.U16 R15, desc[UR76][R4.64] ;  /* 0x0000004c040f8981 */ /* 0x0000e8000c1e1500 */
[----:B------:R1:W-:Y:S04]  /*1db70*/  STL [R1+0x3f94], R18 ;  /* 0x003f941201007387 */ /* 0x0003e80000100800 */
[----:B------:R-:W4:Y:S01]  /*1db80*/  LDL R19, [R1+0x1bec] ;  /* 0x001bec0001137983 */ /* 0x000f220000100800 */
[----:B0-----:R-:W-:Y:S02]  /*1db90*/  @!P0 IMAD.MOV.U32 R4, RZ, RZ, R20 ;  /* 0x000000ffff048224 */ /* 0x001fe400078e0014 */
[----:B------:R-:W-:Y:S01]  /*1dba0*/  @!P0 IMAD.MOV.U32 R5, RZ, RZ, R21 ;  /* 0x000000ffff058224 */ /* 0x000fe200078e0015 */
[----:B-1----:R-:W4:Y:S04]  /*1dbb0*/  LDL R18, [R1+0x1cc4] ;  /* 0x001cc40001127983 */ /* 0x002f280000100800 */
[----:B------:R4:W4:Y:S04]  /*1dbc0*/  @!P0 LDG.E.U16 R14, desc[UR76][R4.64] ;  /* 0x0000004c040e8981 */ /* 0x000928000c1e1500 */
[----:B--2---:R0:W-:Y:S04]  /*1dbd0*/  STL [R1+0x3f98], R17 ;  /* 0x003f981101007387 */ /* 0x0041e80000100800 */
[----:B------:R-:W2:Y:S04]  /*1dbe0*/  LDL R2, [R1+0x1ce4] ;  /* 0x001ce40001027983 */ /* 0x000ea80000100800 */
[----:B0-----:R-:W2:Y:S04]  /*1dbf0*/  LDL R17, [R1+0x1ca8] ;  /* 0x001ca80001117983 */ /* 0x001ea80000100800 */
[----:B------:R-:W-:Y:S04]  /*1dc00*/  STL [R1+0x3f9c], R16 ;  /* 0x003f9c1001007387 */ /* 0x000fe80000100800 */
[----:B---3--:R0:W-:Y:S04]  /*1dc10*/  STL [R1+0x3fa0], R15 ;  /* 0x003fa00f01007387 */ /* 0x0081e80000100800 */
[----:B------:R-:W3:Y:S01]  /*1dc20*/  LDL R21, [R1+0x1cc8] ;  /* 0x001cc80001157983 */ /* 0x000ee20000100800 */
[----:B----4-:R-:W-:-:S03]  /*1dc30*/  @!P0 IMAD.MOV.U32 R5, RZ, RZ, R19 ;  /* 0x000000ffff058224 */ /* 0x010fc600078e0013 */
[----:B0-----:R-:W4:Y:S04]  /*1dc40*/  LDL R15, [R1+0x1d04] ;  /* 0x001d0400010f7983 */ /* 0x001f280000100800 */
[----:B------:R0:W-:Y:S04]  /*1dc50*/  STL [R1+0x3fa4], R14 ;  /* 0x003fa40e01007387 */ /* 0x0001e80000100800 */
[----:B------:R-:W4:Y:S04]  /*1dc60*/  LDL R20, [R1+0x1ce8] ;  /* 0x001ce80001147983 */ /* 0x000f280000100800 */
[----:B------:R-:W4:Y:S01]  /*1dc70*/  LDL R19, [R1+0x1d24] ;  /* 0x001d240001137983 */ /* 0x000f220000100800 */
[----:B------:R-:W-:Y:S01]  /*1dc80*/  PRMT R13, RZ, 0x7610, R13 ;  /* 0x00007610ff0d7816 */ /* 0x000fe2000000000d */
[----:B------:R-:W-:-:S05]  /*1dc90*/  @!P0 IMAD.MOV.U32 R4, RZ, RZ, R18 ;  /* 0x000000ffff048224 */ /* 0x000fca00078e0012 */
[----:B------:R2:W4:Y:S01]  /*1dca0*/  @!P0 LDG.E.U16 R13, desc[UR76][R4.64] ;  /* 0x0000004c040d8981 */ /* 0x000522000c1e1500 */
[----:B------:R-:W-:Y:S02]  /*1dcb0*/  PRMT R12, RZ, 0x7610, R12 ;  /* 0x00007610ff0c7816 */ /* 0x000fe4000000000c */
[----:B------:R-:W-:Y:S02]  /*1dcc0*/  PRMT R11, RZ, 0x7610, R11 ;  /* 0x00007610ff0b7816 */ /* 0x000fe4000000000b */
[----:B------:R-:W-:Y:S01]  /*1dcd0*/  PRMT R10, RZ, 0x7610, R10 ;  /* 0x00007610ff0a7816 */ /* 0x000fe2000000000a */
[----:B--2---:R-:W-:Y:S02]  /*1dce0*/  @!P0 IMAD.MOV.U32 R4, RZ, RZ, R2 ;  /* 0x000000ffff048224 */ /* 0x004fe400078e0002 */
[----:B------:R-:W-:-:S05]  /*1dcf0*/  @!P0 IMAD.MOV.U32 R5, RZ, RZ, R17 ;  /* 0x000000ffff058224 */ /* 0x000fca00078e0011 */
[----:B------:R3:W2:Y:S02]  /*1dd00*/  @!P0 LDG.E.U16 R12, desc[UR76][R4.64] ;  /* 0x0000004c040c8981 */ /* 0x0006a4000c1e1500 */
[----:B---3--:R-:W-:Y:S02]  /*1dd10*/  @!P0 IMAD.MOV.U32 R5, RZ, RZ, R21 ;  /* 0x000000ffff058224 */ /* 0x008fe400078e0015 */
[----:B----4-:R-:W-:-:S05]  /*1dd20*/  @!P0 IMAD.MOV.U32 R4, RZ, RZ, R15 ;  /* 0x000000ffff048224 */ /* 0x010fca00078e000f */
[----:B------:R1:W3:Y:S02]  /*1dd30*/  @!P0 LDG.E.U16 R11, desc[UR76][R4.64] ;  /* 0x0000004c040b8981 */ /* 0x0002e4000c1e1500 */
[----:B-1----:R-:W-:Y:S02]  /*1dd40*/  @!P0 IMAD.MOV.U32 R4, RZ, RZ, R19 ;  /* 0x000000ffff048224 */ /* 0x002fe400078e0013 */
[----:B------:R-:W-:-:S05]  /*1dd50*/  @!P0 IMAD.MOV.U32 R5, RZ, RZ, R20 ;  /* 0x000000ffff058224 */ /* 0x000fca00078e0014 */
[----:B------:R-:W4:Y:S04]  /*1dd60*/  @!P0 LDG.E.U16 R10, desc[UR76][R4.64] ;  /* 0x0000004c040a8981 */ /* 0x000f28000c1e1500 */
[----:B------:R1:W-:Y:S04]  /*1dd70*/  STL [R1+0x3fa8], R13 ;  /* 0x003fa80d01007387 */ /* 0x0003e80000100800 */
[----:B------:R-:W4:Y:S04]  /*1dd80*/  LDL R18, [R1+0x1d08] ;  /* 0x001d080001127983 */ /* 0x000f280000100800 */
[----:B------:R-:W4:Y:S04]  /*1dd90*/  LDL R17, [R1+0x1d44] ;  /* 0x001d440001117983 */ /* 0x000f280000100800 */
[----:B------:R-:W4:Y:S04]  /*1dda0*/  LDL R16, [R1+0x1d28] ;  /* 0x001d280001107983 */ /* 0x000f280000100800 */
[----:B------:R-:W4:Y:S04]  /*1ddb0*/  LDL R2, [R1+0x1d64] ;  /* 0x001d640001027983 */ /* 0x000f280000100800 */
[----:B--2---:R2:W-:Y:S04]  /*1ddc0*/  STL [R1+0x3fac], R12 ;  /* 0x003fac0c01007387 */ /* 0x0045e80000100800 */
[----:B------:R-:W4:Y:S04]  /*1ddd0*/  LDL R15, [R1+0x1d48] ;  /* 0x001d4800010f7983 */ /* 0x000f280000100800 */
[----:B0-----:R-:W4:Y:S04]  /*1dde0*/  LDL R14, [R1+0x1d84] ;  /* 0x001d8400010e7983 */ /* 0x001f280000100800 */
[----:B---3--:R0:W-:Y:S04]  /*1ddf0*/  STL [R1+0x3fb0], R11 ;  /* 0x003fb00b01007387 */ /* 0x0081e80000100800 */
[----:B-1----:R-:W3:Y:S04]  /*1de00*/  LDL R13, [R1+0x1d68] ;  /* 0x001d6800010d7983 */ /* 0x002ee80000100800 */
[----:B--2---:R-:W2:Y:S04]  /*1de10*/  LDL R12, [R1+0x1da4] ;  /* 0x001da400010c7983 */ /* 0x004ea80000100800 */
[----:B0-----:R-:W2:Y:S04]  /*1de20*/  LDL R11, [R1+0x1dc0] ;  /* 0x001dc000010b7983 */ /* 0x001ea80000100800 */
[----:B------:R-:W2:Y:S04]  /*1de30*/  LDL.LU R27, [R1+0x1378] ;  /* 0x00137800011b7983 */ /* 0x000ea80000300800 */
[----:B----4-:R0:W-:Y:S04]  /*1de40*/  STL [R1+0x3fb4], R10 ;  /* 0x003fb40a01007387 */ /* 0x0101e80000100800 */
[----:B0-----:R-:W4:Y:S01]  /*1de50*/  LDL R10, [R1+0x1d88] ;  /* 0x001d8800010a7983 */ /* 0x001f220000100800 */
[----:B------:R-:W-:Y:S01]  /*1de60*/  PRMT R9, RZ, 0x7610, R9 ;  /* 0x00007610ff097816 */ /* 0x000fe20000000009 */
[----:B------:R-:W-:-:S02]  /*1de70*/  @!P0 IMAD.MOV.U32 R4, RZ, RZ, R17 ;  /* 0x000000ffff048224 */ /* 0x000fc400078e0011 */
[----:B------:R-:W-:Y:S01]  /*1de80*/  @!P0 IMAD.MOV.U32 R5, RZ, RZ, R18 ;  /* 0x000000ffff058224 */ /* 0x000fe200078e0012 */
[----:B------:R-:W-:-:S04]  /*1de90*/  PRMT R8, RZ, 0x7610, R8 ;  /* 0x00007610ff087816 */ /* 0x000fc80000000008 */
[----:B------:R0:W4:Y:S01]  /*1dea0*/  @!P0 LDG.E.U16 R9, desc[UR76][R4.64] ;  /* 0x0000004c04098981 */ /* 0x000122000c1e1500 */
[----:B------:R-:W-:Y:S01]  /*1deb0*/  PRMT R7, RZ, 0x7610, R7 ;  /* 0x00007610ff077816 */ /* 0x000fe20000000007 */
[----:B0-----:R-:W-:Y:S02]  /*1dec0*/  @!P0 IMAD.MOV.U32 R4, RZ, RZ, R2 ;  /* 0x000000ffff048224 */ /* 0x001fe400078e0002 */
[----:B------:R-:W-:-:S05]  /*1ded0*/  @!P0 IMAD.MOV.U32 R5, RZ, RZ, R16 ;  /* 0x000000ffff058224 */ /* 0x000fca00078e0010 */
[----:B------:R0:W4:Y:S01]  /*1dee0*/  @!P0 LDG.E.U16 R8, desc[UR76][R4.64] ;  /* 0x0000004c04088981 */ /* 0x000122000c1e1500 */
[----:B------:R-:W-:Y:S02]  /*1def0*/  PRMT R6, RZ, 0x7610, R6 ;  /* 0x00007610ff067816 */ /* 0x000fe40000000006 */
[----:B------:R-:W-:Y:S01]  /*1df00*/  PRMT R3, RZ, 0x7610, R3 ;  /* 0x00007610ff037816 */ /* 0x000fe20000000003 */
[----:B0-----:R-:W-:Y:S02]  /*1df10*/  @!P0 IMAD.MOV.U32 R5, RZ, RZ, R15 ;  /* 0x000000ffff058224 */ /* 0x001fe400078e000f */
[----:B------:R-:W-:-:S05]  /*1df20*/  @!P0 IMAD.MOV.U32 R4, RZ, RZ, R14 ;  /* 0x000000ffff048224 */ /* 0x000fca00078e000e */
[----:B------:R3:W4:Y:S02]  /*1df30*/  @!P0 LDG.E.U16 R7, desc[UR76][R4.64] ;  /* 0x0000004c04078981 */ /* 0x000724000c1e1500 */
[----:B---3--:R-:W-:Y:S02]  /*1df40*/  @!P0 IMAD.MOV.U32 R5, RZ, RZ, R13 ;  /* 0x000000ffff058224 */ /* 0x008fe400078e000d */
[----:B--2---:R-:W-:-:S05]  /*1df50*/  @!P0 IMAD.MOV.U32 R4, RZ, RZ, R12 ;  /* 0x000000ffff048224 */ /* 0x004fca00078e000c */
[----:B------:R0:W2:Y:S02]  /*1df60*/  @!P0 LDG.E.U16 R6, desc[UR76][R4.64] ;  /* 0x0000004c04068981 */ /* 0x0000a4000c1e1500 */
[----:B0-----:R-:W-:Y:S02]  /*1df70*/  @!P0 IMAD.MOV.U32 R4, RZ, RZ, R11 ;  /* 0x000000ffff048224 */ /* 0x001fe400078e000b */
[----:B----4-:R-:W-:-:S05]  /*1df80*/  @!P0 IMAD.MOV.U32 R5, RZ, RZ, R10 ;  /* 0x000000ffff058224 */ /* 0x010fca00078e000a */
[----:B------:R-:W3:Y:S04]  /*1df90*/  @!P0 LDG.E.U16 R3, desc[UR76][R4.64] ;  /* 0x0000004c04038981 */ /* 0x000ee8000c1e1500 */
[----:B------:R-:W-:Y:S04]  /*1dfa0*/  STL [R1+0x3fb8], R9 ;  /* 0x003fb80901007387 */ /* 0x000fe80000100800 */
[----:B------:R-:W4:Y:S04]  /*1dfb0*/  LDL.LU R26, [R1+0x1370] ;  /* 0x00137000011a7983 */ /* 0x000f280000300800 */
[----:B------:R-:W3:Y:S04]  /*1dfc0*/  LDL.LU R2, [R1+0x1368] ;  /* 0x0013680001027983 */ /* 0x000ee80000300800 */
[----:B------:R-:W-:Y:S04]  /*1dfd0*/  STL [R1+0x3fbc], R8 ;  /* 0x003fbc0801007387 */ /* 0x000fe80000100800 */
[----:B------:R-:W-:Y:S04]  /*1dfe0*/  STL [R1+0x3fc0], R7 ;  /* 0x003fc00701007387 */ /* 0x000fe80000100800 */
[----:B--2---:R0:W-:Y:S04]  /*1dff0*/  STL [R1+0x3fc4], R6 ;  /* 0x003fc40601007387 */ /* 0x0041e80000100800 */
[----:B0-----:R-:W2:Y:S04]  /*1e000*/  LDL.LU R6, [R1+0x1348] ;  /* 0x0013480001067983 */ /* 0x001ea80000300800 */
[----:B------:R-:W2:Y:S04]  /*1e010*/  LDL.LU R7, [R1+0x1340] ;  /* 0x0013400001077983 */ /* 0x000ea80000300800 */
[----:B------:R-:W2:Y:S04]  /*1e020*/  LDL.LU R28, [R1+0x1254] ;  /* 0x00125400011c7983 */ /* 0x000ea80000300800 */
[----:B------:R-:W2:Y:S04]  /*1e030*/  LDL.LU R8, [R1+0x124c] ;  /* 0x00124c0001087983 */ /* 0x000ea80000300800 */
[----:B------:R-:W2:Y:S04]  /*1e040*/  LDL.LU R29, [R1+0x1244] ;  /* 0x00124400011d7983 */ /* 0x000ea80000300800 */
[----:B------:R-:W2:Y:S04]  /*1e050*/  LDL.LU R4, [R1+0x1358] ;  /* 0x0013580001047983 */ /* 0x000ea80000300800 */
[----:B------:R-:W2:Y:S04]  /*1e060*/  LDL.LU R5, [R1+0x1350] ;  /* 0x0013500001057983 */ /* 0x000ea80000300800 */
[----:B---3--:R0:W-:Y:S04]  /*1e070*/  STL [R1+0x3fc8], R3 ;  /* 0x003fc80301007387 */ /* 0x0081e80000100800 */
[----:B0-----:R-:W3:Y:S01]  /*1e080*/  LDL.LU R3, [R1+0x1360] ;  /* 0x0013600001037983 */ /* 0x001ee20000300800 */
[----:B------:R-:W0:Y:S03]  /*1e090*/  S2R R0, SR_TID.X ;  /* 0x0000000000007919 */ /* 0x000e260000002100 */
[----:B------:R-:W2:Y:S04]  /*1e0a0*/  LDL.LU R9, [R1+0x123c] ;  /* 0x00123c0001097983 */ /* 0x000ea80000300800 */
[----:B------:R-:W2:Y:S04]  /*1e0b0*/  LDL.LU R10, [R1+0x1234] ;  /* 0x00123400010a7983 */ /* 0x000ea80000300800 */
[----:B------:R-:W2:Y:S04]  /*1e0c0*/  LDL.LU R11, [R1+0x122c] ;  /* 0x00122c00010b7983 */ /* 0x000ea80000300800 */
[----:B------:R-:W2:Y:S04]  /*1e0d0*/  LDL.LU R12, [R1+0x1224] ;  /* 0x00122400010c7983 */ /* 0x000ea80000300800 */
[----:B------:R-:W2:Y:S04]  /*1e0e0*/  LDL.LU R13, [R1+0x121c] ;  /* 0x00121c00010d7983 */ /* 0x000ea80000300800 */
[----:B------:R-:W2:Y:S01]  /*1e0f0*/  LDL.LU R14, [R1+0x1154] ;  /* 0x00115400010e7983 */ /* 0x000ea20000300800 */
[----:B0-----:R-:W-:-:S05]  /*1e100*/  LOP3.LUT R0, R0, 0x3f, RZ, 0xc0, !PT ;  /* 0x0000003f00007812 */ /* 0x001fca00078ec0ff */
[----:B------:R-:W-:-:S05]  /*1e110*/  IMAD.SHL.U32 R0, R0, 0x2, RZ ;  /* 0x0000000200007824 */ /* 0x000fca00078e00ff */
[----:B------:R-:W-:-:S05]  /*1e120*/  LOP3.LUT R20, R0, 0x60, RZ, 0x3c, !PT ;  /* 0x0000006000147812 */ /* 0x000fca00078e3cff */
[----:B------:R0:W-:Y:S04]  /*1e130*/  STS.U16 [R20+UR5+0x3800], R27 ;  /* 0x0038001b14007988 */ /* 0x0001e80008000405 */
[----:B----4-:R1:W-:Y:S04]  /*1e140*/  STS.U16 [R20+UR5+0x3880], R26 ;  /* 0x0038801a14007988 */ /* 0x0103e80008000405 */
[----:B------:R4:W-:Y:S04]  /*1e150*/  STS.U16 [R20+UR5+0x3900], R2 ;  /* 0x0039000214007988 */ /* 0x0009e80008000405 */
        /* <DEDUP_REMOVED lines=11> */
[----:B-1----:R-:W2:Y:S04]  /*1e210*/  LDL.LU R26, [R1+0x13d0] ;  /* 0x0013d000011a7983 */ /* 0x002ea80000300800 */
[----:B----4-:R-:W4:Y:S04]  /*1e220*/  LDL.LU R2, [R1+0x13cc] ;  /* 0x0013cc0001027983 */ /* 0x010f280000300800 */
[----:B---3--:R-:W-:Y:S04]  /*1e230*/  STS.U16 [R20+UR5+0x3980], R3 ;  /* 0x0039800314007988 */ /* 0x008fe80008000405 */
[----:B--2---:R-:W-:Y:S04]  /*1e240*/  STS.U16 [R20+UR5+0x3a00], R4 ;  /* 0x003a000414007988 */ /* 0x004fe80008000405 */
[----:B------:R-:W-:Y:S04]  /*1e250*/  STS.U16 [R20+UR5+0x3a80], R5 ;  /* 0x003a800514007988 */ /* 0x000fe80008000405 */
[----:B------:R-:W-:Y:S04]  /*1e260*/  STS.U16 [R20+UR5+0x3b00], R6 ;  /* 0x003b000614007988 */ /* 0x000fe80008000405 */
[----:B------:R-:W-:Y:S04]  /*1e270*/  STS.U16 [R20+UR5+0x3b80], R7 ;  /* 0x003b800714007988 */ /* 0x000fe80008000405 */
[----:B------:R0:W-:Y:S04]  /*1e280*/  STS.U16 [R20+UR5+0x5800], R28 ;  /* 0x0058001c14007988 */ /* 0x0001e80008000405 */
[----:B------:R-:W-:Y:S04]  /*1e290*/  STS.U16 [R20+UR5+0x5880], R8 ;  /* 0x0058800814007988 */ /* 0x000fe80008000405 */
[----:B------:R1:W-:Y:S04]  /*1e2a0*/  STS.U16 [R20+UR5+0x5900], R29 ;  /* 0x0059001d14007988 */ /* 0x0003e80008000405 */
[----:B0-----:R-:W2:Y:S04]  /*1e2b0*/  LDL.LU R28, [R1+0x13c8] ;  /* 0x0013c800011c7983 */ /* 0x001ea80000300800 */
[----:B-1----:R-:W3:Y:S04]  /*1e2c0*/  LDL.LU R29, [R1+0x13c4] ;  /* 0x0013c400011d7983 */ /* 0x002ee80000300800 */
[----:B------:R-:W-:Y:S04]  /*1e2d0*/  STS.U16 [R20+UR5+0x5980], R9 ;  /* 0x0059800914007988 */ /* 0x000fe80008000405 */
[----:B------:R-:W-:Y:S04]  /*1e2e0*/  STS.U16 [R20+UR5+0x5a00], R10 ;  /* 0x005a000a14007988 */ /* 0x000fe80008000405 */
[----:B------:R-:W-:Y:S04]  /*1e2f0*/  STS.U16 [R20+UR5+0x5a80], R11 ;  /* 0x005a800b14007988 */ /* 0x000fe80008000405 */
[----:B------:R-:W-:Y:S04]  /*1e300*/  STS.U16 [R20+UR5+0x5b00], R12 ;  /* 0x005b000c14007988 */ /* 0x000fe80008000405 */
[----:B------:R-:W-:Y:S04]  /*1e310*/  STS.U16 [R20+UR5+0x5b80], R13 ;  /* 0x005b800d14007988 */ /* 0x000fe80008000405 */
[----:B------:R-:W-:Y:S01]  /*1e320*/  STS.U16 [R20+UR5+0x7800], R14 ;  /* 0x0078000e14007988 */ /* 0x000fe20008000405 */
[----:B------:R-:W-:-:S03]  /*1e330*/  LOP3.LUT R3, R0, 0x70, RZ, 0x3c, !PT ;  /* 0x0000007000037812 */ /* 0x000fc600078e3cff */
[----:B------:R0:W-:Y:S04]  /*1e340*/  STS.U16 [R20+UR5+0x7880], R27 ;  /* 0x0078801b14007988 */ /* 0x0001e80008000405 */
        /* <DEDUP_REMOVED lines=8> */
[----:B0-----:R-:W3:Y:S04]  /*1e3d0*/  LDL.LU R27, [R1+0x1338] ;  /* 0x00133800011b7983 */ /* 0x001ee80000300800 */
[----:B------:R-:W3:Y:S04]  /*1e3e0*/  LDL.LU R0, [R1+0x1330] ;  /* 0x0013300001007983 */ /* 0x000ee80000300800 */
[----:B------:R-:W-:Y:S04]  /*1e3f0*/  STS.U16 [R3+UR5+0x1d00], R24 ;  /* 0x001d001803007988 */ /* 0x000fe80008000405 */
[----:B------:R-:W3:Y:S04]  /*1e400*/  LDL.LU R4, [R1+0x1328] ;  /* 0x0013280001047983 */ /* 0x000ee80000300800 */
[----:B------:R-:W-:Y:S04]  /*1e410*/  STS.U16 [R3+UR5+0x1d80], R25 ;  /* 0x001d801903007988 */ /* 0x000fe80008000405 */
[----:B------:R-:W3:Y:S04]  /*1e420*/  LDL.LU R5, [R1+0x1320] ;  /* 0x0013200001057983 */ /* 0x000ee80000300800 */
[----:B------:R-:W-:Y:S04]  /*1e430*/  STS.U16 [R3+UR5+0x1e00], R26 ;  /* 0x001e001a03007988 */ /* 0x000fe80008000405 */
[----:B------:R-:W3:Y:S04]  /*1e440*/  LDL.LU R6, [R1+0x1318] ;  /* 0x0013180001067983 */ /* 0x000ee80000300800 */
[----:B----4-:R0:W-:Y:S04]  /*1e450*/  STS.U16 [R3+UR5+0x1e80], R2 ;  /* 0x001e800203007988 */ /* 0x0101e80008000405 */
[----:B------:R-:W4:Y:S04]  /*1e460*/  LDL.LU R7, [R1+0x1310] ;  /* 0x0013100001077983 */ /* 0x000f280000300800 */
[----:B0-----:R-:W4:Y:S04]  /*1e470*/  LDL.LU R2, [R1+0x1308] ;  /* 0x0013080001027983 */ /* 0x001f280000300800 */
[----:B------:R-:W4:Y:S04]  /*1e480*/  LDL.LU R8, [R1+0x1300] ;  /* 0x0013000001087983 */ /* 0x000f280000300800 */
[----:B--2---:R0:W-:Y:S04]  /*1e490*/  STS.U16 [R3+UR5+0x1f00], R28 ;  /* 0x001f001c03007988 */ /* 0x0041e80008000405 */
[----:B---3--:R1:W-:Y:S04]  /*1e4a0*/  STS.U16 [R3+UR5+0x1f80], R29 ;  /* 0x001f801d03007988 */ /* 0x0083e80008000405 */
[----:B0-----:R-:W2:Y:S04]  /*1e4b0*/  LDL.LU R28, [R1+0x1214] ;  /* 0x00121400011c7983 */ /* 0x001ea80000300800 */
[----:B------:R-:W3:Y:S04]  /*1e4c0*/  LDL.LU R9, [R1+0x120c] ;  /* 0x00120c0001097983 */ /* 0x000ee80000300800 */
[----:B------:R-:W3:Y:S04]  /*1e4d0*/  LDL.LU R10, [R1+0x1204] ;  /* 0x00120400010a7983 */ /* 0x000ee80000300800 */
[----:B------:R-:W3:Y:S04]  /*1e4e0*/  LDL.LU R11, [R1+0x11fc] ;  /* 0x0011fc00010b7983 */ /* 0x000ee80000300800 */
[----:B------:R-:W3:Y:S04]  /*1e4f0*/  LDL.LU R12, [R1+0x11f4] ;  /* 0x0011f400010c7983 */ /* 0x000ee80000300800 */
[----:B------:R-:W3:Y:S04]  /*1e500*/  LDL.LU R13, [R1+0x11ec] ;  /* 0x0011ec00010d7983 */ /* 0x000ee80000300800 */
[----:B------:R-:W3:Y:S04]  /*1e510*/  LDL.LU R14, [R1+0x11e4] ;  /* 0x0011e400010e7983 */ /* 0x000ee80000300800 */
[----:B-1----:R-:W3:Y:S04]  /*1e520*/  LDL.LU R29, [R1+0x115c] ;  /* 0x00115c00011d7983 */ /* 0x002ee80000300800 */
        /* <DEDUP_REMOVED lines=13> */
[----:B------:R-:W-:Y:S04]  /*1e600*/  STS.U16 [R3+UR5+0x3c80], R0 ;  /* 0x003c800003007988 */ /* 0x000fe80008000405 */
[----:B------:R-:W-:Y:S04]  /*1e610*/  STS.U16 [R3+UR5+0x3d00], R4 ;  /* 0x003d000403007988 */ /* 0x000fe80008000405 */
[----:B------:R-:W-:Y:S04]  /*1e620*/  STS.U16 [R3+UR5+0x3d80], R5 ;  /* 0x003d800503007988 */ /* 0x000fe80008000405 */
[----:B------:R-:W-:Y:S04]  /*1e630*/  STS.U16 [R3+UR5+0x3e00], R6 ;  /* 0x003e000603007988 */ /* 0x000fe80008000405 */
[----:B----4-:R-:W-:Y:S04]  /*1e640*/  STS.U16 [R3+UR5+0x3e80], R7 ;  /* 0x003e800703007988 */ /* 0x010fe80008000405 */
[----:B0-----:R-:W4:Y:S04]  /*1e650*/  LDL.LU R27, [R1+0x8c] ;  /* 0x00008c00011b7983 */ /* 0x001f280000300800 */
[----:B------:R0:W-:Y:S04]  /*1e660*/  STS.U16 [R3+UR5+0x3f00], R2 ;  /* 0x003f000203007988 */ /* 0x0001e80008000405 */
[----:B------:R-:W-:Y:S04]  /*1e670*/  STS.U16 [R3+UR5+0x3f80], R8 ;  /* 0x003f800803007988 */ /* 0x000fe80008000405 */
[----:B0-----:R-:W4:Y:S01]  /*1e680*/  LDL.LU R2, [R1+0x88] ;  /* 0x0000880001027983 */ /* 0x001f220000300800 */
[----:B------:R-:W0:Y:S03]  /*1e690*/  S2R R0, SR_TID.X ;  /* 0x0000000000007919 */ /* 0x000e260000002100 */
[----:B--2---:R1:W-:Y:S04]  /*1e6a0*/  STS.U16 [R3+UR5+0x5c00], R28 ;  /* 0x005c001c03007988 */ /* 0x0043e80008000405 */
[----:B---3--:R-:W-:Y:S04]  /*1e6b0*/  STS.U16 [R3+UR5+0x5c80], R9 ;  /* 0x005c800903007988 */ /* 0x008fe80008000405 */
[----:B------:R-:W-:Y:S04]  /*1e6c0*/  STS.U16 [R3+UR5+0x5d00], R10 ;  /* 0x005d000a03007988 */ /* 0x000fe80008000405 */
[----:B------:R-:W-:Y:S04]  /*1e6d0*/  STS.U16 [R3+UR5+0x5d80], R11 ;  /* 0x005d800b03007988 */ /* 0x000fe80008000405 */
[----:B------:R-:W-:Y:S04]  /*1e6e0*/  STS.U16 [R3+UR5+0x5e00], R12 ;  /* 0x005e000c03007988 */ /* 0x000fe80008000405 */
[----:B------:R-:W-:Y:S04]  /*1e6f0*/  STS.U16 [R3+UR5+0x5e80], R13 ;  /* 0x005e800d03007988 */ /* 0x000fe80008000405 */
[----:B------:R-:W-:Y:S04]  /*1e700*/  STS.U16 [R3+UR5+0x5f00], R14 ;  /* 0x005f000e03007988 */ /* 0x000fe80008000405 */
[----:B------:R2:W-:Y:S04]  /*1e710*/  STS.U16 [R3+UR5+0x5f80], R29 ;  /* 0x005f801d03007988 */ /* 0x0005e80008000405 */
[----:B-1----:R-:W3:Y:S04]  /*1e720*/  LDL.LU R28, [R1+0x84] ;  /* 0x00008400011c7983 */ /* 0x002ee80000300800 */
[----:B--2---:R-:W2:Y:S04]  /*1e730*/  LDL.LU R29, [R1+0x80] ;  /* 0x00008000011d7983 */ /* 0x004ea80000300800 */
[----:B------:R-:W-:Y:S04]  /*1e740*/  STS.U16 [R3+UR5+0x7c00], R15 ;  /* 0x007c000f03007988 */ /* 0x000fe80008000405 */
[----:B------:R-:W-:Y:S01]  /*1e750*/  STS.U16 [R3+UR5+0x7c80], R16 ;  /* 0x007c801003007988 */ /* 0x000fe20008000405 */
[----:B0-----:R-:W-:-:S03]  /*1e760*/  LOP3.LUT R0, R0, 0x3f, RZ, 0xc0, !PT ;  /* 0x0000003f00007812 */ /* 0x001fc600078ec0ff */
[----:B------:R-:W-:Y:S04]  /*1e770*/  STS.U16 [R3+UR5+0x7d00], R17 ;  /* 0x007d001103007988 */ /* 0x000fe80008000405 */
[----:B------:R-:W-:Y:S04]  /*1e780*/  STS.U16 [R3+UR5+0x7d80], R18 ;  /* 0x007d801203007988 */ /* 0x000fe80008000405 */
[----:B------:R-:W-:Y:S04]  /*1e790*/  STS.U16 [R3+UR5+0x7e00], R19 ;  /* 0x007e001303007988 */ /* 0x000fe80008000405 */
[----:B------:R-:W-:Y:S04]  /*1e7a0*/  STS.U16 [R3+UR5+0x7e80], R20 ;  /* 0x007e801403007988 */ /* 0x000fe80008000405 */
[----:B------:R-:W-:Y:S01]  /*1e7b0*/  STS.U16 [R3+UR5+0x7f00], R21 ;  /* 0x007f001503007988 */ /* 0x000fe20008000405 */
[----:B------:R-:W-:-:S03]  /*1e7c0*/  IMAD.SHL.U32 R0, R0, 0x2, RZ ;  /* 0x0000000200007824 */ /* 0x000fc600078e00ff */
[----:B------:R0:W-:Y:S04]  /*1e7d0*/  STS.U16 [R3+UR5+0x7f80], R22 ;  /* 0x007f801603007988 */ /* 0x0001e80008000405 */
[----:B------:R1:W-:Y:S04]  /*1e7e0*/  STS.U16 [R0+UR5+0x8600], R26 ;  /* 0x0086001a00007988 */ /* 0x0003e80008000405 */
[----:B0-----:R-:W2:Y:S04]  /*1e7f0*/  LDL.LU R3, [R1+0x7c] ;  /* 0x00007c0001037983 */ /* 0x001ea80000300800 */
[----:B------:R-:W2:Y:S04]  /*1e800*/  LDL.LU R6, [R1+0x78] ;  /* 0x0000780001067983 */ /* 0x000ea80000300800 */
[----:B------:R-:W2:Y:S04]  /*1e810*/  LDL.LU R7, [R1+0x74] ;  /* 0x0000740001077983 */ /* 0x000ea80000300800 */
[----:B------:R-:W2:Y:S04]  /*1e820*/  LDL.LU R8, [R1+0x70] ;  /* 0x0000700001087983 */ /* 0x000ea80000300800 */
[----:B------:R-:W2:Y:S04]  /*1e830*/  LDL.LU R9, [R1+0x6c] ;  /* 0x00006c0001097983 */ /* 0x000ea80000300800 */
[----:B-1----:R-:W2:Y:S04]  /*1e840*/  LDL.LU R26, [R1+0x68] ;  /* 0x00006800011a7983 */ /* 0x002ea80000300800 */
        /* <DEDUP_REMOVED lines=13> */
[----:B------:R0:W-:Y:S04]  /*1e920*/  STS.U16 [R0+UR5+0x8000], R23 ;  /* 0x0080001700007988 */ /* 0x0001e80008000405 */
[----:B------:R-:W2:Y:S04]  /*1e930*/  LDL.LU R22, [R1+0x30] ;  /* 0x0000300001167983 */ /* 0x000ea80000300800 */
[----:B------:R1:W-:Y:S04]  /*1e940*/  STS.U16 [R0+UR5+0x8200], R24 ;  /* 0x0082001800007988 */ /* 0x0003e80008000405 */
[----:B------:R1:W-:Y:S04]  /*1e950*/  STS.U16 [R0+UR5+0x8400], R25 ;  /* 0x0084001900007988 */ /* 0x0003e80008000405 */
[----:B----4-:R4:W-:Y:S04]  /*1e960*/  STS.U16 [R0+UR5+0x8800], R27 ;  /* 0x0088001b00007988 */ /* 0x0109e80008000405 */
[----:B0-----:R-:W2:Y:S04]  /*1e970*/  LDL.LU R23, [R1+0x2c] ;  /* 0x00002c0001177983 */ /* 0x001ea80000300800 */
[----:B-1----:R-:W2:Y:S04]  /*1e980*/  LDL.LU R24, [R1+0x28] ;  /* 0x0000280001187983 */ /* 0x002ea80000300800 */
[----:B------:R-:W2:Y:S04]  /*1e990*/  LDL.LU R25, [R1+0x24] ;  /* 0x0000240001197983 */ /* 0x000ea80000300800 */
[----:B----4-:R-:W4:Y:S04]  /*1e9a0*/  LDL.LU R27, [R1+0x20] ;  /* 0x00002000011b7983 */ /* 0x010f280000300800 */
[----:B------:R0:W-:Y:S04]  /*1e9b0*/  STS.U16 [R0+UR5+0x8a00], R2 ;  /* 0x008a000200007988 */ /* 0x0001e80008000405 */
[----:B0-----:R-:W4:Y:S04]  /*1e9c0*/  LDL.LU R2, [R1+0x1c] ;  /* 0x00001c0001027983 */ /* 0x001f280000300800 */
[----:B---3--:R0:W-:Y:S04]  /*1e9d0*/  STS.U16 [R0+UR5+0x8c00], R28 ;  /* 0x008c001c00007988 */ /* 0x0081e80008000405 */
[----:B--2---:R1:W-:Y:S04]  /*1e9e0*/  STS.U16 [R0+UR5+0x8e00], R29 ;  /* 0x008e001d00007988 */ /* 0x0043e80008000405 */
[----:B0-----:R-:W2:Y:S04]  /*1e9f0*/  LDL.LU R28, [R1+0x18] ;  /* 0x00001800011c7983 */ /* 0x001ea80000300800 */
[----:B-1----:R-:W3:Y:S04]  /*1ea00*/  LDL.LU R29, [R1+0x14] ;  /* 0x00001400011d7983 */ /* 0x002ee80000300800 */
[----:B------:R-:W3:Y:S04]  /*1ea10*/  LDL.LU R4, [R1+0xc] ;  /* 0x00000c0001047983 */ /* 0x000ee80000300800 */
[----:B------:R0:W-:Y:S04]  /*1ea20*/  STS.U16 [R0+UR5+0x9000], R3 ;  /* 0x0090000300007988 */ /* 0x0001e80008000405 */
[----:B------:R1:W-:Y:S04]  /*1ea30*/  STS.U16 [R0+UR5+0x9a00], R26 ;  /* 0x009a001a00007988 */ /* 0x0003e80008000405 */
[----:B------:R0:W-:Y:S04]  /*1ea40*/  STS.U16 [R0+UR5+0x9200], R6 ;  /* 0x0092000600007988 */ /* 0x0001e80008000405 */
[----:B------:R0:W-:Y:S04]  /*1ea50*/  STS.U16 [R0+UR5+0x9400], R7 ;  /* 0x0094000700007988 */ /* 0x0001e80008000405 */
[----:B------:R0:W-:Y:S04]  /*1ea60*/  STS.U16 [R0+UR5+0x9600], R8 ;  /* 0x0096000800007988 */ /* 0x0001e80008000405 */
[----:B------:R0:W-:Y:S04]  /*1ea70*/  STS.U16 [R0+UR5+0x9800], R9 ;  /* 0x0098000900007988 */ /* 0x0001e80008000405 */
[----:B------:R1:W-:Y:S04]  /*1ea80*/  STS.U16 [R0+UR5+0x9c00], R10 ;  /* 0x009c000a00007988 */ /* 0x0003e80008000405 */
[----:B------:R1:W-:Y:S04]  /*1ea90*/  STS.U16 [R0+UR5+0x9e00], R11 ;  /* 0x009e000b00007988 */ /* 0x0003e80008000405 */
[----:B0-----:R-:W3:Y:S01]  /*1eaa0*/  LDL.LU R3, [R1+0x3fc8] ;  /* 0x003fc80001037983 */ /* 0x001ee20000300800 */
[----:B-1----:R-:W-:-:S03]  /*1eab0*/  LOP3.LUT R26, R0, 0x10, RZ, 0x3c, !PT ;  /* 0x00000010001a7812 */ /* 0x002fc600078e3cff */
[----:B------:R-:W3:Y:S04]  /*1eac0*/  LDL.LU R6, [R1+0x3fc4] ;  /* 0x003fc40001067983 */ /* 0x000ee80000300800 */
[----:B------:R-:W3:Y:S04]  /*1ead0*/  LDL.LU R7, [R1+0x3fc0] ;  /* 0x003fc00001077983 */ /* 0x000ee80000300800 */
[----:B------:R-:W3:Y:S04]  /*1eae0*/  LDL.LU R8, [R1+0x3fbc] ;  /* 0x003fbc0001087983 */ /* 0x000ee80000300800 */
        /* <DEDUP_REMOVED lines=8> */
[----:B------:R-:W3:Y:S04]  /*1eb70*/  LDL.LU R10, [R1+0x3fb4] ;  /* 0x003fb400010a7983 */ /* 0x000ee80000300800 */
[----:B------:R-:W3:Y:S04]  /*1eb80*/  LDL.LU R11, [R1+0x3fb0] ;  /* 0x003fb000010b7983 */ /* 0x000ee80000300800 */
[----:B------:R-:W3:Y:S04]  /*1eb90*/  LDL.LU R0, [R1+0x10] ;  /* 0x0000100001007983 */ /* 0x000ee80000300800 */
[----:B0-----:R-:W3:Y:S04]  /*1eba0*/  LDL.LU R12, [R1+0x3fac] ;  /* 0x003fac00010c7983 */ /* 0x001ee80000300800 */
[----:B-1----:R-:W3:Y:S04]  /*1ebb0*/  LDL.LU R13, [R1+0x3fa8] ;  /* 0x003fa800010d7983 */ /* 0x002ee80000300800 */
[----:B------:R-:W3:Y:S04]  /*1ebc0*/  LDL.LU R14, [R1+0x3fa4] ;  /* 0x003fa400010e7983 */ /* 0x000ee80000300800 */
[----:B------:R-:W3:Y:S04]  /*1ebd0*/  LDL.LU R15, [R1+0x3fa0] ;  /* 0x003fa000010f7983 */ /* 0x000ee80000300800 */
[----:B------:R-:W3:Y:S04]  /*1ebe0*/  LDL.LU R16, [R1+0x3f9c] ;  /* 0x003f9c0001107983 */ /* 0x000ee80000300800 */
[----:B------:R-:W3:Y:S01]  /*1ebf0*/  LDL.LU R17, [R1+0x3f98] ;  /* 0x003f980001117983 */ /* 0x000ee20000300800 */
[----:B------:R-:W0:Y:S03]  /*1ec00*/  S2R R5, SR_TID.X ;  /* 0x0000000000057919 */ /* 0x000e260000002100 */
[----:B------:R1:W-:Y:S04]  /*1ec10*/  STS.U16 [R26+UR5+0x8e80], R18 ;  /* 0x008e80121a007988 */ /* 0x0003e80008000405 */
[----:B------:R1:W-:Y:S04]  /*1ec20*/  STS.U16 [R26+UR5+0x9080], R19 ;  /* 0x009080131a007988 */ /* 0x0003e80008000405 */
[----:B------:R0:W-:Y:S04]  /*1ec30*/  STS.U16 [R26+UR5+0x9280], R20 ;  /* 0x009280141a007988 */ /* 0x0001e80008000405 */
[----:B------:R0:W-:Y:S04]  /*1ec40*/  STS.U16 [R26+UR5+0x9480], R21 ;  /* 0x009480151a007988 */ /* 0x0001e80008000405 */
[----:B------:R0:W-:Y:S04]  /*1ec50*/  STS.U16 [R26+UR5+0x9680], R22 ;  /* 0x009680161a007988 */ /* 0x0001e80008000405 */
[----:B------:R0:W-:Y:S04]  /*1ec60*/  STS.U16 [R26+UR5+0x9880], R23 ;  /* 0x009880171a007988 */ /* 0x0001e80008000405 */
[----:B-1----:R-:W3:Y:S04]  /*1ec70*/  LDL.LU R18, [R1+0x3f94] ;  /* 0x003f940001127983 */ /* 0x002ee80000300800 */
[----:B------:R-:W3:Y:S04]  /*1ec80*/  LDL.LU R19, [R1+0x3f90] ;  /* 0x003f900001137983 */ /* 0x000ee80000300800 */
[----:B0-----:R-:W3:Y:S04]  /*1ec90*/  LDL.LU R20, [R1+0x3f8c] ;  /* 0x003f8c0001147983 */ /* 0x001ee80000300800 */
[----:B------:R-:W3:Y:S04]  /*1eca0*/  LDL.LU R21, [R1+0x3f88] ;  /* 0x003f880001157983 */ /* 0x000ee80000300800 */
[----:B------:R-:W3:Y:S04]  /*1ecb0*/  LDL.LU R22, [R1+0x3f84] ;  /* 0x003f840001167983 */ /* 0x000ee80000300800 */
[----:B------:R-:W3:Y:S04]  /*1ecc0*/  LDL.LU R23, [R1+0x3f80] ;  /* 0x003f800001177983 */ /* 0x000ee80000300800 */
[----:B------:R0:W-:Y:S04]  /*1ecd0*/  STS.U16 [R26+UR5+0x9a80], R24 ;  /* 0x009a80181a007988 */ /* 0x0001e80008000405 */
[----:B------:R1:W-:Y:S04]  /*1ece0*/  STS.U16 [R26+UR5+0x9c80], R25 ;  /* 0x009c80191a007988 */ /* 0x0003e80008000405 */
[----:B----4-:R4:W-:Y:S04]  /*1ecf0*/  STS.U16 [R26+UR5+0x9e80], R27 ;  /* 0x009e801b1a007988 */ /* 0x0109e80008000405 */
[----:B0-----:R-:W3:Y:S04]  /*1ed00*/  LDL.LU R24, [R1+0x3f7c] ;  /* 0x003f7c0001187983 */ /* 0x001ee80000300800 */
[----:B-1----:R-:W3:Y:S04]  /*1ed10*/  LDL.LU R25, [R1+0x3f78] ;  /* 0x003f780001197983 */ /* 0x002ee80000300800 */
[----:B----4-:R-:W4:Y:S04]  /*1ed20*/  LDL.LU R26, [R1+0x3f74] ;  /* 0x003f7400011a7983 */ /* 0x010f280000300800 */
[----:B------:R-:W4:Y:S01]  /*1ed30*/  LDL.LU R27, [R1+0x3f70] ;  /* 0x003f7000011b7983 */ /* 0x000f220000300800 */
[----:B------:R-:W-:-:S05]  /*1ed40*/  LOP3.LUT R5, R5, 0x3f, RZ, 0xc0, !PT ;  /* 0x0000003f05057812 */ /* 0x000fca00078ec0ff */
[----:B------:R-:W-:-:S05]  /*1ed50*/  IMAD.SHL.U32 R5, R5, 0x2, RZ ;  /* 0x0000000205057824 */ /* 0x000fca00078e00ff */
[----:B------:R-:W-:-:S05]  /*1ed60*/  LOP3.LUT R5, R5, 0x20, RZ, 0x3c, !PT ;  /* 0x0000002005057812 */ /* 0x000fca00078e3cff */
[----:B------:R0:W-:Y:S04]  /*1ed70*/  STS.U16 [R5+UR5+0x8100], R2 ;  /* 0x0081000205007988 */ /* 0x0001e80008000405 */
[----:B0-----:R-:W4:Y:S04]  /*1ed80*/  LDL.LU R2, [R1+0x3f6c] ;  /* 0x003f6c0001027983 */ /* 0x001f280000300800 */
[----:B--2---:R0:W-:Y:S04]  /*1ed90*/  STS.U16 [R5+UR5+0x8300], R28 ;  /* 0x0083001c05007988 */ /* 0x0041e80008000405 */
[----:B---3--:R1:W-:Y:S04]  /*1eda0*/  STS.U16 [R5+UR5+0x8500], R29 ;  /* 0x0085001d05007988 */ /* 0x0083e80008000405 */
[----:B0-----:R-:W2:Y:S04]  /*1edb0*/  LDL.LU R28, [R1+0x3f68] ;  /* 0x003f6800011c7983 */ /* 0x001ea80000300800 */
[----:B-1----:R-:W3:Y:S04]  /*1edc0*/  LDL.LU R29, [R1+0x3f64] ;  /* 0x003f6400011d7983 */ /* 0x002ee80000300800 */
[----:B------:R-:W-:Y:S04]  /*1edd0*/  STS.U16 [R5+UR5+0x8700], R0 ;  /* 0x0087000005007988 */ /* 0x000fe80008000405 */
[----:B------:R-:W-:Y:S04]  /*1ede0*/  STS.U16 [R5+UR5+0x8900], R4 ;  /* 0x0089000405007988 */ /* 0x000fe80008000405 */
[----:B---3--:R0:W-:Y:S04]  /*1edf0*/  STS.U16 [R5+UR5+0x8b00], R29 ;  /* 0x008b001d05007988 */ /* 0x0081e80008000405 */
[----:B--2---:R1:W-:Y:S04]  /*1ee00*/  STS.U16 [R5+UR5+0x8d00], R28 ;  /* 0x008d001c05007988 */ /* 0x0043e80008000405 */
[----:B0-----:R-:W2:Y:S04]  /*1ee10*/  LDL.LU R29, [R1+0x3f60] ;  /* 0x003f6000011d7983 */ /* 0x001ea80000300800 */
[----:B-1----:R-:W2:Y:S04]  /*1ee20*/  LDL.LU R28, [R1+0x3f5c] ;  /* 0x003f5c00011c7983 */ /* 0x002ea80000300800 */
[----:B----4-:R0:W-:Y:S04]  /*1ee30*/  STS.U16 [R5+UR5+0x8f00], R2 ;  /* 0x008f000205007988 */ /* 0x0101e80008000405 */
[----:B------:R-:W-:Y:S04]  /*1ee40*/  STS.U16 [R5+UR5+0x9100], R27 ;  /* 0x0091001b05007988 */ /* 0x000fe80008000405 */
[----:B------:R-:W-:Y:S04]  /*1ee50*/  STS.U16 [R5+UR5+0x9300], R26 ;  /* 0x0093001a05007988 */ /* 0x000fe80008000405 */
[----:B------:R-:W-:Y:S04]  /*1ee60*/  STS.U16 [R5+UR5+0x9500], R25 ;  /* 0x0095001905007988 */ /* 0x000fe80008000405 */
[----:B------:R-:W-:Y:S04]  /*1ee70*/  STS.U16 [R5+UR5+0x9700], R24 ;  /* 0x0097001805007988 */ /* 0x000fe80008000405 */
[----:B------:R-:W-:Y:S04]  /*1ee80*/  STS.U16 [R5+UR5+0x9900], R23 ;  /* 0x0099001705007988 */ /* 0x000fe80008000405 */
[----:B------:R-:W-:Y:S04]  /*1ee90*/  STS.U16 [R5+UR5+0x9b00], R22 ;  /* 0x009b001605007988 */ /* 0x000fe80008000405 */
[----:B------:R-:W-:Y:S04]  /*1eea0*/  STS.U16 [R5+UR5+0x9d00], R21 ;  /* 0x009d001505007988 */ /* 0x000fe80008000405 */
[----:B------:R-:W-:Y:S01]  /*1eeb0*/  STS.U16 [R5+UR5+0x9f00], R20 ;  /* 0x009f001405007988 */ /* 0x000fe20008000405 */
[----:B------:R-:W1:Y:S03]  /*1eec0*/  S2R R4, SR_TID.X ;  /* 0x0000000000047919 */ /* 0x000e660000002100 */
[----:B0-----:R-:W3:Y:S04]  /*1eed0*/  LDL.LU R2, [R1+0x3f58] ;  /* 0x003f580001027983 */ /* 0x001ee80000300800 */
[----:B--2---:R0:W-:Y:S02]  /*1eee0*/  STS.U16 [R28+UR5+0x9f80], R29 ;  /* 0x009f801d1c007988 */ /* 0x0041e40008000405 */
[----:B0-----:R-:W0:Y:S02]  /*1eef0*/  S2R R29, SR_TID.X ;  /* 0x00000000001d7919 */ /* 0x001e240000002100 */
        /* <DEDUP_REMOVED lines=15> */
[----:B------:R-:W-:Y:S01]  /*1eff0*/  BAR.SYNC.DEFER_BLOCKING 0x0 ;  /* 0x0000000000007b1d */ /* 0x000fe20000010000 */
[----:B0-----:R-:W-:-:S05]  /*1f000*/  IMAD.SHL.U32 R29, R29, 0x8, RZ ;  /* 0x000000081d1d7824 */ /* 0x001fca00078e00ff */
[----:B------:R-:W-:Y:S01]  /*1f010*/  LOP3.LUT R5, R29, 0x30, RZ, 0xc0, !PT ;  /* 0x000000301d057812 */ /* 0x000fe200078ec0ff */
[C---:B-1----:R-:W-:Y:S01]  /*1f020*/  IMAD.SHL.U32 R29, R4.reuse, 0x2, RZ ;  /* 0x00000002041d7824 */ /* 0x042fe200078e00ff */
[----:B------:R-:W-:Y:S01]  /*1f030*/  LOP3.LUT R4, R4, 0x7, RZ, 0xc0, !PT ;  /* 0x0000000704047812 */ /* 0x000fe200078ec0ff */
[----:B---3--:R-:W-:Y:S04]  /*1f040*/  LDSM.16.MT88.4 R16, [R2+UR5] ;  /* 0x000000050210783b */ /* 0x008fe80008004200 */
[----:B------:R-:W-:-:S05]  /*1f050*/  IMAD R4, R4, 0x40, R5 ;  /* 0x0000004004047824 */ /* 0x000fca00078e0205 */
[----:B------:R-:W-:-:S05]  /*1f060*/  LOP3.LUT R4, R4, 0x30, R29, 0x78, !PT ;  /* 0x0000003004047812 */ /* 0x000fca00078e781d */
[----:B------:R-:W0:Y:S04]  /*1f070*/  LDSM.16.M88.4 R12, [R4+UR5+0x8000] ;  /* 0x00800005040c783b */ /* 0x000e280008000200 */
[----:B------:R-:W1:Y:S04]  /*1f080*/  LDSM.16.M88.4 R8, [R4+UR5+0x8200] ;  /* 0x008200050408783b */ /* 0x000e680008000200 */
[----:B------:R-:W2:Y:S04]  /*1f090*/  LDSM.16.M88.4 R20, [R4+UR5+0x8400] ;  /* 0x008400050414783b */ /* 0x000ea80008000200 */
[----:B------:R-:W-:Y:S04]  /*1f0a0*/  LDSM.16.M88.4 R24, [R4+UR5+0x8a00] ;  /* 0x008a00050418783b */ /* 0x000fe80008000200 */
[----:B0-----:R-:W-:Y:S04]  /*1f0b0*/  STL.64 [R1+0xc0], R12 ;  /* 0x0000c00c01007387 */ /* 0x001fe80000100a00 */
[----:B------:R-:W-:Y:S04]  /*1f0c0*/  STL.64 [R1+0xc8], R14 ;  /* 0x0000c80e01007387 */ /* 0x000fe80000100a00 */
[----:B------:R-:W0:Y:S04]  /*1f0d0*/  LDSM.16.M88.4 R12, [R4+UR5+0x8600] ;  /* 0x00860005040c783b */ /* 0x000e280008000200 */
[----:B-1----:R-:W-:Y:S04]  /*1f0e0*/  STL.64 [R1+0xb0], R8 ;  /* 0x0000b00801007387 */ /* 0x002fe80000100a00 */
[----:B------:R-:W-:Y:S04]  /*1f0f0*/  STL.64 [R1+0xb8], R10 ;  /* 0x0000b80a01007387 */ /* 0x000fe80000100a00 */
[----:B------:R-:W1:Y:S04]  /*1f100*/  LDSM.16.M88.4 R8, [R4+UR5+0x8800] ;  /* 0x008800050408783b */ /* 0x000e680008000200 */
[----:B--2---:R-:W-:Y:S04]  /*1f110*/  STL.64 [R1+0xa0], R20 ;  /* 0x0000a01401007387 */ /* 0x004fe80000100a00 */
[----:B------:R-:W-:Y:S04]  /*1f120*/  STL.64 [R1+0xa8], R22 ;  /* 0x0000a81601007387 */ /* 0x000fe80000100a00 */
[----:B------:R-:W2:Y:S04]  /*1f130*/  LDSM.16.M88.4 R20, [R4+UR5+0x8c00] ;  /* 0x008c00050414783b */ /* 0x000ea80008000200 */
[----:B0-----:R-:W-:Y:S04]  /*1f140*/  STL.64 [R1+0x90], R12 ;  /* 0x0000900c01007387 */ /* 0x001fe80000100a00 */
[----:B------:R-:W-:Y:S04]  /*1f150*/  STL.64 [R1+0x98], R14 ;  /* 0x0000980e01007387 */ /* 0x000fe80000100a00 */
[----:B-1----:R-:W-:Y:S04]  /*1f160*/  STL.64 [R1+0x80], R8 ;  /* 0x0000800801007387 */ /* 0x002fe80000100a00 */
[----:B------:R-:W0:Y:S01]  /*1f170*/  LDSM.16.M88.4 R12, [R4+UR5+0x8e00] ;  /* 0x008e0005040c783b */ /* 0x000e220008000200 */
[----:B------:R-:W-:-:S03]  /*1f180*/  IMAD.MOV.U32 R3, RZ, RZ, R8 ;  /* 0x000000ffff037224 */ /* 0x000fc600078e0008 */
[----:B------:R-:W-:Y:S01]  /*1f190*/  STL.64 [R1+0x88], R10 ;  /* 0x0000880a01007387 */ /* 0x000fe20000100a00 */
[----:B------:R-:W-:-:S03]  /*1f1a0*/  IMAD.MOV.U32 R0, RZ, RZ, R9 ;  /* 0x000000ffff007224 */ /* 0x000fc600078e0009 */
[----:B------:R-:W1:Y:S04]  /*1f1b0*/  LDSM.16.M88.4 R8, [R4+UR5+0x9000] ;  /* 0x009000050408783b */ /* 0x000e680008000200 */
[----:B--2---:R1:W-:Y:S04]  /*1f1c0*/  STL.64 [R1+0x60], R20 ;  /* 0x0000601401007387 */ /* 0x0043e80000100a00 */
[----:B------:R-:W-:Y:S04]  /*1f1d0*/  STL.64 [R1+0x68], R22 ;  /* 0x0000681601007387 */ /* 0x000fe80000100a00 */
[----:B0-----:R-:W-:Y:S04]  /*1f1e0*/  STL.64 [R1+0x50], R12 ;  /* 0x0000500c01007387 */ /* 0x001fe80000100a00 */
[----:B------:R-:W-:Y:S01]  /*1f1f0*/  STL.64 [R1+0x58], R14 ;  /* 0x0000580e01007387 */ /* 0x000fe20000100a00 */
[----:B-1----:R-:W-:-:S03]  /*1f200*/  IMAD.MOV.U32 R21, RZ, RZ, R9 ;  /* 0x000000ffff157224 */ /* 0x002fc600078e0009 */
[----:B------:R-:W-:Y:S04]  /*1f210*/  LDSM.16.M88.4 R12, [R4+UR5+0x9600] ;  /* 0x00960005040c783b */ /* 0x000fe80008000200 */
[----:B------:R-:W-:Y:S04]  /*1f220*/  STL.64 [R1+0x40], R8 ;  /* 0x0000400801007387 */ /* 0x000fe80000100a00 */
[----:B------:R-:W-:Y:S01]  /*1f230*/  STL.64 [R1+0x48], R10 ;  /* 0x0000480a01007387 */ /* 0x000fe20000100a00 */
[----:B------:R-:W-:-:S03]  /*1f240*/  IMAD.MOV.U32 R20, RZ, RZ, R8 ;  /* 0x000000ffff147224 */ /* 0x000fc600078e0008 */
[----:B------:R-:W0:Y:S04]  /*1f250*/  LDSM.16.M88.4 R8, [R4+UR5+0x9200] ;  /* 0x009200050408783b */ /* 0x000e280008000200 */
[----:B------:R-:W-:Y:S04]  /*1f260*/  STL.64 [R1+0x70], R24 ;  /* 0x0000701801007387 */ /* 0x000fe80000100a00 */
[----:B------:R-:W-:Y:S04]  /*1f270*/  STL.64 [R1+0x78], R26 ;  /* 0x0000781a01007387 */ /* 0x000fe80000100a00 */
[----:B------:R1:W-:Y:S04]  /*1f280*/  STL.64 [R1+0x3f30], R24 ;  /* 0x003f301801007387 */ /* 0x0003e80000100a00 */
[----:B0-----:R-:W-:Y:S01]  /*1f290*/  STL.64 [R1+0x30], R8 ;  /* 0x0000300801007387 */ /* 0x001fe20000100a00 */
[----:B-1----:R-:W-:-:S03]  /*1f2a0*/  IMAD.MOV.U32 R25, RZ, RZ, R8 ;  /* 0x000000ffff197224 */ /* 0x002fc600078e0008 */
[----:B------:R-:W-:Y:S01]  /*1f2b0*/  STL.64 [R1+0x38], R10 ;  /* 0x0000380a01007387 */ /* 0x000fe20000100a00 */
[----:B------:R-:W-:-:S03]  /*1f2c0*/  IMAD.MOV.U32 R24, RZ, RZ, R9 ;  /* 0x000000ffff187224 */ /* 0x000fc600078e0009 */
[----:B------:R-:W0:Y:S04]  /*1f2d0*/  LDSM.16.M88.4 R8, [R4+UR5+0x9400] ;  /* 0x009400050408783b */ /* 0x000e280008000200 */
[----:B0-----:R-:W-:Y:S04]  /*1f2e0*/  STL.64 [R1+0x20], R8 ;  /* 0x0000200801007387 */ /* 0x001fe80000100a00 */
[----:B------:R-:W-:Y:S04]  /*1f2f0*/  STL.64 [R1+0x28], R10 ;  /* 0x0000280a01007387 */ /* 0x000fe80000100a00 */
[----:B------:R-:W-:Y:S04]  /*1f300*/  STL.64 [R1+0x10], R12 ;  /* 0x0000100c01007387 */ /* 0x000fe80000100a00 */
[----:B------:R-:W-:Y:S01]  /*1f310*/  STL.64 [R1+0x18], R14 ;  /* 0x0000180e01007387 */ /* 0x000fe20000100a00 */
[----:B------:R-:W-:-:S02]  /*1f320*/  IMAD.MOV.U32 R29, RZ, RZ, R8 ;  /* 0x000000ffff1d7224 */ /* 0x000fc400078e0008 */
[----:B------:R-:W-:Y:S01]  /*1f330*/  IMAD.MOV.U32 R28, RZ, RZ, R9 ;  /* 0x000000ffff1c7224 */ /* 0x000fe200078e0009 */
[----:B------:R-:W0:Y:S04]  /*1f340*/  LDSM.16.M88.4 R12, [R4+UR5+0x9a00] ;  /* 0x009a0005040c783b */ /* 0x000e280008000200 */
[----:B------:R-:W1:Y:S04]  /*1f350*/  LDSM.16.M88.4 R8, [R4+UR5+0x9800] ;  /* 0x009800050408783b */ /* 0x000e680008000200 */
[----:B0-----:R-:W-:Y:S04]  /*1f360*/  STL.64 [R1+0x3e98], R14 ;  /* 0x003e980e01007387 */ /* 0x001fe80000100a00 */
[----:B-1----:R-:W-:Y:S04]  /*1f370*/  STL.64 [R1], R8 ;  /* 0x0000000801007387 */ /* 0x002fe80000100a00 */
[----:B------:R-:W-:Y:S04]  /*1f380*/  STL.64 [R1+0x8], R10 ;  /* 0x0000080a01007387 */ /* 0x000fe80000100a00 */
[----:B------:R0:W-:Y:S04]  /*1f390*/  STL.64 [R1+0x3e90], R12 ;  /* 0x003e900c01007387 */ /* 0x0001e80000100a00 */
[----:B------:R-:W1:Y:S04]  /*1f3a0*/  LDSM.16.M88.4 R8, [R4+UR5+0x9c00] ;  /* 0x009c00050408783b */ /* 0x000e680008000200 */
[----:B------:R-:W2:Y:S04]  /*1f3b0*/  LDSM.16.M88.4 R4, [R4+UR5+0x9e00] ;  /* 0x009e00050404783b */ /* 0x000ea80008000200 */
[----:B0-----:R-:W3:Y:S01]  /*1f3c0*/  LDL.64 R12, [R1+0xb0] ;  /* 0x0000b000010c7983 */ /* 0x001ee20000100a00 */
[----:B------:R-:W-:-:S02]  /*1f3d0*/  IMAD.MOV.U32 R27, RZ, RZ, R21 ;  /* 0x000000ffff1b7224 */ /* 0x000fc400078e0015 */
[----:B------:R-:W-:Y:S02]  /*1f3e0*/  IMAD.MOV.U32 R26, RZ, RZ, R20 ;  /* 0x000000ffff1a7224 */ /* 0x000fe400078e0014 */
[----:B------:R-:W0:Y:S04]  /*1f3f0*/  LDSM.16.MT88.4 R20, [R2+UR5+0x80] ;  /* 0x000080050214783b */ /* 0x000e280008004200 */
[----:B---3--:R3:W-:Y:S04]  /*1f400*/  STL.64 [R1+0x3f50], R12 ;  /* 0x003f500c01007387 */ /* 0x0087e80000100a00 */
[----:B---3--:R-:W3:Y:S04]  /*1f410*/  LDL.64 R12, [R1+0xc0] ;  /* 0x0000c000010c7983 */ /* 0x008ee80000100a00 */
[----:B-1----:R-:W-:Y:S04]  /*1f420*/  STL [R1+0x2fcc], R10 ;  /* 0x002fcc0a01007387 */ /* 0x002fe80000100800 */
[----:B------:R-:W-:Y:S04]  /*1f430*/  STL [R1+0x2fc8], R11 ;  /* 0x002fc80b01007387 */ /* 0x000fe80000100800 */
[----:B------:R1:W-:Y:S04]  /*1f440*/  STL.64 [R1+0x3f48], R8 ;  /* 0x003f480801007387 */ /* 0x0003e80000100a00 */
[----:B-1----:R-:W4:Y:S04]  /*1f450*/  LDL.LU.64 R8, [R1+0xfc0] ;  /* 0x000fc00001087983 */ /* 0x002f280000300a00 */
[----:B------:R-:W4:Y:S04]  /*1f460*/  LDL.LU.64 R10, [R1+0xfc8] ;  /* 0x000fc800010a7983 */ /* 0x000f280000300a00 */
[----:B--2---:R-:W-:Y:S04]  /*1f470*/  STL [R1+0x30bc], R6 ;  /* 0x0030bc0601007387 */ /* 0x004fe80000100800 */
[----:B------:R-:W-:Y:S04]  /*1f480*/  STL [R1+0x30b8], R7 ;  /* 0x0030b80701007387 */ /* 0x000fe80000100800 */
[----:B0-----:R-:W-:Y:S04]  /*1f490*/  STL.64 [R1+0x3e78], R22 ;  /* 0x003e781601007387 */ /* 0x001fe80000100a00 */
[----:B------:R0:W-:Y:S04]  /*1f4a0*/  STL.64 [R1+0x3e70], R20 ;  /* 0x003e701401007387 */ /* 0x0001e80000100a00 */
[----:B0-----:R-:W3:Y:S04]  /*1f4b0*/  LDL.LU.64 R20, [R1+0x10c0] ;  /* 0x0010c00001147983 */ /* 0x001ee80000300a00 */
[----:B------:R-:W3:Y:S02]  /*1f4c0*/  LDL.LU.64 R22, [R1+0x10c8] ;  /* 0x0010c80001167983 */ /* 0x000ee40000300a00 */
[----:B---3--:R-:W-:-:S15]  /*1f4d0*/  HMMA.16816.F32 R20, R16, R12, R20 ;  /* 0x0000000c1014723c */ /* 0x008fde0000001814 */
[----:B------:R-:W-:-:S04]  /*1f4e0*/  NOP ;  /* 0x0000000000007918 */ /* 0x000fc80000000000 */
[----:B------:R0:W-:Y:S04]  /*1f4f0*/  STL.64 [R1+0x10c0], R20 ;  /* 0x0010c01401007387 */ /* 0x0001e80000100a00 */
[----:B------:R1:W-:Y:S01]  /*1f500*/  STL.64 [R1+0x10c8], R22 ;  /* 0x0010c81601007387 */ /* 0x0003e20000100a00 */
[----:B0-----:R-:W-:Y:S02]  /*1f510*/  IMAD.MOV.U32 R21, RZ, RZ, R12 ;  /* 0x000000ffff157224 */ /* 0x001fe400078e000c */
[----:B------:R-:W-:Y:S02]  /*1f520*/  IMAD.MOV.U32 R20, RZ, RZ, R13 ;  /* 0x000000ffff147224 */ /* 0x000fe400078e000d */
[----:B------:R-:W4:Y:S02]  /*1f530*/  LDL.LU.64 R12, [R1+0x3f50] ;  /* 0x003f5000010c7983 */ /* 0x000f240000300a00 */
[----:B----4-:R-:W-:Y:S01]  /*1f540*/  HMMA.16816.F32 R8, R16, R12, R8 ;  /* 0x0000000c1008723c */ /* 0x010fe20000001808 */
[----:B-1----:R-:W-:-:S02]  /*1f550*/  IMAD.MOV.U32 R23, RZ, RZ, R12 ;  /* 0x000000ffff177224 */ /* 0x002fc400078e000c */
[----:B------:R-:W-:-:S15]  /*1f560*/  IMAD.MOV.U32 R22, RZ, RZ, R13 ;  /* 0x000000ffff167224 */ /* 0x000fde00078e000d */
[----:B------:R-:W-:Y:S01]  /*1f570*/  NOP ;  /* 0x0000000000007918 */ /* 0x000fe20000000000 */
[----:B------:R0:W-:Y:S01]  /*1f580*/  STL.64 [R1+0xfc0], R8 ;  /* 0x000fc00801007387 */ /* 0x0001e20000100a00 */
[----:B------:R-:W-:Y:S02]  /*1f590*/  IMAD.MOV.U32 R6, RZ, RZ, R10 ;  /* 0x000000ffff067224 */ /* 0x000fe400078e000a */
[----:B------:R-:W-:Y:S01]  /*1f5a0*/  IMAD.MOV.U32 R7, RZ, RZ, R11 ;  /* 0x000000ffff077224 */ /* 0x000fe200078e000b */
[----:B0-----:R-:W2:Y:S04]  /*1f5b0*/  LDL.LU.64 R8, [R1+0x680] ;  /* 0x0006800001087983 */ /* 0x001ea80000300a00 */
[----:B------:R-:W2:Y:S04]  /*1f5c0*/  LDL.LU.64 R10, [R1+0x688] ;  /* 0x00068800010a7983 */ /* 0x000ea80000300a00 */
[----:B------:R-:W-:Y:S04]  /*1f5d0*/  STL.64 [R1+0x3ea8], R22 ;  /* 0x003ea81601007387 */ /* 0x000fe80000100a00 */
[----:B------:R0:W-:Y:S04]  /*1f5e0*/  STL.64 [R1+0x3ea0], R20 ;  /* 0x003ea01401007387 */ /* 0x0001e80000100a00 */
[----:B0-----:R-:W3:Y:S04]  /*1f5f0*/  LDL.64 R20, [R1+0x10] ;  /* 0x0000100001147983 */ /* 0x001ee80000100a00 */
[----:B---3--:R0:W-:Y:S02]  /*1f600*/  STL.64 [R1+0x3eb8], R20 ;  /* 0x003eb81401007387 */ /* 0x0081e40000100a00 */
[----:B0-----:R-:W-:-:S02]  /*1f610*/  IMAD.MOV.U32 R20, RZ, RZ, R29 ;  /* 0x000000ffff147224 */ /* 0x001fc400078e001d */
[----:B------:R-:W-:-:S05]  /*1f620*/  IMAD.MOV.U32 R21, RZ, RZ, R28 ;  /* 0x000000ffff157224 */ /* 0x000fca00078e001c */
[----:B------:R0:W-:Y:S02]  /*1f630*/  STL.64 [R1+0x3ed0], R20 ;  /* 0x003ed01401007387 */ /* 0x0001e40000100a00 */
[----:B0-----:R-:W-:Y:S02]  /*1f640*/  IMAD.MOV.U32 R20, RZ, RZ, R25 ;  /* 0x000000ffff147224 */ /* 0x001fe400078e0019 */
[----:B------:R-:W-:-:S05]  /*1f650*/  IMAD.MOV.U32 R21, RZ, RZ, R24 ;  /* 0x000000ffff157224 */ /* 0x000fca00078e0018 */
[----:B------:R0:W-:Y:S04]  /*1f660*/  STL.64 [R1+0x3ee8], R20 ;  /* 0x003ee81401007387 */ /* 0x0001e80000100a00 */
[----:B------:R-:W3:Y:S04]  /*1f670*/  LDL.64 R12, [R1] ;  /* 0x00000000010c7983 */ /* 0x000ee80000100a00 */
[----:B0-----:R-:W2:Y:S02]  /*1f680*/  LDL.64 R20, [R1+0xa0] ;  /* 0x0000a00001147983 */ /* 0x001ea40000100a00 */
[----:B--2---:R-:W-:Y:S02]  /*1f690*/  HMMA.16816.F32 R8, R16, R20, R8 ;  /* 0x000000141008723c */ /* 0x004fe40000001808 */
[----:B---3--:R0:W-:Y:S01]  /*1f6a0*/  STL.64 [R1+0x3eb0], R12 ;  /* 0x003eb00c01007387 */ /* 0x0081e20000100a00 */
[----:B------:R-:W-:-:S02]  /*1f6b0*/  IMAD.MOV.U32 R29, RZ, RZ, R20 ;  /* 0x000000ffff1d7224 */ /* 0x000fc400078e0014 */
[----:B------:R-:W-:Y:S02]  /*1f6c0*/  IMAD.MOV.U32 R28, RZ, RZ, R21 ;  /* 0x000000ffff1c7224 */ /* 0x000fe400078e0015 */
[----:B------:R-:W-:Y:S02]  /*1f6d0*/  IMAD.MOV.U32 R20, RZ, RZ, R26 ;  /* 0x000000ffff147224 */ /* 0x000fe400078e001a */
[----:B------:R-:W-:Y:S01]  /*1f6e0*/  IMAD.MOV.U32 R21, RZ, RZ, R27 ;  /* 0x000000ffff157224 */ /* 0x000fe200078e001b */
[----:B0-----:R-:W2:Y:S04]  /*1f6f0*/  LDL.LU.64 R12, [R1+0x670] ;  /* 0x00067000010c7983 */ /* 0x001ea80000300a00 */
[----:B------:R-:W2:Y:S04]  /*1f700*/  LDL.LU.64 R14, [R1+0x678] ;  /* 0x00067800010e7983 */ /* 0x000ea80000300a00 */
[----:B------:R-:W-:Y:S04]  /*1f710*/  STL [R1+0x30c4], R6 ;  /* 0x0030c40601007387 */ /* 0x000fe80000100800 */
[----:B------:R-:W-:Y:S04]  /*1f720*/  STL [R1+0x30c0], R7 ;  /* 0x0030c00701007387 */ /* 0x000fe80000100800 */
[----:B------:R0:W-:Y:S04]  /*1f730*/  STL.64 [R1+0x680], R8 ;  /* 0x0006800801007387 */ /* 0x0001e80000100a00 */
[----:B------:R-:W-:Y:S04]  /*1f740*/  STL.64 [R1+0x688], R10 ;  /* 0x0006880a01007387 */ /* 0x000fe80000100a00 */
[----:B0-----:R-:W3:Y:S04]  /*1f750*/  LDL.LU.64 R8, [R1+0x3f48] ;  /* 0x003f480001087983 */ /* 0x001ee80000300a00 */
[----:B------:R0:W-:Y:S04]  /*1f760*/  STL.64 [R1+0x3f00], R20 ;  /* 0x003f001401007387 */ /* 0x0001e80000100a00 */
[----:B0-----:R-:W2:Y:S02]  /*1f770*/  LDL.64 R20, [R1+0x90] ;  /* 0x0000900001147983 */ /* 0x001ea40000100a00 */
[----:B--2---:R-:W-:Y:S01]  /*1f780*/  HMMA.16816.F32 R12, R16, R20, R12 ;  /* 0x00000014100c723c */ /* 0x004fe2000000180c */
[----:B------:R-:W-:-:S02]  /*1f790*/  IMAD.MOV.U32 R11, RZ, RZ, R20 ;  /* 0x000000ffff0b7224 */ /* 0x000fc400078e0014 */
[----:B------:R-:W-:-:S15]  /*1f7a0*/  IMAD.MOV.U32 R10, RZ, RZ, R21 ;  /* 0x000000ffff0a7224 */ /* 0x000fde00078e0015 */
[----:B------:R-:W-:Y:S01]  /*1f7b0*/  NOP ;  /* 0x0000000000007918 */ /* 0x000fe20000000000 */
[----:B------:R-:W-:Y:S04]  /*1f7c0*/  STL.64 [R1+0x678], R14 ;  /* 0x0006780e01007387 */ /* 0x000fe80000100a00 */
[----:B------:R-:W2:Y:S04]  /*1f7d0*/  LDL.LU.64 R20, [R1+0xf90] ;  /* 0x000f900001147983 */ /* 0x000ea80000300a00 */
[----:B------:R-:W4:Y:S04]  /*1f7e0*/  LDL.LU.64 R22, [R1+0xf98] ;  /* 0x000f980001167983 */ /* 0x000f280000300a00 */
[----:B----4-:R-:W-:Y:S04]  /*1f7f0*/  STL.64 [R1+0x3f10], R22 ;  /* 0x003f101601007387 */ /* 0x010fe80000100a00 */
[----:B--2---:R0:W-:Y:S04]  /*1f800*/  STL.64 [R1+0x3f08], R20 ;  /* 0x003f081401007387 */ /* 0x0041e80000100a00 */
[----:B0-----:R-:W2:Y:S04]  /*1f810*/  LDL.64 R20, [R1+0x60] ;  /* 0x0000600001147983 */ /* 0x001ea80000100a00 */
[----:B--2---:R0:W-:Y:S04]  /*1f820*/  STL.64 [R1+0x3f28], R20 ;  /* 0x003f281401007387 */ /* 0x0041e80000100a00 */
[----:B0-----:R-:W2:Y:S04]  /*1f830*/  LDL.LU.64 R20, [R1+0x650] ;  /* 0x0006500001147983 */ /* 0x001ea80000300a00 */
[----:B------:R-:W4:Y:S04]  /*1f840*/  LDL.LU.64 R22, [R1+0x658] ;  /* 0x0006580001167983 */ /* 0x000f280000300a00 */
[----:B----4-:R-:W-:Y:S04]  /*1f850*/  STL.64 [R1+0x3f40], R22 ;  /* 0x003f401601007387 */ /* 0x010fe80000100a00 */
[----:B--2---:R0:W-:Y:S04]  /*1f860*/  STL.64 [R1+0x3f38], R20 ;  /* 0x003f381401007387 */ /* 0x0041e80000100a00 */
[----:B0-----:R-:W2:Y:S04]  /*1f870*/  LDL.LU.64 R20, [R1+0x660] ;  /* 0x0006600001147983 */ /* 0x001ea80000300a00 */
[----:B------:R-:W2:Y:S04]  /*1f880*/  LDL.LU.64 R22, [R1+0x668] ;  /* 0x0006680001167983 */ /* 0x000ea80000300a00 */
[----:B------:R-:W-:Y:S04]  /*1f890*/  STL.64 [R1+0x3ec8], R10 ;  /* 0x003ec80a01007387 */ /* 0x000fe80000100a00 */
[----:B---3--:R0:W-:Y:S04]  /*1f8a0*/  STL.64 [R1+0x3ec0], R8 ;  /* 0x003ec00801007387 */ /* 0x0081e80000100a00 */
[----:B0-----:R-:W3:Y:S04]  /*1f8b0*/  LDL.LU.64 R8, [R1+0xf60] ;  /* 0x000f600001087983 */ /* 0x001ee80000300a00 */
[----:B------:R-:W4:Y:S04]  /*1f8c0*/  LDL.LU.64 R10, [R1+0xf68] ;  /* 0x000f6800010a7983 */ /* 0x000f280000300a00 */
[----:B----4-:R-:W-:Y:S04]  /*1f8d0*/  STL.64 [R1+0x3ee0], R10 ;  /* 0x003ee00a01007387 */ /* 0x010fe80000100a00 */
[----:B---3--:R0:W-:Y:S04]  /*1f8e0*/  STL.64 [R1+0x3ed8], R8 ;  /* 0x003ed80801007387 */ /* 0x0081e80000100a00 */
[----:B0-----:R-:W3:Y:S04]  /*1f8f0*/  LDL.LU.64 R8, [R1+0xf70] ;  /* 0x000f700001087983 */ /* 0x001ee80000300a00 */
[----:B------:R-:W4:Y:S01]  /*1f900*/  LDL.LU.64 R10, [R1+0xf78] ;  /* 0x000f7800010a7983 */ /* 0x000f220000300a00 */
[----:B------:R-:W-:-:S02]  /*1f910*/  IMAD.MOV.U32 R24, RZ, RZ, R3 ;  /* 0x000000ffff187224 */ /* 0x000fc400078e0003 */
[----:B------:R-:W-:Y:S01]  /*1f920*/  IMAD.MOV.U32 R25, RZ, RZ, R0 ;  /* 0x000000ffff197224 */ /* 0x000fe200078e0000 */
[----:B----4-:R-:W-:Y:S04]  /*1f930*/  STL.64 [R1+0x3ef8], R10 ;  /* 0x003ef80a01007387 */ /* 0x010fe80000100a00 */
[----:B---3--:R0:W-:Y:S04]  /*1f940*/  STL.64 [R1+0x3ef0], R8 ;  /* 0x003ef00801007387 */ /* 0x0081e80000100a00 */
[----:B0-----:R-:W3:Y:S04]  /*1f950*/  LDL.LU.64 R8, [R1+0xf80] ;  /* 0x000f800001087983 */ /* 0x001ee80000300a00 */
[----:B------:R-:W4:Y:S01]  /*1f960*/  LDL.LU.64 R10, [R1+0xf88] ;  /* 0x000f8800010a7983 */ /* 0x000f220000300a00 */
[----:B--2---:R-:W-:Y:S01]  /*1f970*/  HMMA.16816.F32 R24, R16, R24, R20 ;  /* 0x000000181018723c */ /* 0x004fe20000001814 */
[----:B------:R-:W-:-:S02]  /*1f980*/  IMAD.MOV.U32 R7, RZ, RZ, R13 ;  /* 0x000000ffff077224 */ /* 0x000fc400078e000d */
[----:B------:R-:W-:Y:S01]  /*1f990*/  IMAD.MOV.U32 R6, RZ, RZ, R12 ;  /* 0x000000ffff067224 */ /* 0x000fe200078e000c */
[----:B----4-:R-:W-:Y:S04]  /*1f9a0*/  STL.64 [R1+0x3f20], R10 ;  /* 0x003f200a01007387 */ /* 0x010fe80000100a00 */
[----:B---3--:R0:W-:Y:S04]  /*1f9b0*/  STL.64 [R1+0x3f18], R8 ;  /* 0x003f180801007387 */ /* 0x0081e80000100a00 */
[----:B0-----:R-:W2:Y:S04]  /*1f9c0*/  LDL.LU.64 R8, [R1+0xfa0] ;  /* 0x000fa00001087983 */ /* 0x001ea80000300a00 */
[----:B------:R-:W2:Y:S04]  /*1f9d0*/  LDL.LU.64 R10, [R1+0xfa8] ;  /* 0x000fa800010a7983 */ /* 0x000ea80000300a00 */
[----:B------:R-:W3:Y:S04]  /*1f9e0*/  LDL.LU.64 R12, [R1+0xf50] ;  /* 0x000f5000010c7983 */ /* 0x000ee80000300a00 */
[----:B------:R-:W3:Y:S04]  /*1f9f0*/  LDL.LU.64 R14, [R1+0xf58] ;  /* 0x000f5800010e7983 */ /* 0x000ee80000300a00 */
[----:B------:R-:W-:Y:S04]  /*1fa00*/  STL [R1+0x31c4], R7 ;  /* 0x0031c40701007387 */ /* 0x000fe80000100800 */
[----:B------:R-:W-:Y:S04]  /*1fa10*/  STL [R1+0x31c0], R6 ;  /* 0x0031c00601007387 */ /* 0x000fe80000100800 */
[----:B------:R-:W4:Y:S04]  /*1fa20*/  LDL.LU.64 R22, [R1+0x3f40] ;  /* 0x003f400001167983 */ /* 0x000f280000300a00 */
[----:B------:R-:W4:Y:S04]  /*1fa30*/  LDL.LU.64 R20, [R1+0x3f38] ;  /* 0x003f380001147983 */ /* 0x000f280000300a00 */
[----:B------:R0:W-:Y:S04]  /*1fa40*/  STL.64 [R1+0x660], R24 ;  /* 0x0006601801007387 */ /* 0x0001e80000100a00 */
[----:B------:R4:W-:Y:S04]  /*1fa50*/  STL.64 [R1+0x668], R26 ;  /* 0x0006681a01007387 */ /* 0x0009e80000100a00 */
[----:B0-----:R-:W4:Y:S02]  /*1fa60*/  LDL.LU.64 R24, [R1+0x3f30] ;  /* 0x003f300001187983 */ /* 0x001f240000300a00 */
[----:B----4-:R-:W-:Y:S02]  /*1fa70*/  HMMA.16816.F32 R24, R16, R24, R20 ;  /* 0x000000181018723c */ /* 0x010fe40000001814 */
[----:B------:R-:W2:-:S15]  /*1fa80*/  LDL.LU.64 R20, [R1+0x3f28] ;  /* 0x003f280001147983 */ /* 0x000e9e0000300a00 */
[----:B------:R-:W-:Y:S02]  /*1fa90*/  NOP ;  /* 0x0000000000007918 */ /* 0x000fe40000000000 */
[----:B------:R-:W-:Y:S04]  /*1faa0*/  STL.64 [R1+0x650], R24 ;  /* 0x0006501801007387 */ /* 0x000fe80000100a00 */
[----:B------:R-:W-:Y:S04]  /*1fab0*/  STL.64 [R1+0x658], R26 ;  /* 0x0006581a01007387 */ /* 0x000fe80000100a00 */
[----:B------:R-:W0:Y:S04]  /*1fac0*/  LDSM.16.MT88.4 R24, [R2+UR5+0x100] ;  /* 0x000100050218783b */ /* 0x000e280008004200 */
[----:B0-----:R-:W-:Y:S04]  /*1fad0*/  STL.64 [R1+0x3da8], R26 ;  /* 0x003da81a01007387 */ /* 0x001fe80000100a00 */
[----:B------:R0:W-:Y:S04]  /*1fae0*/  STL.64 [R1+0x3da0], R24 ;  /* 0x003da01801007387 */ /* 0x0001e80000100a00 */
[----:B0-----:R-:W4:Y:S01]  /*1faf0*/  LDL.64 R24, [R1+0x50] ;  /* 0x0000500001187983 */ /* 0x001f220000100a00 */
[----:B--2---:R-:W-:Y:S01]  /*1fb00*/  HMMA.16816.F32 R8, R16, R20, R8 ;  /* 0x000000141008723c */ /* 0x004fe20000001808 */
[----:B------:R-:W-:-:S02]  /*1fb10*/  IMAD.MOV.U32 R3, RZ, RZ, R20 ;  /* 0x000000ffff037224 */ /* 0x000fc400078e0014 */
[----:B------:R-:W-:-:S15]  /*1fb20*/  IMAD.MOV.U32 R0, RZ, RZ, R21 ;  /* 0x000000ffff007224 */ /* 0x000fde00078e0015 */
[----:B------:R-:W-:Y:S01]  /*1fb30*/  NOP ;  /* 0x0000000000007918 */ /* 0x000fe20000000000 */
[----:B------:R-:W-:Y:S04]  /*1fb40*/  STL.64 [R1+0xfa0], R8 ;  /* 0x000fa00801007387 */ /* 0x000fe80000100a00 */
[----:B------:R0:W-:Y:S04]  /*1fb50*/  STL.64 [R1+0xfa8], R10 ;  /* 0x000fa80a01007387 */ /* 0x0001e80000100a00 */
[----:B0-----:R-:W2:Y:S04]  /*1fb60*/  LDL.LU.64 R10, [R1+0x3f20] ;  /* 0x003f2000010a7983 */ /* 0x001ea80000300a00 */
[----:B------:R-:W2:Y:S04]  /*1fb70*/  LDL.LU.64 R8, [R1+0x3f18] ;  /* 0x003f180001087983 */ /* 0x000ea80000300a00 */
[----:B------:R-:W4:Y:S04]  /*1fb80*/  LDL.LU.64 R22, [R1+0x3f10] ;  /* 0x003f100001167983 */ /* 0x000f280000300a00 */
[----:B------:R-:W4:Y:S02]  /*1fb90*/  LDL.LU.64 R20, [R1+0x3f08] ;  /* 0x003f080001147983 */ /* 0x000f240000300a00 */
[----:B----4-:R-:W-:-:S15]  /*1fba0*/  HMMA.16816.F32 R20, R16, R24, R20 ;  /* 0x000000181014723c */ /* 0x010fde0000001814 */
[----:B------:R-:W-:-:S04]  /*1fbb0*/  NOP ;  /* 0x0000000000007918 */ /* 0x000fc80000000000 */
[----:B------:R0:W-:Y:S04]  /*1fbc0*/  STL.64 [R1+0xf90], R20 ;  /* 0x000f901401007387 */ /* 0x0001e80000100a00 */
[----:B------:R-:W-:Y:S04]  /*1fbd0*/  STL.64 [R1+0xf98], R22 ;  /* 0x000f981601007387 */ /* 0x000fe80000100a00 */
[----:B0-----:R-:W2:Y:S04]  /*1fbe0*/  LDL.LU.64 R20, [R1+0x3f00] ;  /* 0x003f000001147983 */ /* 0x001ea80000300a00 */
[----:B------:R0:W-:Y:S04]  /*1fbf0*/  STL.64 [R1+0x3e18], R24 ;  /* 0x003e181801007387 */ /* 0x0001e80000100a00 */
[----:B0-----:R-:W4:Y:S04]  /*1fc00*/  LDL.LU.64 R24, [R1+0xf40] ;  /* 0x000f400001187983 */ /* 0x001f280000300a00 */
[----:B------:R-:W4:Y:S01]  /*1fc10*/  LDL.LU.64 R26, [R1+0xf48] ;  /* 0x000f4800011a7983 */ /* 0x000f220000300a00 */
[----:B--2---:R-:W-:Y:S03]  /*1fc20*/  HMMA.16816.F32 R20, R16, R20, R8 ;  /* 0x000000141014723c */ /* 0x004fe60000001808 */
[----:B------:R-:W2:Y:S04]  /*1fc30*/  LDL.LU.64 R10, [R1+0x3ef8] ;  /* 0x003ef800010a7983 */ /* 0x000ea80000300a00 */
[----:B------:R-:W2:-:S12]  /*1fc40*/  LDL.LU.64 R8, [R1+0x3ef0] ;  /* 0x003ef00001087983 */ /* 0x000e980000300a00 */
[----:B------:R0:W-:Y:S04]  /*1fc50*/  STL.64 [R1+0xf80], R20 ;  /* 0x000f801401007387 */ /* 0x0001e80000100a00 */
[----:B------:R2:W-:Y:S04]  /*1fc60*/  STL.64 [R1+0xf88], R22 ;  /* 0x000f881601007387 */ /* 0x0005e80000100a00 */
[----:B0-----:R-:W2:Y:S02]  /*1fc70*/  LDL.LU.64 R20, [R1+0x3ee8] ;  /* 0x003ee80001147983 */ /* 0x001ea40000300a00 */
[----:B--2---:R-:W-:Y:S02]  /*1fc80*/  HMMA.16816.F32 R20, R16, R20, R8 ;  /* 0x000000141014723c */ /* 0x004fe40000001808 */
[----:B------:R-:W2:Y:S04]  /*1fc90*/  LDL.LU.64 R10, [R1+0x3ee0] ;  /* 0x003ee000010a7983 */ /* 0x000ea80000300a00 */
[----:B------:R-:W2:-:S13]  /*1fca0*/  LDL.LU.64 R8, [R1+0x3ed8] ;  /* 0x003ed80001087983 */ /* 0x000e9a0000300a00 */
[----:B------:R0:W-:Y:S04]  /*1fcb0*/  STL.64 [R1+0xf70], R20 ;  /* 0x000f701401007387 */ /* 0x0001e80000100a00 */
[----:B------:R2:W-:Y:S04]  /*1fcc0*/  STL.64 [R1+0xf78], R22 ;  /* 0x000f781601007387 */ /* 0x0005e80000100a00 */
[----:B0-----:R-:W2:Y:S02]  /*1fcd0*/  LDL.LU.64 R20, [R1+0x3ed0] ;  /* 0x003ed00001147983 */ /* 0x001ea40000300a00 */
[----:B--2---:R-:W-:Y:S02]  /*1fce0*/  HMMA.16816.F32 R20, R16, R20, R8 ;  /* 0x000000141014723c */ /* 0x004fe40000001808 */
[----:B------:R-:W2:Y:S04]  /*1fcf0*/  LDL.LU.64 R10, [R1+0x3ec8] ;  /* 0x003ec800010a7983 */ /* 0x000ea80000300a00 */
[----:B------:R-:W2:-:S13]  /*1fd00*/  LDL.LU.64 R8, [R1+0x3ec0] ;  /* 0x003ec00001087983 */ /* 0x000e9a0000300a00 */
[----:B------:R0:W-:Y:S04]  /*1fd10*/  STL.64 [R1+0xf60], R20 ;  /* 0x000f601401007387 */ /* 0x0001e80000100a00 */
[----:B------:R-:W-:Y:S04]  /*1fd20*/  STL.64 [R1+0xf68], R22 ;  /* 0x000f681601007387 */ /* 0x000fe80000100a00 */
[----:B0-----:R-:W3:Y:S02]  /*1fd30*/  LDL.LU.64 R20, [R1+0x3eb8] ;  /* 0x003eb80001147983 */ /* 0x001ee40000300a00 */
[----:B---3--:R-:W-:-:S15]  /*1fd40*/  HMMA.16816.F32 R12, R16, R20, R12 ;  /* 0x00000014100c723c */ /* 0x008fde000000180c */
[----:B------:R-:W-:-:S04]  /*1fd50*/  NOP ;  /* 0x0000000000007918 */ /* 0x000fc80000000000 */
[----:B------:R0:W-:Y:S04]  /*1fd60*/  STL.64 [R1+0xf50], R12 ;  /* 0x000f500c01007387 */ /* 0x0001e80000100a00 */
[----:B------:R-:W-:Y:S04]  /*1fd70*/  STL.64 [R1+0xf58], R14 ;  /* 0x000f580e01007387 */ /* 0x000fe80000100a00 */
[----:B0-----:R-:W4:Y:S01]  /*1fd80*/  LDL.LU.64 R12, [R1+0x3eb0] ;  /* 0x003eb000010c7983 */ /* 0x001f220000300a00 */
[----:B------:R-:W-:Y:S02]  /*1fd90*/  IMAD.MOV.U32 R7, RZ, RZ, R20 ;  /* 0x000000ffff077224 */ /* 0x000fe400078e0014 */
[----:B------:R-:W-:Y:S01]  /*1fda0*/  IMAD.MOV.U32 R6, RZ, RZ, R21 ;  /* 0x000000ffff067224 */ /* 0x000fe200078e0015 */
[----:B------:R-:W3:Y:S04]  /*1fdb0*/  LDL.LU.64 R22, [R1+0x3ea8] ;  /* 0x003ea80001167983 */ /* 0x000ee80000300a00 */
[----:B------:R-:W2:Y:S04]  /*1fdc0*/  LDL.LU.64 R20, [R1+0x3ea0] ;  /* 0x003ea00001147983 */ /* 0x000ea80000300a00 */
[----:B------:R-:W-:Y:S04]  /*1fdd0*/  STL.64 [R1+0x3e88], R6 ;  /* 0x003e880601007387 */ /* 0x000fe80000100a00 */
[----:B------:R0:W-:Y:S04]  /*1fde0*/  STL.64 [R1+0x3e80], R4 ;  /* 0x003e800401007387 */ /* 0x0001e80000100a00 */
[----:B0-----:R-:W2:Y:S04]  /*1fdf0*/  LDL.LU.64 R4, [R1+0xf30] ;  /* 0x000f300001047983 */ /* 0x001ea80000300a00 */
[----:B------:R-:W2:Y:S01]  /*1fe00*/  LDL.LU.64 R6, [R1+0xf38] ;  /* 0x000f380001067983 */ /* 0x000ea20000300a00 */
[----:B----4-:R-:W-:-:S15]  /*1fe10*/  HMMA.16816.F32 R24, R16, R12, R24 ;  /* 0x0000000c1018723c */ /* 0x010fde0000001818 */
[----:B------:R-:W-:-:S04]  /*1fe20*/  NOP ;  /* 0x0000000000007918 */ /* 0x000fc80000000000 */
[----:B------:R0:W-:Y:S04]  /*1fe30*/  STL.64 [R1+0xf40], R24 ;  /* 0x000f401801007387 */ /* 0x0001e80000100a00 */
[----:B------:R-:W-:Y:S04]  /*1fe40*/  STL.64 [R1+0xf48], R26 ;  /* 0x000f481a01007387 */ /* 0x000fe80000100a00 */
[----:B------:R-:W4:Y:S01]  /*1fe50*/  LDL.LU.64 R14, [R1+0x3e98] ;  /* 0x003e9800010e7983 */ /* 0x000f220000300a00 */
[----:B0-----:R-:W-:Y:S02]  /*1fe60*/  IMAD.MOV.U32 R25, RZ, RZ, R12 ;  /* 0x000000ffff197224 */ /* 0x001fe400078e000c */
[----:B------:R-:W-:-:S02]  /*1fe70*/  IMAD.MOV.U32 R24, RZ, RZ, R13 ;  /* 0x000000ffff187224 */ /* 0x000fc400078e000d */
[----:B------:R-:W2:Y:S04]  /*1fe80*/  LDL.LU.64 R12, [R1+0x3e90] ;  /* 0x003e9000010c7983 */ /* 0x000ea80000300a00 */
[----:B------:R2:W-:Y:S02]  /*1fe90*/  STL.64 [R1+0x3e20], R24 ;  /* 0x003e201801007387 */ /* 0x0005e40000100a00 */
[----:B--2---:R-:W-:Y:S02]  /*1fea0*/  HMMA.16816.F32 R24, R16, R12, R4 ;  /* 0x0000000c1018723c */ /* 0x004fe40000001804 */
[----:B------:R-:W2:Y:S04]  /*1feb0*/  LDL.LU.64 R4, [R1+0xf20] ;  /* 0x000f200001047983 */ /* 0x000ea80000300a00 */
[----:B------:R-:W2:-:S13]  /*1fec0*/  LDL.LU.64 R6, [R1+0xf28] ;  /* 0x000f280001067983 */ /* 0x000e9a0000300a00 */
[----:B------:R0:W-:Y:S04]  /*1fed0*/  STL.64 [R1+0xf30], R24 ;  /* 0x000f301801007387 */ /* 0x0001e80000100a00 */
[----:B------:R1:W-:Y:S04]  /*1fee0*/  STL.64 [R1+0xf38], R26 ;  /* 0x000f381a01007387 */ /* 0x0003e80000100a00 */
[----:B0-----:R-:W2:Y:S04]  /*1fef0*/  LDL.LU.64 R24, [R1+0x5d0] ;  /* 0x0005d00001187983 */ /* 0x001ea80000300a00 */
[----:B-1----:R-:W2:Y:S04]  /*1ff00*/  LDL.LU.64 R26, [R1+0x5d8] ;  /* 0x0005d800011a7983 */ /* 0x002ea80000300a00 */
[----:B--2---:R-:W-:Y:S04]  /*1ff10*/  STL.64 [R1+0x3e30], R26 ;  /* 0x003e301a01007387 */ /* 0x004fe80000100a00 */
[----:B------:R0:W-:Y:S02]  /*1ff20*/  STL.64 [R1+0x3e28], R24 ;  /* 0x003e281801007387 */ /* 0x0001e40000100a00 */
[----:B0-----:R-:W-:-:S02]  /*1ff30*/  IMAD.MOV.U32 R24, RZ, RZ, R29 ;  /* 0x000000ffff187224 */ /* 0x001fc400078e001d */
[----:B------:R-:W-:-:S05]  /*1ff40*/  IMAD.MOV.U32 R25, RZ, RZ, R28 ;  /* 0x000000ffff197224 */ /* 0x000fca00078e001c */
[----:B------:R3:W-:Y:S02]  /*1ff50*/  STL.64 [R1+0x3e40], R24 ;  /* 0x003e401801007387 */ /* 0x0007e40000100a00 */
[----:B---3--:R-:W-:Y:S02]  /*1ff60*/  IMAD.MOV.U32 R24, RZ, RZ, R23 ;  /* 0x000000ffff187224 */ /* 0x008fe400078e0017 */
[----:B------:R-:W-:-:S05]  /*1ff70*/  IMAD.MOV.U32 R25, RZ, RZ, R22 ;  /* 0x000000ffff197224 */ /* 0x000fca00078e0016 */
[----:B------:R0:W-:Y:S02]  /*1ff80*/  STL.64 [R1+0x3e58], R24 ;  /* 0x003e581801007387 */ /* 0x0001e40000100a00 */
[----:B0-----:R-:W-:Y:S02]  /*1ff90*/  IMAD.MOV.U32 R24, RZ, RZ, R21 ;  /* 0x000000ffff187224 */ /* 0x001fe400078e0015 */
[----:B------:R-:W-:Y:S02]  /*1ffa0*/  IMAD.MOV.U32 R25, RZ, RZ, R20 ;  /* 0x000000ffff197224 */ /* 0x000fe400078e0014 */
[----:B------:R-:W2:Y:S04]  /*1ffb0*/  LDL.LU.64 R20, [R1+0x640] ;  /* 0x0006400001147983 */ /* 0x000ea80000300a00 */
[----:B------:R-:W2:Y:S04]  /*1ffc0*/  LDL.LU.64 R22, [R1+0x648] ;  /* 0x0006480001167983 */ /* 0x000ea80000300a00 */
[----:B----4-:R-:W-:Y:S04]  /*1ffd0*/  STL.64 [R1+0x3dc8], R14 ;  /* 0x003dc80e01007387 */ /* 0x010fe80000100a00 */
[----:B------:R0:W-:Y:S02]  /*1ffe0*/  STL.64 [R1+0x3dc0], R12 ;  /* 0x003dc00c01007387 */ /* 0x0001e40000100a00 */
[----:B0-----:R-:W-:-:S02]  /*1fff0*/  IMAD.MOV.U32 R12, RZ, RZ, R11 ;  /* 0x000000ffff0c7224 */ /* 0x001fc400078e000b */
[----:B------:R-:W-:-:S05]  /*20000*/  IMAD.MOV.U32 R13, RZ, RZ, R10 ;  /* 0x000000ffff0d7224 */ /* 0x000fca00078e000a */
[----:B------:R0:W-:Y:S04]  /*20010*/  STL.64 [R1+0x3e38], R12 ;  /* 0x003e380c01007387 */ /* 0x0001e80000100a00 */
[----:B0-----:R-:W3:Y:S04]  /*20020*/  LDL.LU.64 R12, [R1+0x5e0] ;  /* 0x0005e000010c7983 */ /* 0x001ee80000300a00 */
[----:B------:R-:W4:Y:S01]  /*20030*/  LDL.LU.64 R14, [R1+0x5e8] ;  /* 0x0005e800010e7983 */ /* 0x000f220000300a00 */
[C---:B------:R-:W-:Y:S03]  /*20040*/  HMMA.16816.F32 R4, R16.reuse, R8, R4 ;  /* 0x000000081004723c */ /* 0x040fe60000001804 */
[----:B----4-:R-:W-:Y:S04]  /*20050*/  STL.64 [R1+0x3e50], R14 ;  /* 0x003e500e01007387 */ /* 0x010fe80000100a00 */
[----:B---3--:R0:W-:Y:S04]  /*20060*/  STL.64 [R1+0x3e48], R12 ;  /* 0x003e480c01007387 */ /* 0x0081e80000100a00 */
[----:B0-----:R-:W3:Y:S04]  /*20070*/  LDL.LU.64 R12, [R1+0xfb0] ;  /* 0x000fb000010c7983 */ /* 0x001ee80000300a00 */
[----:B------:R-:W4:Y:S04]  /*20080*/  LDL.LU.64 R14, [R1+0xfb8] ;  /* 0x000fb800010e7983 */ /* 0x000f280000300a00 */
[----:B----4-:R-:W-:Y:S04]  /*20090*/  STL.64 [R1+0x3e68], R14 ;  /* 0x003e680e01007387 */ /* 0x010fe80000100a00 */
[----:B---3--:R0:W-:Y:S04]  /*200a0*/  STL.64 [R1+0x3e60], R12 ;  /* 0x003e600c01007387 */ /* 0x0081e80000100a00 */
[----:B0-----:R-:W3:Y:S04]  /*200b0*/  LDL.LU.64 R12, [R1+0x10b0] ;  /* 0x0010b000010c7983 */ /* 0x001ee80000300a00 */
[----:B------:R-:W3:Y:S04]  /*200c0*/  LDL.LU.64 R14, [R1+0x10b8] ;  /* 0x0010b800010e7983 */ /* 0x000ee80000300a00 */
[----:B------:R-:W-:Y:S04]  /*200d0*/  STL.64 [R1+0xf20], R4 ;  /* 0x000f200401007387 */ /* 0x000fe80000100a00 */
[----:B------:R0:W-:Y:S04]  /*200e0*/  STL.64 [R1+0xf28], R6 ;  /* 0x000f280601007387 */ /* 0x0001e80000100a00 */
[----:B0-----:R-:W4:Y:S04]  /*200f0*/  LDL.LU.64 R6, [R1+0x3e88] ;  /* 0x003e880001067983 */ /* 0x001f280000300a00 */
[----:B------:R-:W2:Y:S02]  /*20100*/  LDL.LU.64 R4, [R1+0x3e80] ;  /* 0x003e800001047983 */ /* 0x000ea40000300a00 */
[----:B--2---:R-:W-:Y:S02]  /*20110*/  HMMA.16816.F32 R16, R16, R4, R20 ;  /* 0x000000041010723c */ /* 0x004fe40000001814 */
[----:B------:R-:W3:Y:S04]  /*20120*/  LDL.LU.64 R22, [R1+0x3e78] ;  /* 0x003e780001167983 */ /* 0x000ee80000300a00 */
[----:B------:R-:W3:-:S13]  /*20130*/  LDL.LU.64 R20, [R1+0x3e70] ;  /* 0x003e700001147983 */ /* 0x000eda0000300a00 */
[----:B------:R0:W-:Y:S04]  /*20140*/  STL.64 [R1+0x640], R16 ;  /* 0x0006401001007387 */ /* 0x0001e80000100a00 */
[----:B------:R-:W-:Y:S04]  /*20150*/  STL.64 [R1+0x648], R18 ;  /* 0x0006481201007387 */ /* 0x000fe80000100a00 */
[----:B0-----:R-:W2:Y:S01]  /*20160*/  LDL.64 R16, [R1+0x70] ;  /* 0x0000700001107983 */ /* 0x001ea20000100a00 */
[----:B---3--:R-:W-:Y:S03]  /*20170*/  HMMA.16816.F32 R24, R20, R24, R12 ;  /* 0x000000181418723c */ /* 0x008fe6000000180c */
[----:B------:R-:W3:Y:S04]  /*20180*/  LDL.LU.64 R14, [R1+0x3e68] ;  /* 0x003e6800010e7983 */ /* 0x000ee80000300a00 */
[----:B------:R-:W3:-:S12]  /*20190*/  LDL.LU.64 R12, [R1+0x3e60] ;  /* 0x003e6000010c7983 */ /* 0x000ed80000300a00 */
[----:B------:R0:W-:Y:S04]  /*201a0*/  STL.64 [R1+0x10b0], R24 ;  /* 0x0010b01801007387 */ /* 0x0001e80000100a00 */
[----:B------:R3:W-:Y:S04]  /*201b0*/  STL.64 [R1+0x10b8], R26 ;  /* 0x0010b81a01007387 */ /* 0x0007e80000100a00 */
[----:B0-----:R-:W3:Y:S02]  /*201c0*/  LDL.LU.64 R24, [R1+0x3e58] ;  /* 0x003e580001187983 */ /* 0x001ee40000300a00 */
[----:B---3--:R-:W-:Y:S02]  /*201d0*/  HMMA.16816.F32 R24, R20, R24, R12 ;  /* 0x000000181418723c */ /* 0x008fe4000000180c */
[----:B------:R-:W3:Y:S04]  /*201e0*/  LDL.LU.64 R14, [R1+0x3e50] ;  /* 0x003e5000010e7983 */ /* 0x000ee80000300a00 */
[----:B------:R-:W3:-:S13]  /*201f0*/  LDL.LU.64 R12, [R1+0x3e48] ;  /* 0x003e4800010c7983 */ /* 0x000eda0000300a00 */
[----:B------:R0:W-:Y:S04]  /*20200*/  STL.64 [R1+0xfb0], R24 ;  /* 0x000fb01801007387 */ /* 0x0001e80000100a00 */
[----:B0-----:R-:W3:Y:S01]  /*20210*/  LDL.LU.64 R24, [R1+0x3e40] ;  /* 0x003e400001187983 */ /* 0x001ee20000300a00 */
[----:B------:R-:W-:Y:S02]  /*20220*/  IMAD.MOV.U32 R10, RZ, RZ, R26 ;  /* 0x000000ffff0a7224 */ /* 0x000fe400078e001a */
[----:B------:R-:W-:-:S05]  /*20230*/  IMAD.MOV.U32 R11, RZ, RZ, R27 ;  /* 0x000000ffff0b7224 */ /* 0x000fca00078e001b */
[----:B------:R-:W-:Y:S04]  /*20240*/  STL [R1+0x31dc], R11 ;  /* 0x0031dc0b01007387 */ /* 0x000fe80000100800 */
[----:B------:R-:W-:Y:S04]  /*20250*/  STL [R1+0x31d8], R10 ;  /* 0x0031d80a01007387 */ /* 0x000fe80000100800 */
[----:B------:R0:W-:Y:S04]  /*20260*/  STL.64 [R1+0x3dd0], R8 ;  /* 0x003dd00801007387 */ /* 0x0001e80000100a00 */
[----:B0-----:R-:W2:Y:S01]  /*20270*/  LDL.64 R8, [R1+0x80] ;  /* 0x0000800001087983 */ /* 0x001ea20000100a00 */
[----:B---3--:R-:W-:Y:S03]  /*20280*/  HMMA.16816.F32 R24, R20, R24, R12 ;  /* 0x000000181418723c */ /* 0x008fe6000000180c */
[----:B------:R-:W3:-:S15]  /*20290*/  LDL.LU.64 R12, [R1+0x3e38] ;  /* 0x003e3800010c7983 */ /* 0x000ede0000300a00 */
[----:B------:R-:W-:Y:S01]  /*202a0*/  NOP ;  /* 0x0000000000007918 */ /* 0x000fe20000000000 */
[----:B------:R-:W-:Y:S04]  /*202b0*/  STL.64 [R1+0x5e0], R24 ;  /* 0x0005e01801007387 */ /* 0x000fe80000100a00 */
[----:B------:R0:W-:Y:S04]  /*202c0*/  STL.64 [R1+0x5e8], R26 ;  /* 0x0005e81a01007387 */ /* 0x0001e80000100a00 */
[----:B0-----:R-:W3:Y:S04]  /*202d0*/  LDL.LU.64 R26, [R1+0x3e30] ;  /* 0x003e3000011a7983 */ /* 0x001ee80000300a00 */
[----:B------:R-:W3:Y:S02]  /*202e0*/  LDL.LU.64 R24, [R1+0x3e28] ;  /* 0x003e280001187983 */ /* 0x000ee40000300a00 */
[----:B---3--:R-:W-:Y:S02]  /*202f0*/  HMMA.16816.F32 R12, R20, R12, R24 ;  /* 0x0000000c140c723c */ /* 0x008fe40000001818 */
[----:B------:R-:W3:-:S15]  /*20300*/  LDL.LU.64 R24, [R1+0x3e20] ;  /* 0x003e200001187983 */ /* 0x000ede0000300a00 */
[----:B------:R-:W-:Y:S02]  /*20310*/  NOP ;  /* 0x0000000000007918 */ /* 0x000fe40000000000 */
[----:B------:R3:W-:Y:S04]  /*20320*/  STL.64 [R1+0x5d0], R12 ;  /* 0x0005d00c01007387 */ /* 0x0007e80000100a00 */
[----:B------:R-:W-:Y:S01]  /*20330*/  STL.64 [R1+0x5d8], R14 ;  /* 0x0005d80e01007387 */ /* 0x000fe20000100a00 */
[----:B---3--:R-:W-:Y:S02]  /*20340*/  IMAD.MOV.U32 R12, RZ, RZ, R25 ;  /* 0x000000ffff0c7224 */ /* 0x008fe400078e0019 */
[----:B------:R-:W-:Y:S02]  /*20350*/  IMAD.MOV.U32 R13, RZ, RZ, R24 ;  /* 0x000000ffff0d7224 */ /* 0x000fe400078e0018 */
[----:B------:R-:W3:Y:S04]  /*20360*/  LDL.LU.64 R24, [R1+0x5b0] ;  /* 0x0005b00001187983 */ /* 0x000ee80000300a00 */
[----:B------:R-:W3:Y:S04]  /*20370*/  LDL.LU.64 R26, [R1+0x5b8] ;  /* 0x0005b800011a7983 */ /* 0x000ee80000300a00 */
[----:B------:R4:W-:Y:S02]  /*20380*/  STL.64 [R1+0x3dd8], R12 ;  /* 0x003dd80c01007387 */ /* 0x0009e40000100a00 */
[----:B----4-:R-:W-:-:S02]  /*20390*/  IMAD.MOV.U32 R12, RZ, RZ, R7 ;  /* 0x000000ffff0c7224 */ /* 0x010fc400078e0007 */
[----:B------:R-:W-:-:S05]  /*203a0*/  IMAD.MOV.U32 R13, RZ, RZ, R6 ;  /* 0x000000ffff0d7224 */ /* 0x000fca00078e0006 */
[----:B------:R0:W-:Y:S04]  /*203b0*/  STL.64 [R1+0x3df0], R12 ;  /* 0x003df00c01007387 */ /* 0x0001e80000100a00 */
[----:B0-----:R-:W4:Y:S04]  /*203c0*/  LDL.LU.64 R12, [R1+0x5c0] ;  /* 0x0005c000010c7983 */ /* 0x001f280000300a00 */
[----:B------:R-:W4:Y:S01]  /*203d0*/  LDL.LU.64 R14, [R1+0x5c8] ;  /* 0x0005c800010e7983 */ /* 0x000f220000300a00 */
[----:B--2---:R-:W-:Y:S02]  /*203e0*/  IMAD.MOV.U32 R7, RZ, RZ, R8 ;  /* 0x000000ffff077224 */ /* 0x004fe400078e0008 */
[----:B------:R-:W-:Y:S01]  /*203f0*/  IMAD.MOV.U32 R6, RZ, RZ, R9 ;  /* 0x000000ffff067224 */ /* 0x000fe200078e0009 */
[----:B----4-:R-:W-:-:S15]  /*20400*/  HMMA.16816.F32 R12, R20, R8, R12 ;  /* 0x00000008140c723c */ /* 0x010fde000000180c */
[----:B------:R-:W-:-:S04]  /*20410*/  NOP ;  /* 0x0000000000007918 */ /* 0x000fc80000000000 */
[----:B------:R0:W-:Y:S04]  /*20420*/  STL.64 [R1+0x5c0], R12 ;  /* 0x0005c00c01007387 */ /* 0x0001e80000100a00 */
[----:B------:R-:W-:Y:S04]  /*20430*/  STL.64 [R1+0x5c8], R14 ;  /* 0x0005c80e01007387 */ /* 0x000fe80000100a00 */
[----:B------:R-:W2:Y:S04]  /*20440*/  LDL.LU.64 R8, [R1+0xe60] ;  /* 0x000e600001087983 */ /* 0x000ea80000300a00 */
[----:B------:R-:W2:Y:S04]  /*20450*/  LDL.LU.64 R10, [R1+0xe68] ;  /* 0x000e6800010a7983 */ /* 0x000ea80000300a00 */
[----:B0-----:R-:W4:Y:S01]  /*20460*/  LDL.64 R12, [R1+0x20] ;  /* 0x00002000010c7983 */ /* 0x001f220000100a00 */
[----:B---3--:R-:W-:Y:S01]  /*20470*/  HMMA.16816.F32 R24, R20, R16, R24 ;  /* 0x000000101418723c */ /* 0x008fe20000001818 */
[----:B------:R-:W-:-:S02]  /*20480*/  IMAD.MOV.U32 R29, RZ, RZ, R16 ;  /* 0x000000ffff1d7224 */ /* 0x000fc400078e0010 */
[----:B------:R-:W-:Y:S02]  /*20490*/  IMAD.MOV.U32 R28, RZ, RZ, R17 ;  /* 0x000000ffff1c7224 */ /* 0x000fe400078e0011 */
[----:B------:R-:W0:Y:S04]  /*204a0*/  LDSM.16.MT88.4 R16, [R2+UR5+0x180] ;  /* 0x000180050210783b */ /* 0x000e280008004200 */
[----:B----4-:R-:W-:Y:S04]  /*204b0*/  STL.64 [R1+0x3e08], R12 ;  /* 0x003e080c01007387 */ /* 0x010fe80000100a00 */
[----:B------:R-:W-:Y:S04]  /*204c0*/  STL.64 [R1+0x3db8], R6 ;  /* 0x003db80601007387 */ /* 0x000fe80000100a00 */
[----:B------:R1:W-:Y:S04]  /*204d0*/  STL.64 [R1+0x3db0], R4 ;  /* 0x003db00401007387 */ /* 0x0003e80000100a00 */
[----:B-1----:R-:W3:Y:S04]  /*204e0*/  LDL.64 R4, [R1+0x30] ;  /* 0x0000300001047983 */ /* 0x002ee80000100a00 */
[----:B---3--:R1:W-:Y:S04]  /*204f0*/  STL.64 [R1+0x3e10], R4 ;  /* 0x003e100401007387 */ /* 0x0083e80000100a00 */
[----:B-1----:R-:W3:Y:S04]  /*20500*/  LDL.64 R4, [R1+0x40] ;  /* 0x0000400001047983 */ /* 0x002ee80000100a00 */
[----:B------:R1:W-:Y:S04]  /*20510*/  STL.64 [R1+0x5b0], R24 ;  /* 0x0005b01801007387 */ /* 0x0003e80000100a00 */
[----:B------:R-:W-:Y:S04]  /*20520*/  STL.64 [R1+0x5b8], R26 ;  /* 0x0005b81a01007387 */ /* 0x000fe80000100a00 */
[----:B-1----:R-:W2:Y:S04]  /*20530*/  LDL.LU.64 R24, [R1+0x3e18] ;  /* 0x003e180001187983 */ /* 0x002ea80000300a00 */
[----:B------:R-:W-:Y:S04]  /*20540*/  STL [R1+0x3d60], R2 ;  /* 0x003d600201007387 */ /* 0x000fe80000100800 */
[----:B0-----:R-:W-:Y:S04]  /*20550*/  STL.64 [R1+0x3cb0], R18 ;  /* 0x003cb01201007387 */ /* 0x001fe80000100a00 */
[----:B------:R0:W-:Y:S04]  /*20560*/  STL.64 [R1+0x3ca8], R16 ;  /* 0x003ca81001007387 */ /* 0x0001e80000100a00 */
[----:B0-----:R-:W4:Y:S04]  /*20570*/  LDL.LU.64 R16, [R1+0xe70] ;  /* 0x000e700001107983 */ /* 0x001f280000300a00 */
[----:B------:R-:W4:Y:S01]  /*20580*/  LDL.LU.64 R18, [R1+0xe78] ;  /* 0x000e780001127983 */ /* 0x000f220000300a00 */
[----:B------:R-:W-:-:S02]  /*20590*/  IMAD.MOV.U32 R12, RZ, RZ, R3 ;  /* 0x000000ffff0c7224 */ /* 0x000fc400078e0003 */
[----:B------:R-:W-:Y:S01]  /*205a0*/  IMAD.MOV.U32 R13, RZ, RZ, R0 ;  /* 0x000000ffff0d7224 */ /* 0x000fe200078e0000 */
[C---:B--2---:R-:W-:Y:S08]  /*205b0*/  HMMA.16816.F32 R8, R20.reuse, R24, R8 ;  /* 0x000000181408723c */ /* 0x044ff00000001808 */
[----:B----4-:R-:W-:-:S15]  /*205c0*/  HMMA.16816.F32 R12, R20, R12, R16 ;  /* 0x0000000c140c723c */ /* 0x010fde0000001810 */
[----:B------:R-:W-:-:S04]  /*205d0*/  NOP ;  /* 0x0000000000007918 */ /* 0x000fc80000000000 */
[----:B------:R0:W-:Y:S04]  /*205e0*/  STL.64 [R1+0xe70], R12 ;  /* 0x000e700c01007387 */ /* 0x0001e80000100a00 */
[----:B------:R1:W-:Y:S04]  /*205f0*/  STL.64 [R1+0xe78], R14 ;  /* 0x000e780e01007387 */ /* 0x0003e80000100a00 */
[----:B------:R2:W-:Y:S04]  /*20600*/  STL.64 [R1+0xe60], R8 ;  /* 0x000e600801007387 */ /* 0x0005e80000100a00 */
[----:B------:R4:W-:Y:S04]  /*20610*/  STL.64 [R1+0xe68], R10 ;  /* 0x000e680a01007387 */ /* 0x0009e80000100a00 */
[----:B------:R-:W3:Y:S04]  /*20620*/  LDL.LU.64 R16, [R1+0xe50] ;  /* 0x000e500001107983 */ /* 0x000ee80000300a00 */
[----:B------:R-:W3:Y:S04]  /*20630*/  LDL.LU.64 R18, [R1+0xe58] ;  /* 0x000e580001127983 */ /* 0x000ee80000300a00 */
[----:B0-----:R-:W3:Y:S04]  /*20640*/  LDL.LU.64 R12, [R1+0xe40] ;  /* 0x000e4000010c7983 */ /* 0x001ee80000300a00 */
[----:B-1----:R-:W3:Y:S04]  /*20650*/  LDL.LU.64 R14, [R1+0xe48] ;  /* 0x000e4800010e7983 */ /* 0x002ee80000300a00 */
[----:B--2---:R-:W2:Y:S04]  /*20660*/  LDL.LU.64 R8, [R1+0xe10] ;  /* 0x000e100001087983 */ /* 0x004ea80000300a00 */
[----:B----4-:R-:W4:Y:S04]  /*20670*/  LDL.LU.64 R10, [R1+0xe18] ;  /* 0x000e1800010a7983 */ /* 0x010f280000300a00 */
[----:B----4-:R-:W-:Y:S04]  /*20680*/  STL.64 [R1+0x3de8], R10 ;  /* 0x003de80a01007387 */ /* 0x010fe80000100a00 */
[----:B--2---:R0:W-:Y:S04]  /*20690*/  STL.64 [R1+0x3de0], R8 ;  /* 0x003de00801007387 */ /* 0x0041e80000100a00 */
[----:B0-----:R-:W2:Y:S04]  /*206a0*/  LDL.LU.64 R8, [R1+0xe20] ;  /* 0x000e200001087983 */ /* 0x001ea80000300a00 */
[----:B------:R-:W4:Y:S01]  /*206b0*/  LDL.LU.64 R10, [R1+0xe28] ;  /* 0x000e2800010a7983 */ /* 0x000f220000300a00 */
[----:B---3--:R-:W-:Y:S01]  /*206c0*/  HMMA.16816.F32 R16, R20, R4, R16 ;  /* 0x000000041410723c */ /* 0x008fe20000001810 */
[----:B------:R-:W-:-:S02]  /*206d0*/  IMAD.MOV.U32 R0, RZ, RZ, R25 ;  /* 0x000000ffff007224 */ /* 0x000fc400078e0019 */
[----:B------:R-:W-:Y:S01]  /*206e0*/  IMAD.MOV.U32 R3, RZ, RZ, R24 ;  /* 0x000000ffff037224 */ /* 0x000fe200078e0018 */
[----:B----4-:R-:W-:Y:S04]  /*206f0*/  STL.64 [R1+0x3e00], R10 ;  /* 0x003e000a01007387 */ /* 0x010fe80000100a00 */
[----:B--2---:R0:W-:Y:S04]  /*20700*/  STL.64 [R1+0x3df8], R8 ;  /* 0x003df80801007387 */ /* 0x0041e80000100a00 */
[----:B0-----:R-:W2:Y:S04]  /*20710*/  LDL.LU.64 R8, [R1+0xe30] ;  /* 0x000e300001087983 */ /* 0x001ea80000300a00 */
[----:B------:R-:W2:Y:S04]  /*20720*/  LDL.LU.64 R10, [R1+0xe38] ;  /* 0x000e3800010a7983 */ /* 0x000ea80000300a00 */
[----:B------:R-:W3:Y:S04]  /*20730*/  LDL.LU.64 R24, [R1+0xe00] ;  /* 0x000e000001187983 */ /* 0x000ee80000300a00 */
[----:B------:R-:W3:Y:S04]  /*20740*/  LDL.LU.64 R26, [R1+0xe08] ;  /* 0x000e0800011a7983 */ /* 0x000ee80000300a00 */
[----:B------:R-:W-:Y:S04]  /*20750*/  STL [R1+0x3d68], R0 ;  /* 0x003d680001007387 */ /* 0x000fe80000100800 */
[----:B------:R-:W-:Y:S04]  /*20760*/  STL [R1+0x3d64], R3 ;  /* 0x003d640301007387 */ /* 0x000fe80000100800 */
[----:B------:R-:W-:Y:S04]  /*20770*/  STL.64 [R1+0xe50], R16 ;  /* 0x000e501001007387 */ /* 0x000fe80000100a00 */
[----:B------:R0:W-:Y:S02]  /*20780*/  STL.64 [R1+0xe58], R18 ;  /* 0x000e581201007387 */ /* 0x0001e40000100a00 */
[----:B0-----:R-:W-:-:S02]  /*20790*/  IMAD.MOV.U32 R19, RZ, RZ, R4 ;  /* 0x000000ffff137224 */ /* 0x001fc400078e0004 */
[----:B------:R-:W-:Y:S02]  /*207a0*/  IMAD.MOV.U32 R18, RZ, RZ, R5 ;  /* 0x000000ffff127224 */ /* 0x000fe400078e0005 */
[----:B------:R-:W4:Y:S02]  /*207b0*/  LDL.LU.64 R4, [R1+0x3e10] ;  /* 0x003e100001047983 */ /* 0x000f240000300a00 */
[----:B----4-:R-:W-:-:S15]  /*207c0*/  HMMA.16816.F32 R12, R20, R4, R12 ;  /* 0x00000004140c723c */ /* 0x010fde000000180c */
[----:B------:R-:W-:-:S04]  /*207d0*/  NOP ;  /* 0x0000000000007918 */ /* 0x000fc80000000000 */
[----:B------:R0:W-:Y:S04]  /*207e0*/  STL.64 [R1+0xe40], R12 ;  /* 0x000e400c01007387 */ /* 0x0001e80000100a00 */
[----:B------:R-:W-:Y:S04]  /*207f0*/  STL.64 [R1+0xe48], R14 ;  /* 0x000e480e01007387 */ /* 0x000fe80000100a00 */
[----:B0-----:R-:W2:Y:S01]  /*20800*/  LDL.LU.64 R12, [R1+0x3e08] ;  /* 0x003e0800010c7983 */ /* 0x001ea20000300a00 */
[----:B------:R-:W-:-:S03]  /*20810*/  IMAD.MOV.U32 R2, RZ, RZ, R5 ;  /* 0x000000ffff027224 */ /* 0x000fc600078e0005 */
[----:B------:R-:W4:Y:S04]  /*20820*/  LDL.LU.64 R4, [R1+0xdf0] ;  /* 0x000df00001047983 */ /* 0x000f280000300a00 */
[----:B------:R-:W4:Y:S01]  /*20830*/  LDL.LU.64 R6, [R1+0xdf8] ;  /* 0x000df80001067983 */ /* 0x000f220000300a00 */
[----:B--2---:R-:W-:Y:S01]  /*20840*/  HMMA.16816.F32 R8, R20, R12, R8 ;  /* 0x0000000c1408723c */ /* 0x004fe20000001808 */
[----:B------:R-:W-:Y:S02]  /*20850*/  IMAD.MOV.U32 R0, RZ, RZ, R12 ;  /* 0x000000ffff007224 */ /* 0x000fe400078e000c */
[----:B------:R-:W-:-:S15]  /*20860*/  IMAD.MOV.U32 R3, RZ, RZ, R13 ;  /* 0x000000ffff037224 */ /* 0x000fde00078e000d */
[----:B------:R-:W-:Y:S01]  /*20870*/  NOP ;  /* 0x0000000000007918 */ /* 0x000fe20000000000 */
[----:B------:R-:W-:Y:S04]  /*20880*/  STL.64 [R1+0xe30], R8 ;  /* 0x000e300801007387 */ /* 0x000fe80000100a00 */
[----:B------:R0:W-:Y:S04]  /*20890*/  STL.64 [R1+0xe38], R10 ;  /* 0x000e380a01007387 */ /* 0x0001e80000100a00 */
[----:B0-----:R-:W2:Y:S04]  /*208a0*/  LDL.LU.64 R10, [R1+0x3e00] ;  /* 0x003e0000010a7983 */ /* 0x001ea80000300a00 */
[----:B------:R-:W2:Y:S04]  /*208b0*/  LDL.LU.64 R8, [R1+0x3df8] ;  /* 0x003df80001087983 */ /* 0x000ea80000300a00 */
[----:B------:R-:W2:Y:S02]  /*208c0*/  LDL.LU.64 R12, [R1+0x3df0] ;  /* 0x003df000010c7983 */ /* 0x000ea40000300a00 */
[----:B--2---:R-:W-:Y:S02]  /*208d0*/  HMMA.16816.F32 R12, R20, R12, R8 ;  /* 0x0000000c140c723c */ /* 0x004fe40000001808 */
[----:B------:R-:W2:Y:S04]  /*208e0*/  LDL.LU.64 R10, [R1+0x3de8] ;  /* 0x003de800010a7983 */ /* 0x000ea80000300a00 */
[----:B------:R-:W2:-:S13]  /*208f0*/  LDL.LU.64 R8, [R1+0x3de0] ;  /* 0x003de00001087983 */ /* 0x000e9a0000300a00 */
[----:B------:R0:W-:Y:S04]  /*20900*/  STL.64 [R1+0xe20], R12 ;  /* 0x000e200c01007387 */ /* 0x0001e80000100a00 */
[----:B------:R2:W-:Y:S04]  /*20910*/  STL.64 [R1+0xe28], R14 ;  /* 0x000e280e01007387 */ /* 0x0005e80000100a00 */
[----:B0-----:R-:W2:Y:S02]  /*20920*/  LDL.LU.64 R12, [R1+0x3dd8] ;  /* 0x003dd800010c7983 */ /* 0x001ea40000300a00 */
[----:B--2---:R-:W-:Y:S02]  /*20930*/  HMMA.16816.F32 R12, R20, R12, R8 ;  /* 0x0000000c140c723c */ /* 0x004fe40000001808 */
[----:B------:R-:W4:-:S15]  /*20940*/  LDL.LU.64 R8, [R1+0x3dd0] ;  /* 0x003dd00001087983 */ /* 0x000f1e0000300a00 */
[----:B------:R-:W-:Y:S02]  /*20950*/  NOP ;  /* 0x0000000000007918 */ /* 0x000fe40000000000 */
[----:B------:R-:W-:Y:S04]  /*20960*/  STL.64 [R1+0xe10], R12 ;  /* 0x000e100c01007387 */ /* 0x000fe80000100a00 */
[----:B------:R0:W-:Y:S04]  /*20970*/  STL.64 [R1+0xe18], R14 ;  /* 0x000e180e01007387 */ /* 0x0001e80000100a00 */
[----:B0-----:R-:W2:Y:S04]  /*20980*/  LDL.LU.64 R14, [R1+0x3dc8] ;  /* 0x003dc800010e7983 */ /* 0x001ea80000300a00 */
[----:B------:R-:W3:Y:S02]  /*20990*/  LDL.LU.64 R12, [R1+0x3dc0] ;  /* 0x003dc000010c7983 */ /* 0x000ee40000300a00 */
[----:B---3--:R-:W-:-:S15]  /*209a0*/  HMMA.16816.F32 R24, R20, R12, R24 ;  /* 0x0000000c1418723c */ /* 0x008fde0000001818 */
[----:B------:R-:W-:-:S04]  /*209b0*/  NOP ;  /* 0x0000000000007918 */ /* 0x000fc80000000000 */
[----:B------:R0:W-:Y:S04]  /*209c0*/  STL.64 [R1+0xe00], R24 ;  /* 0x000e001801007387 */ /* 0x0001e80000100a00 */
[----:B------:R1:W-:Y:S04]  /*209d0*/  STL.64 [R1+0xe08], R26 ;  /* 0x000e081a01007387 */ /* 0x0003e80000100a00 */
[----:B0-----:R-:W3:Y:S04]  /*209e0*/  LDL.LU.64 R24, [R1+0x5a0] ;  /* 0x0005a00001187983 */ /* 0x001ee80000300a00 */
[----:B-1----:R-:W3:Y:S04]  /*209f0*/  LDL.LU.64 R26, [R1+0x5a8] ;  /* 0x0005a800011a7983 */ /* 0x002ee80000300a00 */
[----:B--2---:R-:W-:Y:S04]  /*20a00*/  STL.64 [R1+0x3cc0], R14 ;  /* 0x003cc00e01007387 */ /* 0x004fe80000100a00 */
[----:B------:R0:W-:Y:S04]  /*20a10*/  STL.64 [R1+0x3cb8], R12 ;  /* 0x003cb80c01007387 */ /* 0x0001e80000100a00 */
[----:B0-----:R-:W2:Y:S01]  /*20a20*/  LDL.64 R12, [R1+0xa0] ;  /* 0x0000a000010c7983 */ /* 0x001ea20000100a00 */
[C---:B----4-:R-:W-:Y:S03]  /*20a30*/  HMMA.16816.F32 R4, R20.reuse, R8, R4 ;  /* 0x000000081404723c */ /* 0x050fe60000001804 */
[----:B--2---:R0:W-:Y:S04]  /*20a40*/  STL.64 [R1+0x3d70], R12 ;  /* 0x003d700c01007387 */ /* 0x0041e80000100a00 */
[----:B0-----:R-:W2:Y:S04]  /*20a50*/  LDL R12, [R1+0xb0] ;  /* 0x0000b000010c7983 */ /* 0x001ea80000100800 */
[----:B------:R-:W2:Y:S04]  /*20a60*/  LDL R13, [R1+0xb4] ;  /* 0x0000b400010d7983 */ /* 0x000ea80000100800 */
[----:B--2---:R0:W-:Y:S04]  /*20a70*/  STL.64 [R1+0x3d88], R12 ;  /* 0x003d880c01007387 */ /* 0x0041e80000100a00 */
[----:B0-----:R-:W2:Y:S04]  /*20a80*/  LDL.64 R12, [R1+0xc0] ;  /* 0x0000c000010c7983 */ /* 0x001ea80000100a00 */
[----:B------:R-:W-:Y:S04]  /*20a90*/  STL.64 [R1+0xdf0], R4 ;  /* 0x000df00401007387 */ /* 0x000fe80000100a00 */
[----:B------:R0:W-:Y:S04]  /*20aa0*/  STL.64 [R1+0xdf8], R6 ;  /* 0x000df80601007387 */ /* 0x0001e80000100a00 */
[----:B0-----:R-:W4:Y:S04]  /*20ab0*/  LDL.LU.64 R6, [R1+0x3db8] ;  /* 0x003db80001067983 */ /* 0x001f280000300a00 */
[----:B------:R-:W3:Y:S04]  /*20ac0*/  LDL.LU.64 R4, [R1+0x3db0] ;  /* 0x003db00001047983 */ /* 0x000ee80000300a00 */
[----:B------:R0:W-:Y:S04]  /*20ad0*/  STL.64 [R1+0x3d58], R8 ;  /* 0x003d580801007387 */ /* 0x0001e80000100a00 */
[----:B0-----:R-:W2:Y:S04]  /*20ae0*/  LDL.LU.64 R8, [R1+0x540] ;  /* 0x0005400001087983 */ /* 0x001ea80000300a00 */
[----:B------:R-:W2:Y:S04]  /*20af0*/  LDL.LU.64 R10, [R1+0x548] ;  /* 0x00054800010a7983 */ /* 0x000ea80000300a00 */
[----:B--2---:R-:W-:Y:S04]  /*20b00*/  STL.64 [R1+0x3d80], R10 ;  /* 0x003d800a01007387 */ /* 0x004fe80000100a00 */
[----:B------:R0:W-:Y:S04]  /*20b10*/  STL.64 [R1+0x3d78], R8 ;  /* 0x003d780801007387 */ /* 0x0001e80000100a00 */
[----:B0-----:R-:W2:Y:S04]  /*20b20*/  LDL.LU.64 R8, [R1+0xd40] ;  /* 0x000d400001087983 */ /* 0x001ea80000300a00 */
[----:B------:R-:W2:Y:S01]  /*20b30*/  LDL.LU.64 R10, [R1+0xd48] ;  /* 0x000d4800010a7983 */ /* 0x000ea20000300a00 */
[----:B---3--:R-:W-:Y:S03]  /*20b40*/  HMMA.16816.F32 R20, R20, R4, R24 ;  /* 0x000000041414723c */ /* 0x008fe60000001818 */
[----:B--2---:R-:W-:Y:S04]  /*20b50*/  STL.64 [R1+0x3d98], R10 ;  /* 0x003d980a01007387 */ /* 0x004fe80000100a00 */
[----:B------:R0:W-:Y:S04]  /*20b60*/  STL.64 [R1+0x3d90], R8 ;  /* 0x003d900801007387 */ /* 0x0001e80000100a00 */
[----:B0-----:R-:W2:Y:S04]  /*20b70*/  LDL.LU.64 R8, [R1+0x1080] ;  /* 0x0010800001087983 */ /* 0x001ea80000300a00 */
[----:B------:R-:W2:Y:S04]  /*20b80*/  LDL.LU.64 R10, [R1+0x1088] ;  /* 0x00108800010a7983 */ /* 0x000ea80000300a00 */
[----:B------:R-:W2:Y:S04]  /*20b90*/  LDL.LU.64 R26, [R1+0x3da8] ;  /* 0x003da800011a7983 */ /* 0x000ea80000300a00 */
[----:B------:R-:W2:Y:S01]  /*20ba0*/  LDL.LU.64 R24, [R1+0x3da0] ;  /* 0x003da00001187983 */ /* 0x000ea20000300a00 */
[----:B------:R-:W-:-:S02]  /*20bb0*/  IMAD.MOV.U32 R16, RZ, RZ, R29 ;  /* 0x000000ffff107224 */ /* 0x000fc400078e001d */
[----:B------:R-:W-:Y:S01]  /*20bc0*/  IMAD.MOV.U32 R17, RZ, RZ, R28 ;  /* 0x000000ffff117224 */ /* 0x000fe200078e001c */
[----:B------:R-:W-:Y:S04]  /*20bd0*/  STL.64 [R1+0x5a0], R20 ;  /* 0x0005a01401007387 */ /* 0x000fe80000100a00 */
[----:B------:R-:W-:Y:S04]  /*20be0*/  STL.64 [R1+0x5a8], R22 ;  /* 0x0005a81601007387 */ /* 0x000fe80000100a00 */
[----:B------:R0:W-:Y:S01]  /*20bf0*/  STL.64 [R1+0x3d50], R16 ;  /* 0x003d501001007387 */ /* 0x0001e20000100a00 */
[----:B------:R-:W-:-:S02]  /*20c00*/  IMAD.MOV.U32 R29, RZ, RZ, R12 ;  /* 0x000000ffff1d7224 */ /* 0x000fc400078e000c */
[----:B------:R-:W-:Y:S01]  /*20c10*/  IMAD.MOV.U32 R28, RZ, RZ, R13 ;  /* 0x000000ffff1c7224 */ /* 0x000fe200078e000d */
[----:B0-----:R-:W3:Y:S01]  /*20c20*/  LDL.64 R16, [R1+0x90] ;  /* 0x0000900001107983 */ /* 0x001ee20000100a00 */
[----:B--2---:R-:W-:-:S15]  /*20c30*/  HMMA.16816.F32 R8, R24, R12, R8 ;  /* 0x0000000c1808723c */ /* 0x004fde0000001808 */
[----:B------:R-:W-:-:S04]  /*20c40*/  NOP ;  /* 0x0000000000007918 */ /* 0x000fc80000000000 */
        /* <DEDUP_REMOVED lines=9> */
[----:B------:R-:W-:Y:S04]  /*20ce0*/  STL.64 [R1+0xd48], R14 ;  /* 0x000d480e01007387 */ /* 0x000fe80000100a00 */
[----:B0-----:R-:W2:Y:S01]  /*20cf0*/  LDL.LU.64 R12, [R1+0x3d70] ;  /* 0x003d7000010c7983 */ /* 0x001ea20000300a00 */
[----:B----4-:R-:W-:Y:S02]  /*20d00*/  IMAD.MOV.U32 R20, RZ, RZ, R7 ;  /* 0x000000ffff147224 */ /* 0x010fe400078e0007 */
[----:B------:R-:W-:Y:S01]  /*20d10*/  IMAD.MOV.U32 R21, RZ, RZ, R6 ;  /* 0x000000ffff157224 */ /* 0x000fe200078e0006 */
[----:B--2---:R-:W-:Y:S01]  /*20d20*/  HMMA.16816.F32 R8, R24, R12, R8 ;  /* 0x0000000c1808723c */ /* 0x004fe20000001808 */
[----:B------:R-:W-:-:S02]  /*20d30*/  IMAD.MOV.U32 R7, RZ, RZ, R12 ;  /* 0x000000ffff077224 */ /* 0x000fc400078e000c */
[----:B------:R-:W-:-:S15]  /*20d40*/  IMAD.MOV.U32 R6, RZ, RZ, R13 ;  /* 0x000000ffff067224 */ /* 0x000fde00078e000d */
[----:B------:R-:W-:Y:S01]  /*20d50*/  NOP ;  /* 0x0000000000007918 */ /* 0x000fe20000000000 */
[----:B------:R0:W-:Y:S04]  /*20d60*/  STL.64 [R1+0x540], R8 ;  /* 0x0005400801007387 */ /* 0x0001e80000100a00 */
[----:B------:R1:W-:Y:S04]  /*20d70*/  STL.64 [R1+0x548], R10 ;  /* 0x0005480a01007387 */ /* 0x0003e80000100a00 */
[----:B0-----:R-:W3:Y:S04]  /*20d80*/  LDL.LU.64 R8, [R1+0x530] ;  /* 0x0005300001087983 */ /* 0x001ee80000300a00 */
[----:B-1----:R-:W3:Y:S04]  /*20d90*/  LDL.LU.64 R10, [R1+0x538] ;  /* 0x00053800010a7983 */ /* 0x002ee80000300a00 */
[----:B------:R-:W-:Y:S04]  /*20da0*/  STL.64 [R1+0x3cd0], R6 ;  /* 0x003cd00601007387 */ /* 0x000fe80000100a00 */
[----:B------:R0:W-:Y:S04]  /*20db0*/  STL.64 [R1+0x3cc8], R4 ;  /* 0x003cc80401007387 */ /* 0x0001e80000100a00 */
[----:B0-----:R-:W2:Y:S04]  /*20dc0*/  LDL.64 R4, [R1+0x10] ;  /* 0x0000100001047983 */ /* 0x001ea80000100a00 */
[----:B--2---:R0:W-:Y:S02]  /*20dd0*/  STL.64 [R1+0x3cd8], R4 ;  /* 0x003cd80401007387 */ /* 0x0041e40000100a00 */
[----:B0-----:R-:W-:-:S02]  /*20de0*/  IMAD.MOV.U32 R4, RZ, RZ, R0 ;  /* 0x000000ffff047224 */ /* 0x001fc400078e0000 */
[----:B------:R-:W-:Y:S01]  /*20df0*/  IMAD.MOV.U32 R5, RZ, RZ, R3 ;  /* 0x000000ffff057224 */ /* 0x000fe200078e0003 */
[----:B------:R-:W2:Y:S04]  /*20e00*/  LDL.LU R0, [R1+0x3d68] ;  /* 0x003d680001007983 */ /* 0x000ea80000300800 */
[----:B------:R-:W4:Y:S04]  /*20e10*/  LDL.LU R3, [R1+0x3d64] ;  /* 0x003d640001037983 */ /* 0x000f280000300800 */
[----:B------:R-:W2:Y:S04]  /*20e20*/  LDL.LU.64 R12, [R1+0x510] ;  /* 0x00051000010c7983 */ /* 0x000ea80000300a00 */
[----:B------:R-:W2:Y:S04]  /*20e30*/  LDL.LU.64 R14, [R1+0x518] ;  /* 0x00051800010e7983 */ /* 0x000ea80000300a00 */
[----:B------:R0:W-:Y:S04]  /*20e40*/  STL.64 [R1+0x3cf0], R4 ;  /* 0x003cf00401007387 */ /* 0x0001e80000100a00 */
[----:B0-----:R-:W2:Y:S01]  /*20e50*/  LDL R4, [R1+0x30] ;  /* 0x0000300001047983 */ /* 0x001ea20000100800 */
[----:B------:R-:W-:Y:S01]  /*20e60*/  IMAD.MOV.U32 R5, RZ, RZ, R2 ;  /* 0x000000ffff057224 */ /* 0x000fe200078e0002 */
[----:B---3--:R-:W-:Y:S02]  /*20e70*/  HMMA.16816.F32 R8, R24, R16, R8 ;  /* 0x000000101808723c */ /* 0x008fe40000001808 */
[----:B------:R-:W3:Y:S04]  /*20e80*/  LDL.LU R2, [R1+0x3d60] ;  /* 0x003d600001027983 */ /* 0x000ee80000300800 */
[----:B--2---:R0:W-:Y:S02]  /*20e90*/  STL.64 [R1+0x3d08], R4 ;  /* 0x003d080401007387 */ /* 0x0041e40000100a00 */
[----:B0-----:R-:W-:-:S02]  /*20ea0*/  IMAD.MOV.U32 R4, RZ, RZ, R19 ;  /* 0x000000ffff047224 */ /* 0x001fc400078e0013 */
[----:B------:R-:W-:-:S05]  /*20eb0*/  IMAD.MOV.U32 R5, RZ, RZ, R18 ;  /* 0x000000ffff057224 */ /* 0x000fca00078e0012 */
[----:B------:R4:W-:Y:S02]  /*20ec0*/  STL.64 [R1+0x3d20], R4 ;  /* 0x003d200401007387 */ /* 0x0009e40000100a00 */
[----:B----4-:R-:W-:Y:S02]  /*20ed0*/  IMAD.MOV.U32 R4, RZ, RZ, R3 ;  /* 0x000000ffff047224 */ /* 0x010fe400078e0003 */
[----:B------:R-:W-:-:S05]  /*20ee0*/  IMAD.MOV.U32 R5, RZ, RZ, R0 ;  /* 0x000000ffff057224 */ /* 0x000fca00078e0000 */
[----:B------:R0:W-:Y:S04]  /*20ef0*/  STL.64 [R1+0x3d38], R4 ;  /* 0x003d380401007387 */ /* 0x0001e80000100a00 */
[----:B0-----:R-:W2:Y:S04]  /*20f00*/  LDL.64 R4, [R1+0x60] ;  /* 0x0000600001047983 */ /* 0x001ea80000100a00 */
[----:B------:R0:W-:Y:S04]  /*20f10*/  STL.64 [R1+0x530], R8 ;  /* 0x0005300801007387 */ /* 0x0001e80000100a00 */
[----:B------:R1:W-:Y:S04]  /*20f20*/  STL.64 [R1+0x538], R10 ;  /* 0x0005380a01007387 */ /* 0x0003e80000100a00 */
[----:B0-----:R-:W4:Y:S01]  /*20f30*/  LDL.LU.64 R8, [R1+0x3d58] ;  /* 0x003d580001087983 */ /* 0x001f220000300a00 */
[----:B-1----:R-:W-:-:S02]  /*20f40*/  IMAD.MOV.U32 R11, RZ, RZ, R16 ;  /* 0x000000ffff0b7224 */ /* 0x002fc400078e0010 */
[----:B------:R-:W-:Y:S02]  /*20f50*/  IMAD.MOV.U32 R10, RZ, RZ, R17 ;  /* 0x000000ffff0a7224 */ /* 0x000fe400078e0011 */
[----:B------:R-:W2:Y:S04]  /*20f60*/  LDL.LU.64 R16, [R1+0x3d50] ;  /* 0x003d500001107983 */ /* 0x000ea80000300a00 */
[----:B------:R-:W-:Y:S04]  /*20f70*/  STL.64 [R1+0x3ce8], R10 ;  /* 0x003ce80a01007387 */ /* 0x000fe80000100a00 */
[----:B----4-:R0:W-:Y:S04]  /*20f80*/  STL.64 [R1+0x3ce0], R8 ;  /* 0x003ce00801007387 */ /* 0x0101e80000100a00 */
[----:B0-----:R-:W4:Y:S04]  /*20f90*/  LDL.LU.64 R8, [R1+0x520] ;  /* 0x0005200001087983 */ /* 0x001f280000300a00 */
[----:B------:R-:W4:Y:S02]  /*20fa0*/  LDL.LU.64 R10, [R1+0x528] ;  /* 0x00052800010a7983 */ /* 0x000f240000300a00 */
[----:B----4-:R-:W-:Y:S02]  /*20fb0*/  HMMA.16816.F32 R20, R24, R20, R8 ;  /* 0x000000141814723c */ /* 0x010fe40000001808 */
[----:B------:R-:W4:-:S15]  /*20fc0*/  LDL.LU.64 R8, [R1+0xcf0] ;  /* 0x000cf00001087983 */ /* 0x000f1e0000300a00 */
[----:B------:R-:W-:Y:S02]  /*20fd0*/  NOP ;  /* 0x0000000000007918 */ /* 0x000fe40000000000 */
[----:B------:R-:W-:Y:S04]  /*20fe0*/  STL.64 [R1+0x520], R20 ;  /* 0x0005201401007387 */ /* 0x000fe80000100a00 */
[----:B------:R-:W-:Y:S04]  /*20ff0*/  STL.64 [R1+0x528], R22 ;  /* 0x0005281601007387 */ /* 0x000fe80000100a00 */
[----:B------:R-:W4:Y:S01]  /*21000*/  LDL.LU.64 R10, [R1+0xcf8] ;  /* 0x000cf800010a7983 */ /* 0x000f220000300a00 */
[----:B--2---:R-:W-:Y:S03]  /*21010*/  HMMA.16816.F32 R12, R24, R16, R12 ;  /* 0x00000010180c723c */ /* 0x004fe6000000180c */
[----:B---3--:R-:W0:-:S15]  /*21020*/  LDSM.16.MT88.4 R20, [R2+UR5+0x200] ;  /* 0x000200050214783b */ /* 0x008e1e0008004200 */
[----:B------:R-:W-:Y:S01]  /*21030*/  NOP ;  /* 0x0000000000007918 */ /* 0x000fe20000000000 */
[----:B------:R-:W-:Y:S04]  /*21040*/  STL.64 [R1+0x510], R12 ;  /* 0x0005100c01007387 */ /* 0x000fe80000100a00 */
[----:B------:R-:W-:Y:S04]  /*21050*/  STL.64 [R1+0x518], R14 ;  /* 0x0005180e01007387 */ /* 0x000fe80000100a00 */
[----:B----4-:R-:W-:Y:S04]  /*21060*/  STL.64 [R1+0x3d00], R10 ;  /* 0x003d000a01007387 */ /* 0x010fe80000100a00 */
[----:B------:R1:W-:Y:S04]  /*21070*/  STL.64 [R1+0x3cf8], R8 ;  /* 0x003cf80801007387 */ /* 0x0003e80000100a00 */
[----:B-1----:R-:W2:Y:S04]  /*21080*/  LDL.LU.64 R8, [R1+0xd00] ;  /* 0x000d000001087983 */ /* 0x002ea80000300a00 */
[----:B------:R-:W3:Y:S04]  /*21090*/  LDL.LU.64 R10, [R1+0xd08] ;  /* 0x000d0800010a7983 */ /* 0x000ee80000300a00 */
[----:B---3--:R-:W-:Y:S04]  /*210a0*/  STL.64 [R1+0x3d18], R10 ;  /* 0x003d180a01007387 */ /* 0x008fe80000100a00 */
[----:B--2---:R1:W-:Y:S04]  /*210b0*/  STL.64 [R1+0x3d10], R8 ;  /* 0x003d100801007387 */ /* 0x0043e80000100a00 */
        /* <DEDUP_REMOVED lines=9> */
[----:B------:R-:W2:Y:S04]  /*21150*/  LDL.LU.64 R10, [R1+0xd38] ;  /* 0x000d3800010a7983 */ /* 0x000ea80000300a00 */
[----:B------:R-:W3:Y:S04]  /*21160*/  LDL.LU.64 R12, [R1+0xcd0] ;  /* 0x000cd000010c7983 */ /* 0x000ee80000300a00 */
[----:B------:R-:W3:Y:S04]  /*21170*/  LDL.LU.64 R14, [R1+0xcd8] ;  /* 0x000cd800010e7983 */ /* 0x000ee80000300a00 */
[----:B------:R-:W4:Y:S04]  /*21180*/  LDL.LU.64 R16, [R1+0xcc0] ;  /* 0x000cc00001107983 */ /* 0x000f280000300a00 */
[----:B------:R-:W4:Y:S04]  /*21190*/  LDL.LU.64 R18, [R1+0xcc8] ;  /* 0x000cc80001127983 */ /* 0x000f280000300a00 */
[----:B0-----:R-:W-:Y:S04]  /*211a0*/  STL [R1+0x3bd4], R22 ;  /* 0x003bd41601007387 */ /* 0x001fe80000100800 */
[----:B------:R-:W-:Y:S04]  /*211b0*/  STL [R1+0x3bd0], R23 ;  /* 0x003bd01701007387 */ /* 0x000fe80000100800 */
[----:B------:R0:W-:Y:S01]  /*211c0*/  STL.64 [R1+0x3c20], R20 ;  /* 0x003c201401007387 */ /* 0x0001e20000100a00 */
[----:B------:R-:W-:-:S02]  /*211d0*/  IMAD.MOV.U32 R3, RZ, RZ, R4 ;  /* 0x000000ffff037224 */ /* 0x000fc400078e0004 */
[----:B------:R-:W-:Y:S01]  /*211e0*/  IMAD.MOV.U32 R0, RZ, RZ, R5 ;  /* 0x000000ffff007224 */ /* 0x000fe200078e0005 */
[----:B0-----:R-:W3:Y:S04]  /*211f0*/  LDL.LU.64 R20, [R1+0xce0] ;  /* 0x000ce00001147983 */ /* 0x001ee80000300a00 */
[----:B------:R-:W3:Y:S01]  /*21200*/  LDL.LU.64 R22, [R1+0xce8] ;  /* 0x000ce80001167983 */ /* 0x000ee20000300a00 */
        /* <DEDUP_REMOVED lines=30> */
[----:B0-----:R-:W3:Y:S02]  /*213f0*/  LDL.LU.64 R4, [R1+0x3cd8] ;  /* 0x003cd80001047983 */ /* 0x001ee40000300a00 */
[----:B---3--:R-:W-:-:S15]  /*21400*/  HMMA.16816.F32 R20, R24, R4, R20 ;  /* 0x000000041814723c */ /* 0x008fde0000001814 */
[----:B------:R-:W-:-:S04]  /*21410*/  NOP ;  /* 0x0000000000007918 */ /* 0x000fc80000000000 */
[----:B------:R0:W-:Y:S04]  /*21420*/  STL.64 [R1+0xce0], R20 ;  /* 0x000ce01401007387 */ /* 0x0001e80000100a00 */
[----:B------:R-:W-:Y:S04]  /*21430*/  STL.64 [R1+0xce8], R22 ;  /* 0x000ce81601007387 */ /* 0x000fe80000100a00 */
[----:B-1----:R-:W3:Y:S01]  /*21440*/  LDL.LU.64 R6, [R1+0x3cd0] ;  /* 0x003cd00001067983 */ /* 0x002ee20000300a00 */
[----:B0-----:R-:W-:Y:S02]  /*21450*/  IMAD.MOV.U32 R21, RZ, RZ, R4 ;  /* 0x000000ffff157224 */ /* 0x001fe400078e0004 */
[----:B------:R-:W-:-:S02]  /*21460*/  IMAD.MOV.U32 R20, RZ, RZ, R5 ;  /* 0x000000ffff147224 */ /* 0x000fc400078e0005 */
[----:B------:R-:W2:Y:S04]  /*21470*/  LDL.LU.64 R4, [R1+0x3cc8] ;  /* 0x003cc80001047983 */ /* 0x000ea80000300a00 */
[----:B------:R0:W-:Y:S04]  /*21480*/  STL.64 [R1+0x3c50], R20 ;  /* 0x003c501401007387 */ /* 0x0001e80000100a00 */
[----:B0-----:R-:W2:Y:S04]  /*21490*/  LDL R20, [R1] ;  /* 0x0000000001147983 */ /* 0x001ea80000100800 */
[----:B------:R-:W2:Y:S02]  /*214a0*/  LDL R21, [R1+0x4] ;  /* 0x0000040001157983 */ /* 0x000ea40000100800 */
[----:B--2---:R-:W-:Y:S02]  /*214b0*/  HMMA.16816.F32 R20, R24, R20, R12 ;  /* 0x000000141814723c */ /* 0x004fe4000000180c */
[----:B------:R-:W2:Y:S04]  /*214c0*/  LDL.LU.64 R14, [R1+0x3cc0] ;  /* 0x003cc000010e7983 */ /* 0x000ea80000300a00 */
[----:B------:R-:W4:-:S13]  /*214d0*/  LDL.LU.64 R12, [R1+0x3cb8] ;  /* 0x003cb800010c7983 */ /* 0x000f1a0000300a00 */
[----:B------:R-:W-:Y:S04]  /*214e0*/  STL.64 [R1+0xcd0], R20 ;  /* 0x000cd01401007387 */ /* 0x000fe80000100a00 */
[----:B------:R4:W-:Y:S02]  /*214f0*/  STL.64 [R1+0xcd8], R22 ;  /* 0x000cd81601007387 */ /* 0x0009e40000100a00 */
[----:B----4-:R-:W-:Y:S02]  /*21500*/  HMMA.16816.F32 R20, R24, R12, R16 ;  /* 0x0000000c1814723c */ /* 0x010fe40000001810 */
[----:B------:R-:W4:Y:S04]  /*21510*/  LDL.LU.64 R16, [R1+0xcb0] ;  /* 0x000cb00001107983 */ /* 0x000f280000300a00 */
[----:B------:R-:W4:-:S13]  /*21520*/  LDL.LU.64 R18, [R1+0xcb8] ;  /* 0x000cb80001127983 */ /* 0x000f1a0000300a00 */
[----:B------:R-:W-:Y:S04]  /*21530*/  STL.64 [R1+0xcc0], R20 ;  /* 0x000cc01401007387 */ /* 0x000fe80000100a00 */
[----:B------:R-:W-:Y:S04]  /*21540*/  STL.64 [R1+0xcc8], R22 ;  /* 0x000cc81601007387 */ /* 0x000fe80000100a00 */
[----:B--2---:R-:W-:Y:S04]  /*21550*/  STL.64 [R1+0x3bf0], R14 ;  /* 0x003bf00e01007387 */ /* 0x004fe80000100a00 */
[----:B------:R0:W-:Y:S04]  /*21560*/  STL.64 [R1+0x3be8], R12 ;  /* 0x003be80c01007387 */ /* 0x0001e80000100a00 */
[----:B0-----:R-:W2:Y:S04]  /*21570*/  LDL.64 R12, [R1+0x50] ;  /* 0x00005000010c7983 */ /* 0x001ea80000100a00 */
[----:B--2---:R0:W-:Y:S04]  /*21580*/  STL.64 [R1+0x3c58], R12 ;  /* 0x003c580c01007387 */ /* 0x0041e80000100a00 */
[----:B0-----:R-:W2:Y:S04]  /*21590*/  LDL.64 R12, [R1+0x80] ;  /* 0x00008000010c7983 */ /* 0x001ea80000100a00 */
[----:B--2---:R0:W-:Y:S02]  /*215a0*/  STL.64 [R1+0x3c68], R12 ;  /* 0x003c680c01007387 */ /* 0x0041e40000100a00 */
[----:B0-----:R-:W-:-:S02]  /*215b0*/  IMAD.MOV.U32 R12, RZ, RZ, R11 ;  /* 0x000000ffff0c7224 */ /* 0x001fc400078e000b */
[----:B------:R-:W-:-:S05]  /*215c0*/  IMAD.MOV.U32 R13, RZ, RZ, R10 ;  /* 0x000000ffff0d7224 */ /* 0x000fca00078e000a */
[----:B------:R3:W-:Y:S02]  /*215d0*/  STL.64 [R1+0x3c80], R12 ;  /* 0x003c800c01007387 */ /* 0x0007e40000100a00 */
[----:B---3--:R-:W-:Y:S02]  /*215e0*/  IMAD.MOV.U32 R12, RZ, RZ, R7 ;  /* 0x000000ffff0c7224 */ /* 0x008fe400078e0007 */
[----:B------:R-:W-:-:S05]  /*215f0*/  IMAD.MOV.U32 R13, RZ, RZ, R6 ;  /* 0x000000ffff0d7224 */ /* 0x000fca00078e0006 */
[----:B------:R0:W-:Y:S04]  /*21600*/  STL.64 [R1+0x3c98], R12 ;  /* 0x003c980c01007387 */ /* 0x0001e80000100a00 */
[----:B0-----:R-:W2:Y:S04]  /*21610*/  LDL.LU.64 R12, [R1+0x500] ;  /* 0x00050000010c7983 */ /* 0x001ea80000300a00 */
[----:B------:R-:W2:Y:S01]  /*21620*/  LDL.LU.64 R14, [R1+0x508] ;  /* 0x00050800010e7983 */ /* 0x000ea20000300a00 */
[----:B----4-:R-:W-:-:S15]  /*21630*/  HMMA.16816.F32 R16, R24, R8, R16 ;  /* 0x000000081810723c */ /* 0x010fde0000001810 */
[----:B------:R-:W-:-:S04]  /*21640*/  NOP ;  /* 0x0000000000007918 */ /* 0x000fc80000000000 */
[----:B------:R-:W-:Y:S04]  /*21650*/  STL.64 [R1+0xcb0], R16 ;  /* 0x000cb01001007387 */ /* 0x000fe80000100a00 */
[----:B------:R0:W-:Y:S04]  /*21660*/  STL.64 [R1+0xcb8], R18 ;  /* 0x000cb81201007387 */ /* 0x0001e80000100a00 */
[----:B0-----:R-:W3:Y:S04]  /*21670*/  LDL.LU.64 R18, [R1+0x3cb0] ;  /* 0x003cb00001127983 */ /* 0x001ee80000300a00 */
[----:B------:R-:W3:Y:S04]  /*21680*/  LDL.LU.64 R16, [R1+0x3ca8] ;  /* 0x003ca80001107983 */ /* 0x000ee80000300a00 */
[----:B------:R0:W-:Y:S04]  /*21690*/  STL.64 [R1+0x3ca0], R8 ;  /* 0x003ca00801007387 */ /* 0x0001e80000100a00 */
[----:B0-----:R-:W3:Y:S04]  /*216a0*/  LDL.LU.64 R8, [R1+0x1070] ;  /* 0x0010700001087983 */ /* 0x001ee80000300a00 */
[----:B------:R-:W3:Y:S01]  /*216b0*/  LDL.LU.64 R10, [R1+0x1078] ;  /* 0x00107800010a7983 */ /* 0x000ee20000300a00 */
[----:B--2---:R-:W-:-:S15]  /*216c0*/  HMMA.16816.F32 R12, R24, R4, R12 ;  /* 0x00000004180c723c */ /* 0x004fde000000180c */
[----:B------:R-:W-:-:S04]  /*216d0*/  NOP ;  /* 0x0000000000007918 */ /* 0x000fc80000000000 */
[----:B------:R0:W-:Y:S04]  /*216e0*/  STL.64 [R1+0x500], R12 ;  /* 0x0005000c01007387 */ /* 0x0001e80000100a00 */
[----:B------:R1:W-:Y:S04]  /*216f0*/  STL.64 [R1+0x508], R14 ;  /* 0x0005080e01007387 */ /* 0x0003e80000100a00 */
[----:B0-----:R-:W2:Y:S04]  /*21700*/  LDL.LU.64 R12, [R1+0xc10] ;  /* 0x000c1000010c7983 */ /* 0x001ea80000300a00 */
[----:B-1----:R-:W2:Y:S04]  /*21710*/  LDL.LU.64 R14, [R1+0xc18] ;  /* 0x000c1800010e7983 */ /* 0x002ea80000300a00 */
[----:B------:R-:W4:Y:S04]  /*21720*/  LDL.64 R24, [R1+0x70] ;  /* 0x0000700001187983 */ /* 0x000f280000100a00 */
[----:B----4-:R0:W-:Y:S04]  /*21730*/  STL.64 [R1+0x3c60], R24 ;  /* 0x003c601801007387 */ /* 0x0101e80000100a00 */
[----:B0-----:R-:W4:Y:S04]  /*21740*/  LDL.LU.64 R24, [R1+0x470] ;  /* 0x0004700001187983 */ /* 0x001f280000300a00 */
[----:B------:R-:W2:Y:S04]  /*21750*/  LDL.LU.64 R26, [R1+0x478] ;  /* 0x00047800011a7983 */ /* 0x000ea80000300a00 */
[----:B--2---:R-:W-:Y:S04]  /*21760*/  STL.64 [R1+0x3c78], R26 ;  /* 0x003c781a01007387 */ /* 0x004fe80000100a00 */
[----:B----4-:R0:W-:Y:S04]  /*21770*/  STL.64 [R1+0x3c70], R24 ;  /* 0x003c701801007387 */ /* 0x0101e80000100a00 */
[----:B0-----:R-:W2:Y:S04]  /*21780*/  LDL.LU.64 R24, [R1+0x480] ;  /* 0x0004800001187983 */ /* 0x001ea80000300a00 */
[----:B------:R-:W4:Y:S01]  /*21790*/  LDL.LU.64 R26, [R1+0x488] ;  /* 0x00048800011a7983 */ /* 0x000f220000300a00 */
[----:B------:R-:W-:-:S02]  /*217a0*/  IMAD.MOV.U32 R20, RZ, RZ, R29 ;  /* 0x000000ffff147224 */ /* 0x000fc400078e001d */
[----:B------:R-:W-:Y:S01]  /*217b0*/  IMAD.MOV.U32 R21, RZ, RZ, R28 ;  /* 0x000000ffff157224 */ /* 0x000fe200078e001c */
[----:B----4-:R-:W-:Y:S04]  /*217c0*/  STL.64 [R1+0x3c90], R26 ;  /* 0x003c901a01007387 */ /* 0x010fe80000100a00 */
[----:B--2---:R0:W-:Y:S04]  /*217d0*/  STL.64 [R1+0x3c88], R24 ;  /* 0x003c881801007387 */ /* 0x0041e80000100a00 */
[----:B0-----:R-:W2:Y:S04]  /*217e0*/  LDL.LU.64 R24, [R1+0x490] ;  /* 0x0004900001187983 */ /* 0x001ea80000300a00 */
[----:B------:R-:W2:Y:S04]  /*217f0*/  LDL.LU.64 R26, [R1+0x498] ;  /* 0x00049800011a7983 */ /* 0x000ea80000300a00 */
[----:B------:R0:W-:Y:S04]  /*21800*/  STL.64 [R1+0x3c48], R4 ;  /* 0x003c480401007387 */ /* 0x0001e80000100a00 */
[----:B0-----:R-:W4:Y:S01]  /*21810*/  LDL.64 R4, [R1+0xb0] ;  /* 0x0000b00001047983 */ /* 0x001f220000100a00 */
[----:B---3--:R-:W-:Y:S03]  /*21820*/  HMMA.16816.F32 R20, R16, R20, R8 ;  /* 0x000000141014723c */ /* 0x008fe60000001808 */
[----:B------:R-:W3:-:S15]  /*21830*/  LDL.LU.64 R8, [R1+0x3ca0] ;  /* 0x003ca00001087983 */ /* 0x000ede0000300a00 */
[----:B------:R-:W-:Y:S01]  /*21840*/  NOP ;  /* 0x0000000000007918 */ /* 0x000fe20000000000 */
[----:B------:R0:W-:Y:S04]  /*21850*/  STL.64 [R1+0x1070], R20 ;  /* 0x0010701401007387 */ /* 0x0001e80000100a00 */
[----:B------:R1:W-:Y:S04]  /*21860*/  STL.64 [R1+0x1078], R22 ;  /* 0x0010781601007387 */ /* 0x0003e80000100a00 */
[----:B0-----:R-:W2:Y:S04]  /*21870*/  LDL.LU.64 R20, [R1+0x460] ;  /* 0x0004600001147983 */ /* 0x001ea80000300a00 */
[----:B-1----:R-:W2:Y:S01]  /*21880*/  LDL.LU.64 R22, [R1+0x468] ;  /* 0x0004680001167983 */ /* 0x002ea20000300a00 */
[----:B----4-:R-:W-:-:S15]  /*21890*/  HMMA.16816.F32 R12, R16, R4, R12 ;  /* 0x00000004100c723c */ /* 0x010fde000000180c */
[----:B------:R-:W-:-:S04]  /*218a0*/  NOP ;  /* 0x0000000000007918 */ /* 0x000fc80000000000 */
[----:B------:R0:W-:Y:S04]  /*218b0*/  STL.64 [R1+0xc10], R12 ;  /* 0x000c100c01007387 */ /* 0x0001e80000100a00 */
[----:B------:R2:W-:Y:S04]  /*218c0*/  STL.64 [R1+0xc18], R14 ;  /* 0x000c180e01007387 */ /* 0x0005e80000100a00 */
[----:B0-----:R-:W2:Y:S01]  /*218d0*/  LDL.LU.64 R12, [R1+0x3c98] ;  /* 0x003c9800010c7983 */ /* 0x001ea20000300a00 */
[----:B------:R-:W-:Y:S02]  /*218e0*/  IMAD.MOV.U32 R11, RZ, RZ, R4 ;  /* 0x000000ffff0b7224 */ /* 0x000fe400078e0004 */
[----:B------:R-:W-:-:S02]  /*218f0*/  IMAD.MOV.U32 R10, RZ, RZ, R5 ;  /* 0x000000ffff0a7224 */ /* 0x000fc400078e0005 */
[----:B------:R-:W4:Y:S04]  /*21900*/  LDL.LU.64 R4, [R1+0xbf0] ;  /* 0x000bf00001047983 */ /* 0x000f280000300a00 */
[----:B------:R-:W4:Y:S04]  /*21910*/  LDL.LU.64 R6, [R1+0xbf8] ;  /* 0x000bf80001067983 */ /* 0x000f280000300a00 */
[----:B------:R-:W-:Y:S04]  /*21920*/  STL.64 [R1+0x3be0], R10 ;  /* 0x003be00a01007387 */ /* 0x000fe80000100a00 */
[----:B---3--:R-:W-:Y:S01]  /*21930*/  STL.64 [R1+0x3bd8], R8 ;  /* 0x003bd80801007387 */ /* 0x008fe20000100a00 */
        /* <DEDUP_REMOVED lines=11> */
[----:B0-----:R-:W2:Y:S02]  /*219f0*/  LDL.LU.64 R12, [R1+0x3c68] ;  /* 0x003c6800010c7983 */ /* 0x001ea40000300a00 */
[----:B--2---:R-:W-:-:S15]  /*21a00*/  HMMA.16816.F32 R24, R16, R12, R24 ;  /* 0x0000000c1018723c */ /* 0x004fde0000001818 */
[----:B------:R-:W-:-:S04]  /*21a10*/  NOP ;  /* 0x0000000000007918 */ /* 0x000fc80000000000 */
[----:B------:R0:W-:Y:S04]  /*21a20*/  STL.64 [R1+0x470], R24 ;  /* 0x0004701801007387 */ /* 0x0001e80000100a00 */
[----:B------:R-:W-:Y:S04]  /*21a30*/  STL.64 [R1+0x478], R26 ;  /* 0x0004781a01007387 */ /* 0x000fe80000100a00 */
[----:B0-----:R-:W2:Y:S01]  /*21a40*/  LDL.LU.64 R24, [R1+0x3c60] ;  /* 0x003c600001187983 */ /* 0x001ea20000300a00 */
[----:B------:R-:W-:Y:S02]  /*21a50*/  IMAD.MOV.U32 R9, RZ, RZ, R0 ;  /* 0x000000ffff097224 */ /* 0x000fe400078e0000 */
[----:B------:R-:W-:-:S02]  /*21a60*/  IMAD.MOV.U32 R8, RZ, RZ, R3 ;  /* 0x000000ffff087224 */ /* 0x000fc400078e0003 */
[----:B------:R-:W-:Y:S02]  /*21a70*/  IMAD.MOV.U32 R0, RZ, RZ, R13 ;  /* 0x000000ffff007224 */ /* 0x000fe400078e000d */
[----:B------:R-:W-:Y:S02]  /*21a80*/  IMAD.MOV.U32 R3, RZ, RZ, R12 ;  /* 0x000000ffff037224 */ /* 0x000fe400078e000c */
[----:B------:R-:W4:Y:S04]  /*21a90*/  LDL.LU.64 R12, [R1+0x3c58] ;  /* 0x003c5800010c7983 */ /* 0x000f280000300a00 */
[----:B------:R-:W-:Y:S04]  /*21aa0*/  STL [R1+0x3bcc], R0 ;  /* 0x003bcc0001007387 */ /* 0x000fe80000100800 */
[----:B------:R-:W-:Y:S01]  /*21ab0*/  STL [R1+0x3bc8], R3 ;  /* 0x003bc80301007387 */ /* 0x000fe20000100800 */
[----:B--2---:R-:W-:Y:S01]  /*21ac0*/  HMMA.16816.F32 R20, R16, R24, R20 ;  /* 0x000000181014723c */ /* 0x004fe20000001814 */
[----:B------:R-:W-:-:S02]  /*21ad0*/  IMAD.MOV.U32 R29, RZ, RZ, R24 ;  /* 0x000000ffff1d7224 */ /* 0x000fc400078e0018 */
[----:B------:R-:W-:Y:S02]  /*21ae0*/  IMAD.MOV.U32 R28, RZ, RZ, R25 ;  /* 0x000000ffff1c7224 */ /* 0x000fe400078e0019 */
[----:B------:R-:W0:-:S14]  /*21af0*/  LDSM.16.MT88.4 R24, [R2+UR5+0x280] ;  /* 0x000280050218783b */ /* 0x000e1c0008004200 */
[----:B------:R1:W-:Y:S04]  /*21b00*/  STL.64 [R1+0x460], R20 ;  /* 0x0004601401007387 */ /* 0x0003e80000100a00 */
[----:B------:R-:W-:Y:S04]  /*21b10*/  STL.64 [R1+0x468], R22 ;  /* 0x0004681601007387 */ /* 0x000fe80000100a00 */
[----:B-1----:R-:W2:Y:S04]  /*21b20*/  LDL.LU.64 R20, [R1+0x3c50] ;  /* 0x003c500001147983 */ /* 0x002ea80000300a00 */
[----:B0-----:R-:W-:Y:S04]  /*21b30*/  STL.64 [R1+0x3af8], R26 ;  /* 0x003af81a01007387 */ /* 0x001fe80000100a00 */
[----:B------:R0:W-:Y:S04]  /*21b40*/  STL.64 [R1+0x3af0], R24 ;  /* 0x003af01801007387 */ /* 0x0001e80000100a00 */
[----:B0-----:R-:W3:Y:S04]  /*21b50*/  LDL.LU.64 R24, [R1+0xc00] ;  /* 0x000c000001187983 */ /* 0x001ee80000300a00 */
[----:B------:R-:W3:Y:S01]  /*21b60*/  LDL.LU.64 R26, [R1+0xc08] ;  /* 0x000c0800011a7983 */ /* 0x000ee20000300a00 */
[C---:B----4-:R-:W-:Y:S08]  /*21b70*/  HMMA.16816.F32 R4, R16.reuse, R12, R4 ;  /* 0x0000000c1004723c */ /* 0x050ff00000001804 */
[----:B---3--:R-:W-:Y:S01]  /*21b80*/  HMMA.16816.F32 R8, R16, R8, R24 ;  /* 0x000000081008723c */ /* 0x008fe20000001818 */
[----:B------:R-:W-:-:S02]  /*21b90*/  IMAD.MOV.U32 R25, RZ, RZ, R12 ;  /* 0x000000ffff197224 */ /* 0x000fc400078e000c */
[----:B------:R-:W-:-:S15]  /*21ba0*/  IMAD.MOV.U32 R24, RZ, RZ, R13 ;  /* 0x000000ffff187224 */ /* 0x000fde00078e000d */
[----:B------:R-:W-:Y:S01]  /*21bb0*/  NOP ;  /* 0x0000000000007918 */ /* 0x000fe20000000000 */
[----:B------:R-:W-:Y:S04]  /*21bc0*/  STL.64 [R1+0xc00], R8 ;  /* 0x000c000801007387 */ /* 0x000fe80000100a00 */
[----:B------:R-:W-:Y:S04]  /*21bd0*/  STL.64 [R1+0xc08], R10 ;  /* 0x000c080a01007387 */ /* 0x000fe80000100a00 */
[----:B------:R0:W-:Y:S04]  /*21be0*/  STL.64 [R1+0xbf0], R4 ;  /* 0x000bf00401007387 */ /* 0x0001e80000100a00 */
[----:B------:R1:W-:Y:S04]  /*21bf0*/  STL.64 [R1+0xbf8], R6 ;  /* 0x000bf80601007387 */ /* 0x0003e80000100a00 */
[----:B0-----:R-:W3:Y:S04]  /*21c00*/  LDL.LU.64 R4, [R1+0xbe0] ;  /* 0x000be00001047983 */ /* 0x001ee80000300a00 */
[----:B-1----:R-:W3:Y:S04]  /*21c10*/  LDL.LU.64 R6, [R1+0xbe8] ;  /* 0x000be80001067983 */ /* 0x002ee80000300a00 */
[----:B------:R-:W4:Y:S04]  /*21c20*/  LDL.LU.64 R12, [R1+0xba0] ;  /* 0x000ba000010c7983 */ /* 0x000f280000300a00 */
[----:B------:R-:W2:Y:S04]  /*21c30*/  LDL.LU.64 R14, [R1+0xba8] ;  /* 0x000ba800010e7983 */ /* 0x000ea80000300a00 */
[----:B--2---:R-:W-:Y:S04]  /*21c40*/  STL.64 [R1+0x3c00], R14 ;  /* 0x003c000e01007387 */ /* 0x004fe80000100a00 */
[----:B----4-:R0:W-:Y:S02]  /*21c50*/  STL.64 [R1+0x3bf8], R12 ;  /* 0x003bf80c01007387 */ /* 0x0101e40000100a00 */
[----:B0-----:R-:W-:-:S02]  /*21c60*/  IMAD.MOV.U32 R12, RZ, RZ, R21 ;  /* 0x000000ffff0c7224 */ /* 0x001fc400078e0015 */
[----:B------:R-:W-:Y:S02]  /*21c70*/  IMAD.MOV.U32 R13, RZ, RZ, R20 ;  /* 0x000000ffff0d7224 */ /* 0x000fe400078e0014 */
[----:B------:R-:W2:Y:S04]  /*21c80*/  LDL.LU.64 R20, [R1+0xbc0] ;  /* 0x000bc00001147983 */ /* 0x000ea80000300a00 */
[----:B------:R-:W4:Y:S04]  /*21c90*/  LDL.LU.64 R22, [R1+0xbc8] ;  /* 0x000bc80001167983 */ /* 0x000f280000300a00 */
[----:B----4-:R-:W-:Y:S04]  /*21ca0*/  STL.64 [R1+0x3c30], R22 ;  /* 0x003c301601007387 */ /* 0x010fe80000100a00 */
[----:B--2---:R0:W-:Y:S04]  /*21cb0*/  STL.64 [R1+0x3c28], R20 ;  /* 0x003c281401007387 */ /* 0x0041e80000100a00 */
[----:B0-----:R-:W2:Y:S04]  /*21cc0*/  LDL.64 R20, [R1+0x30] ;  /* 0x0000300001147983 */ /* 0x001ea80000100a00 */
[----:B--2---:R0:W-:Y:S04]  /*21cd0*/  STL.64 [R1+0x3c40], R20 ;  /* 0x003c401401007387 */ /* 0x0041e80000100a00 */
[----:B0-----:R-:W3:Y:S04]  /*21ce0*/  LDL.64 R20, [R1+0x40] ;  /* 0x0000400001147983 */ /* 0x001ee80000100a00 */
[----:B------:R0:W-:Y:S04]  /*21cf0*/  STL.64 [R1+0x3c18], R12 ;  /* 0x003c180c01007387 */ /* 0x0001e80000100a00 */
[----:B0-----:R-:W2:Y:S04]  /*21d00*/  LDL.64 R12, [R1+0x20] ;  /* 0x00002000010c7983 */ /* 0x001ea80000100a00 */
[----:B--2---:R0:W-:Y:S04]  /*21d10*/  STL.64 [R1+0x3c38], R12 ;  /* 0x003c380c01007387 */ /* 0x0041e80000100a00 */
[----:B0-----:R-:W2:Y:S04]  /*21d20*/  LDL.LU.64 R12, [R1+0xbd0] ;  /* 0x000bd000010c7983 */ /* 0x001ea80000300a00 */
[----:B------:R-:W2:Y:S04]  /*21d30*/  LDL.LU.64 R14, [R1+0xbd8] ;  /* 0x000bd800010e7983 */ /* 0x000ea80000300a00 */
[----:B------:R-:W4:Y:S04]  /*21d40*/  LDL.LU.64 R8, [R1+0xb90] ;  /* 0x000b900001087983 */ /* 0x000f280000300a00 */
[----:B------:R-:W2:Y:S01]  /*21d50*/  LDL.LU.64 R10, [R1+0xb98] ;  /* 0x000b9800010a7983 */ /* 0x000ea20000300a00 */
[----:B---3--:R-:W-:Y:S03]  /*21d60*/  HMMA.16816.F32 R4, R16, R20, R4 ;  /* 0x000000141004723c */ /* 0x008fe60000001804 */
[----:B--2---:R-:W-:Y:S04]  /*21d70*/  STL.64 [R1+0x3c10], R10 ;  /* 0x003c100a01007387 */ /* 0x004fe80000100a00 */
[----:B----4-:R0:W-:Y:S04]  /*21d80*/  STL.64 [R1+0x3c08], R8 ;  /* 0x003c080801007387 */ /* 0x0101e80000100a00 */
[----:B0-----:R-:W2:Y:S04]  /*21d90*/  LDL.LU.64 R8, [R1+0xbb0] ;  /* 0x000bb00001087983 */ /* 0x001ea80000300a00 */
[----:B------:R-:W2:Y:S04]  /*21da0*/  LDL.LU.64 R10, [R1+0xbb8] ;  /* 0x000bb800010a7983 */ /* 0x000ea80000300a00 */
[----:B------:R0:W-:Y:S04]  /*21db0*/  STL.64 [R1+0x3bb8], R24 ;  /* 0x003bb81801007387 */ /* 0x0001e80000100a00 */
[----:B0-----:R-:W3:Y:S04]  /*21dc0*/  LDL R24, [R1] ;  /* 0x0000000001187983 */ /* 0x001ee80000100800 */
[----:B------:R-:W3:Y:S04]  /*21dd0*/  LDL R25, [R1+0x4] ;  /* 0x0000040001197983 */ /* 0x000ee80000100800 */
[----:B------:R0:W-:Y:S04]  /*21de0*/  STL.64 [R1+0xbe0], R4 ;  /* 0x000be00401007387 */ /* 0x0001e80000100a00 */
[----:B------:R1:W-:Y:S04]  /*21df0*/  STL.64 [R1+0xbe8], R6 ;  /* 0x000be80601007387 */ /* 0x0003e80000100a00 */
[----:B0-----:R-:W4:Y:S01]  /*21e00*/  LDL.LU.64 R4, [R1+0x3c48] ;  /* 0x003c480001047983 */ /* 0x001f220000300a00 */
[----:B-1----:R-:W-:-:S02]  /*21e10*/  IMAD.MOV.U32 R7, RZ, RZ, R20 ;  /* 0x000000ffff077224 */ /* 0x002fc400078e0014 */
[----:B------:R-:W-:Y:S02]  /*21e20*/  IMAD.MOV.U32 R6, RZ, RZ, R21 ;  /* 0x000000ffff067224 */ /* 0x000fe400078e0015 */
[----:B------:R-:W2:Y:S02]  /*21e30*/  LDL.LU.64 R20, [R1+0x3c40] ;  /* 0x003c400001147983 */ /* 0x000ea40000300a00 */
[----:B--2---:R-:W-:Y:S01]  /*21e40*/  HMMA.16816.F32 R12, R16, R20, R12 ;  /* 0x00000014100c723c */ /* 0x004fe2000000180c */
[----:B------:R-:W-:Y:S02]  /*21e50*/  IMAD.MOV.U32 R0, RZ, RZ, R20 ;  /* 0x000000ffff007224 */ /* 0x000fe400078e0014 */
[----:B------:R-:W-:-:S15]  /*21e60*/  IMAD.MOV.U32 R3, RZ, RZ, R21 ;  /* 0x000000ffff037224 */ /* 0x000fde00078e0015 */
[----:B------:R-:W-:Y:S01]  /*21e70*/  NOP ;  /* 0x0000000000007918 */ /* 0x000fe20000000000 */
[----:B------:R0:W-:Y:S04]  /*21e80*/  STL.64 [R1+0xbd0], R12 ;  /* 0x000bd00c01007387 */ /* 0x0001e80000100a00 */
[----:B------:R-:W-:Y:S04]  /*21e90*/  STL.64 [R1+0xbd8], R14 ;  /* 0x000bd80e01007387 */ /* 0x000fe80000100a00 */
[----:B0-----:R-:W2:Y:S04]  /*21ea0*/  LDL.LU.64 R12, [R1+0x3c38] ;  /* 0x003c3800010c7983 */ /* 0x001ea80000300a00 */
[----:B------:R-:W2:Y:S04]  /*21eb0*/  LDL.LU.64 R22, [R1+0x3c30] ;  /* 0x003c300001167983 */ /* 0x000ea80000300a00 */
[----:B------:R-:W2:Y:S02]  /*21ec0*/  LDL.LU.64 R20, [R1+0x3c28] ;  /* 0x003c280001147983 */ /* 0x000ea40000300a00 */
[----:B--2---:R-:W-:-:S15]  /*21ed0*/  HMMA.16816.F32 R20, R16, R12, R20 ;  /* 0x0000000c1014723c */ /* 0x004fde0000001814 */
[----:B------:R-:W-:-:S04]  /*21ee0*/  NOP ;  /* 0x0000000000007918 */ /* 0x000fc80000000000 */
[----:B------:R0:W-:Y:S04]  /*21ef0*/  STL.64 [R1+0xbc0], R20 ;  /* 0x000bc01401007387 */ /* 0x0001e80000100a00 */
[----:B------:R1:W-:Y:S04]  /*21f00*/  STL.64 [R1+0xbc8], R22 ;  /* 0x000bc81601007387 */ /* 0x0003e80000100a00 */
[----:B0-----:R-:W2:Y:S01]  /*21f10*/  LDL.LU.64 R20, [R1+0x3c20] ;  /* 0x003c200001147983 */ /* 0x001ea20000300a00 */
[----:B-1----:R-:W-:Y:S02]  /*21f20*/  IMAD.MOV.U32 R22, RZ, RZ, R12 ;  /* 0x000000ffff167224 */ /* 0x002fe400078e000c */
[----:B------:R-:W-:-:S02]  /*21f30*/  IMAD.MOV.U32 R23, RZ, RZ, R13 ;  /* 0x000000ffff177224 */ /* 0x000fc400078e000d */
[----:B------:R-:W2:Y:S02]  /*21f40*/  LDL.LU.64 R12, [R1+0x3c18] ;  /* 0x003c1800010c7983 */ /* 0x000ea40000300a00 */
[----:B--2---:R-:W-:Y:S02]  /*21f50*/  HMMA.16816.F32 R12, R16, R12, R8 ;  /* 0x0000000c100c723c */ /* 0x004fe40000001808 */
[----:B------:R-:W2:Y:S04]  /*21f60*/  LDL.LU.64 R10, [R1+0x3c10] ;  /* 0x003c1000010a7983 */ /* 0x000ea80000300a00 */
[----:B------:R-:W2:-:S13]  /*21f70*/  LDL.LU.64 R8, [R1+0x3c08] ;  /* 0x003c080001087983 */ /* 0x000e9a0000300a00 */
[----:B------:R-:W-:Y:S04]  /*21f80*/  STL.64 [R1+0xbb0], R12 ;  /* 0x000bb00c01007387 */ /* 0x000fe80000100a00 */
[----:B------:R0:W-:Y:S04]  /*21f90*/  STL.64 [R1+0xbb8], R14 ;  /* 0x000bb80e01007387 */ /* 0x0001e80000100a00 */
[----:B0-----:R-:W3:Y:S04]  /*21fa0*/  LDL.LU.64 R14, [R1+0x3c00] ;  /* 0x003c0000010e7983 */ /* 0x001ee80000300a00 */
[----:B------:R-:W3:Y:S02]  /*21fb0*/  LDL.LU.64 R12, [R1+0x3bf8] ;  /* 0x003bf800010c7983 */ /* 0x000ee40000300a00 */
[----:B---3--:R-:W-:Y:S02]  /*21fc0*/  HMMA.16816.F32 R24, R16, R24, R12 ;  /* 0x000000181018723c */ /* 0x008fe4000000180c */
[----:B------:R-:W3:Y:S04]  /*21fd0*/  LDL.LU.64 R14, [R1+0x3bf0] ;  /* 0x003bf000010e7983 */ /* 0x000ee80000300a00 */
[----:B------:R-:W2:-:S13]  /*21fe0*/  LDL.LU.64 R12, [R1+0x3be8] ;  /* 0x003be800010c7983 */ /* 0x000e9a0000300a00 */
[----:B------:R0:W-:Y:S04]  /*21ff0*/  STL.64 [R1+0xba0], R24 ;  /* 0x000ba01801007387 */ /* 0x0001e80000100a00 */
[----:B------:R1:W-:Y:S04]  /*22000*/  STL.64 [R1+0xba8], R26 ;  /* 0x000ba81a01007387 */ /* 0x0003e80000100a00 */
[----:B0-----:R-:W4:Y:S04]  /*22010*/  LDL.LU.64 R24, [R1+0x450] ;  /* 0x0004500001187983 */ /* 0x001f280000300a00 */
[----:B-1----:R-:W4:Y:S01]  /*22020*/  LDL.LU.64 R26, [R1+0x458] ;  /* 0x00045800011a7983 */ /* 0x002f220000300a00 */
[----:B--2---:R-:W-:-:S15]  /*22030*/  HMMA.16816.F32 R8, R16, R12, R8 ;  /* 0x0000000c1008723c */ /* 0x004fde0000001808 */
[----:B------:R-:W-:-:S04]  /*22040*/  NOP ;  /* 0x0000000000007918 */ /* 0x000fc80000000000 */
[----:B------:R-:W-:Y:S04]  /*22050*/  STL.64 [R1+0xb90], R8 ;  /* 0x000b900801007387 */ /* 0x000fe80000100a00 */
[----:B------:R0:W-:Y:S04]  /*22060*/  STL.64 [R1+0xb98], R10 ;  /* 0x000b980a01007387 */ /* 0x0001e80000100a00 */
[----:B0-----:R-:W2:Y:S04]  /*22070*/  LDL.LU.64 R10, [R1+0x3be0] ;  /* 0x003be000010a7983 */ /* 0x001ea80000300a00 */
[----:B------:R-:W2:Y:S04]  /*22080*/  LDL.LU.64 R8, [R1+0x3bd8] ;  /* 0x003bd80001087983 */ /* 0x000ea80000300a00 */
[----:B---3--:R-:W-:Y:S04]  /*22090*/  STL.64 [R1+0x3b10], R14 ;  /* 0x003b100e01007387 */ /* 0x008fe80000100a00 */
[----:B------:R0:W-:Y:S04]  /*220a0*/  STL.64 [R1+0x3b08], R12 ;  /* 0x003b080c01007387 */ /* 0x0001e80000100a00 */
[----:B0-----:R-:W3:Y:S04]  /*220b0*/  LDL.64 R12, [R1] ;  /* 0x00000000010c7983 */ /* 0x001ee80000100a00 */
[----:B---3--:R0:W-:Y:S04]  /*220c0*/  STL.64 [R1+0x3b18], R12 ;  /* 0x003b180c01007387 */ /* 0x0081e80000100a00 */
[----:B0-----:R-:W3:Y:S04]  /*220d0*/  LDL.64 R12, [R1+0x10] ;  /* 0x00001000010c7983 */ /* 0x001ee80000100a00 */
[----:B---3--:R0:W-:Y:S04]  /*220e0*/  STL.64 [R1+0x3b28], R12 ;  /* 0x003b280c01007387 */ /* 0x0081e80000100a00 */
[----:B0-----:R-:W2:Y:S04]  /*220f0*/  LDL.LU.64 R12, [R1+0xb80] ;  /* 0x000b8000010c7983 */ /* 0x001ea80000300a00 */
[----:B------:R-:W2:Y:S02]  /*22100*/  LDL.LU.64 R14, [R1+0xb88] ;  /* 0x000b8800010e7983 */ /* 0x000ea40000300a00 */
[----:B--2---:R-:W-:-:S15]  /*22110*/  HMMA.16816.F32 R12, R16, R8, R12 ;  /* 0x00000008100c723c */ /* 0x004fde000000180c */
[----:B------:R-:W-:-:S04]  /*22120*/  NOP ;  /* 0x0000000000007918 */ /* 0x000fc80000000000 */
[----:B------:R0:W-:Y:S04]  /*22130*/  STL.64 [R1+0xb80], R12 ;  /* 0x000b800c01007387 */ /* 0x0001e80000100a00 */
[----:B------:R-:W-:Y:S01]  /*22140*/  STL.64 [R1+0xb88], R14 ;  /* 0x000b880e01007387 */ /* 0x000fe20000100a00 */
[----:B0-----:R-:W-:Y:S02]  /*22150*/  IMAD.MOV.U32 R12, RZ, RZ, R22 ;  /* 0x000000ffff0c7224 */ /* 0x001fe400078e0016 */
[----:B------:R-:W-:Y:S01]  /*22160*/  IMAD.MOV.U32 R13, RZ, RZ, R23 ;  /* 0x000000ffff0d7224 */ /* 0x000fe200078e0017 */
[----:B------:R-:W2:Y:S04]  /*22170*/  LDL.LU R22, [R1+0x3bd4] ;  /* 0x003bd40001167983 */ /* 0x000ea80000300800 */
[----:B------:R-:W2:Y:S04]  /*22180*/  LDL.LU R23, [R1+0x3bd0] ;  /* 0x003bd00001177983 */ /* 0x000ea80000300800 */
[----:B------:R4:W-:Y:S02]  /*22190*/  STL.64 [R1+0x3b40], R12 ;  /* 0x003b400c01007387 */ /* 0x0009e40000100a00 */
[----:B----4-:R-:W-:Y:S02]  /*221a0*/  HMMA.16816.F32 R12, R16, R4, R24 ;  /* 0x00000004100c723c */ /* 0x010fe40000001818 */
[----:B------:R-:W-:Y:S04]  /*221b0*/  STL [R1+0x3b04], R8 ;  /* 0x003b040801007387 */ /* 0x000fe80000100800 */
[----:B------:R0:W-:Y:S04]  /*221c0*/  STL [R1+0x3b00], R9 ;  /* 0x003b000901007387 */ /* 0x0001e80000100800 */
[----:B------:R1:W-:Y:S04]  /*221d0*/  STL.64 [R1+0x3bc0], R10 ;  /* 0x003bc00a01007387 */ /* 0x0003e80000100a00 */
[----:B0-----:R-:W2:Y:S04]  /*221e0*/  LDL.LU.64 R8, [R1+0x1040] ;  /* 0x0010400001087983 */ /* 0x001ea80000300a00 */
[----:B-1----:R-:W2:Y:S04]  /*221f0*/  LDL.LU.64 R10, [R1+0x1048] ;  /* 0x00104800010a7983 */ /* 0x002ea80000300a00 */
[----:B------:R-:W3:Y:S04]  /*22200*/  LDL.LU.64 R24, [R1+0x3e0] ;  /* 0x0003e00001187983 */ /* 0x000ee80000300a00 */
[----:B------:R-:W3:Y:S04]  /*22210*/  LDL.LU.64 R26, [R1+0x3e8] ;  /* 0x0003e800011a7983 */ /* 0x000ee80000300a00 */
[----:B------:R0:W-:Y:S04]  /*22220*/  STL.64 [R1+0x450], R12 ;  /* 0x0004500c01007387 */ /* 0x0001e80000100a00 */
[----:B------:R-:W-:Y:S04]  /*22230*/  STL.64 [R1+0x458], R14 ;  /* 0x0004580e01007387 */ /* 0x000fe80000100a00 */
[----:B------:R-:W-:Y:S04]  /*22240*/  STL.64 [R1+0x3bb0], R4 ;  /* 0x003bb00401007387 */ /* 0x000fe80000100a00 */
[----:B------:R-:W4:Y:S01]  /*22250*/  LDL.64 R16, [R1+0x90] ;  /* 0x0000900001107983 */ /* 0x000f220000100a00 */
[----:B0-----:R-:W-:-:S02]  /*22260*/  IMAD.MOV.U32 R12, RZ, RZ, R0 ;  /* 0x000000ffff0c7224 */ /* 0x001fc400078e0000 */
[----:B------:R-:W-:Y:S01]  /*22270*/  IMAD.MOV.U32 R13, RZ, RZ, R3 ;  /* 0x000000ffff0d7224 */ /* 0x000fe200078e0003 */
[----:B------:R-:W2:Y:S04]  /*22280*/  LDL.LU R0, [R1+0x3bcc] ;  /* 0x003bcc0001007983 */ /* 0x000ea80000300800 */
[----:B------:R-:W2:Y:S04]  /*22290*/  LDL.LU R3, [R1+0x3bc8] ;  /* 0x003bc80001037983 */ /* 0x000ea80000300800 */
[----:B------:R0:W-:Y:S04]  /*222a0*/  STL.64 [R1+0x3b58], R12 ;  /* 0x003b580c01007387 */ /* 0x0001e80000100a00 */
[----:B0-----:R-:W2:Y:S02]  /*222b0*/  LDL.64 R12, [R1+0xc0] ;  /* 0x0000c000010c7983 */ /* 0x001ea40000100a00 */
[----:B--2---:R-:W-:-:S15]  /*222c0*/  HMMA.16816.F32 R8, R20, R12, R8 ;  /* 0x0000000c1408723c */ /* 0x004fde0000001808 */
[----:B------:R-:W-:-:S04]  /*222d0*/  NOP ;  /* 0x0000000000007918 */ /* 0x000fc80000000000 */
[----:B------:R-:W-:Y:S04]  /*222e0*/  STL.64 [R1+0x1040], R8 ;  /* 0x0010400801007387 */ /* 0x000fe80000100a00 */
[----:B------:R0:W-:Y:S04]  /*222f0*/  STL.64 [R1+0x1048], R10 ;  /* 0x0010480a01007387 */ /* 0x0001e80000100a00 */
[----:B0-----:R-:W2:Y:S01]  /*22300*/  LDL.LU.64 R10, [R1+0x3bc0] ;  /* 0x003bc000010a7983 */ /* 0x001ea20000300a00 */
[----:B------:R-:W-:Y:S02]  /*22310*/  IMAD.MOV.U32 R8, RZ, RZ, R12 ;  /* 0x000000ffff087224 */ /* 0x000fe400078e000c */
[----:B------:R-:W-:-:S02]  /*22320*/  IMAD.MOV.U32 R9, RZ, RZ, R13 ;  /* 0x000000ffff097224 */ /* 0x000fc400078e000d */
[----:B------:R-:W-:Y:S02]  /*22330*/  IMAD.MOV.U32 R12, RZ, RZ, R7 ;  /* 0x000000ffff0c7224 */ /* 0x000fe400078e0007 */
[----:B------:R-:W-:Y:S01]  /*22340*/  IMAD.MOV.U32 R13, RZ, RZ, R6 ;  /* 0x000000ffff0d7224 */ /* 0x000fe200078e0006 */
[----:B------:R-:W3:Y:S04]  /*22350*/  LDL.LU.64 R4, [R1+0x3d0] ;  /* 0x0003d00001047983 */ /* 0x000ee80000300a00 */
[----:B------:R-:W4:Y:S04]  /*22360*/  LDL.LU.64 R6, [R1+0x3d8] ;  /* 0x0003d80001067983 */ /* 0x000f280000300a00 */
[----:B------:R-:W-:Y:S04]  /*22370*/  STL.64 [R1+0x3b70], R12 ;  /* 0x003b700c01007387 */ /* 0x000fe80000100a00 */
[----:B------:R0:W-:Y:S04]  /*22380*/  STL.64 [R1+0x3b20], R8 ;  /* 0x003b200801007387 */ /* 0x0001e80000100a00 */
[----:B0-----:R-:W4:Y:S01]  /*22390*/  LDL.LU.64 R8, [R1+0x3c0] ;  /* 0x0003c00001087983 */ /* 0x001f220000300a00 */
[----:B--2---:R-:W-:-:S02]  /*223a0*/  IMAD.MOV.U32 R12, RZ, RZ, R11 ;  /* 0x000000ffff0c7224 */ /* 0x004fc400078e000b */
[----:B------:R-:W-:Y:S02]  /*223b0*/  IMAD.MOV.U32 R13, RZ, RZ, R10 ;  /* 0x000000ffff0d7224 */ /* 0x000fe400078e000a */
[----:B------:R-:W2:Y:S05]  /*223c0*/  LDL.LU.64 R10, [R1+0x3c8] ;  /* 0x0003c800010a7983 */ /* 0x000eaa0000300a00 */
[----:B---3--:R-:W-:Y:S01]  /*223d0*/  HMMA.16816.F32 R12, R20, R12, R24 ;  /* 0x0000000c140c723c */ /* 0x008fe20000001818 */
[----:B------:R-:W3:-:S15]  /*223e0*/  LDL.LU.64 R24, [R1+0x3bb8] ;  /* 0x003bb80001187983 */ /* 0x000ede0000300a00 */
[----:B------:R-:W-:-:S03]  /*223f0*/  NOP ;  /* 0x0000000000007918 */ /* 0x000fc60000000000 */
[----:B------:R3:W-:Y:S04]  /*22400*/  STL.64 [R1+0x3e0], R12 ;  /* 0x0003e00c01007387 */ /* 0x0007e80000100a00 */
[----:B------:R-:W-:Y:S01]  /*22410*/  STL.64 [R1+0x3e8], R14 ;  /* 0x0003e80e01007387 */ /* 0x000fe20000100a00 */
[----:B---3--:R-:W-:Y:S02]  /*22420*/  IMAD.MOV.U32 R12, RZ, RZ, R25 ;  /* 0x000000ffff0c7224 */ /* 0x008fe400078e0019 */
[----:B------:R-:W-:Y:S02]  /*22430*/  IMAD.MOV.U32 R13, RZ, RZ, R24 ;  /* 0x000000ffff0d7224 */ /* 0x000fe400078e0018 */
[----:B------:R-:W-:Y:S02]  /*22440*/  IMAD.MOV.U32 R24, RZ, RZ, R29 ;  /* 0x000000ffff187224 */ /* 0x000fe400078e001d */
[----:B------:R-:W-:-:S05]  /*22450*/  IMAD.MOV.U32 R25, RZ, RZ, R28 ;  /* 0x000000ffff197224 */ /* 0x000fca00078e001c */
[----:B------:R-:W-:Y:S04]  /*22460*/  STL.64 [R1+0x3ba0], R24 ;  /* 0x003ba01801007387 */ /* 0x000fe80000100a00 */
[----:B------:R0:W-:Y:S04]  /*22470*/  STL.64 [R1+0x3b88], R12 ;  /* 0x003b880c01007387 */ /* 0x0001e80000100a00 */
[----:B0-----:R-:W3:Y:S04]  /*22480*/  LDL.64 R12, [R1+0x60] ;  /* 0x00006000010c7983 */ /* 0x001ee80000100a00 */
[----:B---3--:R0:W-:Y:S04]  /*22490*/  STL.64 [R1+0x3ba8], R12 ;  /* 0x003ba80c01007387 */ /* 0x0081e80000100a00 */
[----:B0-----:R-:W4:Y:S02]  /*224a0*/  LDL.64 R12, [R1+0xa0] ;  /* 0x0000a000010c7983 */ /* 0x001f240000100a00 */
[----:B----4-:R-:W-:-:S15]  /*224b0*/  HMMA.16816.F32 R4, R20, R12, R4 ;  /* 0x0000000c1404723c */ /* 0x010fde0000001804 */
[----:B------:R-:W-:-:S04]  /*224c0*/  NOP ;  /* 0x0000000000007918 */ /* 0x000fc80000000000 */
[----:B------:R0:W-:Y:S04]  /*224d0*/  STL.64 [R1+0x3d0], R4 ;  /* 0x0003d00401007387 */ /* 0x0001e80000100a00 */
[----:B------:R1:W-:Y:S04]  /*224e0*/  STL.64 [R1+0x3d8], R6 ;  /* 0x0003d80601007387 */ /* 0x0003e80000100a00 */
[----:B0-----:R-:W3:Y:S01]  /*224f0*/  LDL.LU.64 R4, [R1+0x3bb0] ;  /* 0x003bb00001047983 */ /* 0x001ee20000300a00 */
[----:B-1----:R-:W-:-:S05]  /*22500*/  IMAD.MOV.U32 R7, RZ, RZ, R13 ;  /* 0x000000ffff077224 */ /* 0x002fca00078e000d */
[----:B------:R-:W-:Y:S01]  /*22510*/  STL [R1+0x3b98], R7 ;  /* 0x003b980701007387 */ /* 0x000fe20000100800 */
[----:B------:R-:W-:Y:S02]  /*22520*/  IMAD.MOV.U32 R28, RZ, RZ, R12 ;  /* 0x000000ffff1c7224 */ /* 0x000fe400078e000c */
[----:B------:R-:W-:Y:S01]  /*22530*/  IMAD.MOV.U32 R29, RZ, RZ, R17 ;  /* 0x000000ffff1d7224 */ /* 0x000fe200078e0011 */
[----:B---3--:R2:W-:Y:S04]  /*22540*/  STL.64 [R1+0x3b90], R4 ;  /* 0x003b900401007387 */ /* 0x0085e80000100a00 */
[----:B------:R-:W3:Y:S01]  /*22550*/  LDL.LU.64 R12, [R1+0x3b0] ;  /* 0x0003b000010c7983 */ /* 0x000ee20000300a00 */
[----:B--2---:R-:W-:-:S15]  /*22560*/  HMMA.16816.F32 R4, R20, R16, R8 ;  /* 0x000000101404723c */ /* 0x004fde0000001808 */
[----:B------:R-:W-:-:S04]  /*22570*/  NOP ;  /* 0x0000000000007918 */ /* 0x000fc80000000000 */
[----:B------:R0:W-:Y:S04]  /*22580*/  STL.64 [R1+0x3c0], R4 ;  /* 0x0003c00401007387 */ /* 0x0001e80000100a00 */
[----:B------:R1:W-:Y:S04]  /*22590*/  STL.64 [R1+0x3c8], R6 ;  /* 0x0003c80601007387 */ /* 0x0003e80000100a00 */
[----:B------:R-:W3:Y:S04]  /*225a0*/  LDL.LU.64 R14, [R1+0x3b8] ;  /* 0x0003b800010e7983 */ /* 0x000ee80000300a00 */
[----:B------:R-:W2:Y:S04]  /*225b0*/  LDL.LU.64 R16, [R1+0x3a0] ;  /* 0x0003a00001107983 */ /* 0x000ea80000300a00 */
[----:B------:R-:W2:Y:S04]  /*225c0*/  LDL.LU.64 R18, [R1+0x3a8] ;  /* 0x0003a80001127983 */ /* 0x000ea80000300a00 */
[----:B0-----:R-:W4:Y:S04]  /*225d0*/  LDL.LU.64 R4, [R1+0xae0] ;  /* 0x000ae00001047983 */ /* 0x001f280000300a00 */
[----:B-1----:R-:W4:Y:S04]  /*225e0*/  LDL.LU.64 R6, [R1+0xae8] ;  /* 0x000ae80001067983 */ /* 0x002f280000300a00 */
[----:B------:R-:W2:Y:S04]  /*225f0*/  LDL.LU.64 R8, [R1+0xa90] ;  /* 0x000a900001087983 */ /* 0x000ea80000300a00 */
[----:B------:R-:W2:Y:S04]  /*22600*/  LDL.LU.64 R10, [R1+0xa98] ;  /* 0x000a9800010a7983 */ /* 0x000ea80000300a00 */
[----:B--2---:R-:W-:Y:S04]  /*22610*/  STL.64 [R1+0x3b38], R10 ;  /* 0x003b380a01007387 */ /* 0x004fe80000100a00 */
[----:B------:R0:W-:Y:S04]  /*22620*/  STL.64 [R1+0x3b30], R8 ;  /* 0x003b300801007387 */ /* 0x0001e80000100a00 */
[----:B0-----:R-:W2:Y:S04]  /*22630*/  LDL.LU.64 R8, [R1+0xaa0] ;  /* 0x000aa00001087983 */ /* 0x001ea80000300a00 */
[----:B------:R-:W2:Y:S04]  /*22640*/  LDL.LU.64 R10, [R1+0xaa8] ;  /* 0x000aa800010a7983 */ /* 0x000ea80000300a00 */
[----:B--2---:R-:W-:Y:S04]  /*22650*/  STL.64 [R1+0x3b50], R10 ;  /* 0x003b500a01007387 */ /* 0x004fe80000100a00 */
[----:B------:R0:W-:Y:S04]  /*22660*/  STL.64 [R1+0x3b48], R8 ;  /* 0x003b480801007387 */ /* 0x0001e80000100a00 */
[----:B0-----:R-:W2:Y:S04]  /*22670*/  LDL.LU.64 R8, [R1+0xab0] ;  /* 0x000ab00001087983 */ /* 0x001ea80000300a00 */
[----:B------:R-:W2:Y:S01]  /*22680*/  LDL.LU.64 R10, [R1+0xab8] ;  /* 0x000ab800010a7983 */ /* 0x000ea20000300a00 */
[----:B------:R-:W-:-:S02]  /*22690*/  IMAD.MOV.U32 R24, RZ, RZ, R3 ;  /* 0x000000ffff187224 */ /* 0x000fc400078e0003 */
[----:B------:R-:W-:-:S07]  /*226a0*/  IMAD.MOV.U32 R25, RZ, RZ, R0 ;  /* 0x000000ffff197224 */ /* 0x000fce00078e0000 */
[C---:B---3--:R-:W-:Y:S01]  /*226b0*/  HMMA.16816.F32 R24, R20.reuse, R24, R12 ;  /* 0x000000181418723c */ /* 0x048fe2000000180c */
[----:B--2---:R-:W-:Y:S04]  /*226c0*/  STL.64 [R1+0x3b68], R10 ;  /* 0x003b680a01007387 */ /* 0x004fe80000100a00 */
[----:B------:R0:W-:Y:S04]  /*226d0*/  STL.64 [R1+0x3b60], R8 ;  /* 0x003b600801007387 */ /* 0x0001e80000100a00 */
[----:B0-----:R-:W2:Y:S04]  /*226e0*/  LDL.LU.64 R8, [R1+0xac0] ;  /* 0x000ac00001087983 */ /* 0x001ea80000300a00 */
[----:B------:R-:W3:Y:S04]  /*226f0*/  LDL.LU.64 R10, [R1+0xac8] ;  /* 0x000ac800010a7983 */ /* 0x000ee80000300a00 */
[----:B---3--:R-:W-:Y:S04]  /*22700*/  STL.64 [R1+0x3b80], R10 ;  /* 0x003b800a01007387 */ /* 0x008fe80000100a00 */
[----:B--2---:R0:W-:Y:S04]  /*22710*/  STL.64 [R1+0x3b78], R8 ;  /* 0x003b780801007387 */ /* 0x0041e80000100a00 */
[----:B0-----:R-:W2:Y:S04]  /*22720*/  LDL.LU.64 R8, [R1+0xad0] ;  /* 0x000ad00001087983 */ /* 0x001ea80000300a00 */
[----:B------:R-:W2:Y:S04]  /*22730*/  LDL.LU.64 R10, [R1+0xad8] ;  /* 0x000ad800010a7983 */ /* 0x000ea80000300a00 */
[----:B------:R-:W4:Y:S04]  /*22740*/  LDL.LU.64 R12, [R1+0x3ba8] ;  /* 0x003ba800010c7983 */ /* 0x000f280000300a00 */
[----:B------:R0:W-:Y:S04]  /*22750*/  STL.64 [R1+0x3b0], R24 ;  /* 0x0003b01801007387 */ /* 0x0001e80000100a00 */
[----:B------:R1:W-:Y:S04]  /*22760*/  STL.64 [R1+0x3b8], R26 ;  /* 0x0003b81a01007387 */ /* 0x0003e80000100a00 */
[----:B0-----:R-:W3:Y:S02]  /*22770*/  LDL.LU.64 R24, [R1+0x3ba0] ;  /* 0x003ba00001187983 */ /* 0x001ee40000300a00 */
[----:B---3--:R-:W-:Y:S02]  /*22780*/  HMMA.16816.F32 R16, R20, R24, R16 ;  /* 0x000000181410723c */ /* 0x008fe40000001810 */
[----:B------:R-:W3:Y:S04]  /*22790*/  LDL.LU.64 R24, [R1+0xa70] ;  /* 0x000a700001187983 */ /* 0x000ee80000300a00 */
[----:B-1----:R-:W3:-:S13]  /*227a0*/  LDL.LU.64 R26, [R1+0xa78] ;  /* 0x000a7800011a7983 */ /* 0x002eda0000300a00 */
[----:B------:R-:W-:Y:S04]  /*227b0*/  STL.64 [R1+0x3a0], R16 ;  /* 0x0003a01001007387 */ /* 0x000fe80000100a00 */
[----:B------:R-:W-:Y:S04]  /*227c0*/  STL.64 [R1+0x3a8], R18 ;  /* 0x0003a81201007387 */ /* 0x000fe80000100a00 */
[----:B------:R-:W0:Y:S01]  /*227d0*/  LDSM.16.MT88.4 R16, [R2+UR5+0x300] ;  /* 0x000300050210783b */ /* 0x000e220008004200 */
[----:B----4-:R-:W-:Y:S01]  /*227e0*/  HMMA.16816.F32 R4, R20, R12, R4 ;  /* 0x0000000c1404723c */ /* 0x010fe20000001804 */
[----:B------:R-:W-:-:S02]  /*227f0*/  IMAD.MOV.U32 R3, RZ, RZ, R13 ;  /* 0x000000ffff037224 */ /* 0x000fc400078e000d */
[----:B0-----:R-:W-:Y:S04]  /*22800*/  STL.64 [R1+0x3a10], R18 ;  /* 0x003a101201007387 */ /* 0x001fe80000100a00 */
[----:B------:R0:W-:Y:S04]  /*22810*/  STL.64 [R1+0x3a08], R16 ;  /* 0x003a081001007387 */ /* 0x0001e80000100a00 */
[----:B0-----:R-:W4:Y:S04]  /*22820*/  LDL.LU.64 R16, [R1+0xa80] ;  /* 0x000a800001107983 */ /* 0x001f280000300a00 */
[----:B------:R-:W4:Y:S04]  /*22830*/  LDL.LU.64 R18, [R1+0xa88] ;  /* 0x000a880001127983 */ /* 0x000f280000300a00 */
[----:B------:R-:W-:Y:S04]  /*22840*/  STL.64 [R1+0xae0], R4 ;  /* 0x000ae00401007387 */ /* 0x000fe80000100a00 */
[----:B------:R0:W-:Y:S04]  /*22850*/  STL.64 [R1+0xae8], R6 ;  /* 0x000ae80601007387 */ /* 0x0001e80000100a00 */
[----:B0-----:R-:W2:Y:S04]  /*22860*/  LDL.LU R7, [R1+0x3b98] ;  /* 0x003b980001077983 */ /* 0x001ea80000300800 */
[----:B------:R-:W2:Y:S01]  /*22870*/  LDL.LU.64 R4, [R1+0x3b90] ;  /* 0x003b900001047983 */ /* 0x000ea20000300a00 */
[----:B------:R-:W-:-:S03]  /*22880*/  IMAD.MOV.U32 R6, RZ, RZ, R12 ;  /* 0x000000ffff067224 */ /* 0x000fc600078e000c */
        /* <DEDUP_REMOVED lines=28> */
[----:B------:R1:W-:Y:S04]  /*22a50*/  STL.64 [R1+0xa98], R10 ;  /* 0x000a980a01007387 */ /* 0x0003e80000100a00 */
[----:B0-----:R-:W2:Y:S01]  /*22a60*/  LDL.LU.64 R8, [R1+0x3b20] ;  /* 0x003b200001087983 */ /* 0x001ea20000300a00 */
[----:B-1----:R-:W-:Y:S02]  /*22a70*/  IMAD.MOV.U32 R11, RZ, RZ, R12 ;  /* 0x000000ffff0b7224 */ /* 0x002fe400078e000c */
[----:B------:R-:W-:-:S02]  /*22a80*/  IMAD.MOV.U32 R10, RZ, RZ, R13 ;  /* 0x000000ffff0a7224 */ /* 0x000fc400078e000d */
[----:B------:R-:W4:Y:S02]  /*22a90*/  LDL.LU.64 R12, [R1+0x3b18] ;  /* 0x003b1800010c7983 */ /* 0x000f240000300a00 */
[----:B----4-:R-:W-:Y:S01]  /*22aa0*/  HMMA.16816.F32 R16, R20, R12, R16 ;  /* 0x0000000c1410723c */ /* 0x010fe20000001810 */
[----:B------:R-:W-:-:S15]  /*22ab0*/  IMAD.MOV.U32 R0, RZ, RZ, R13 ;  /* 0x000000ffff007224 */ /* 0x000fde00078e000d */
[----:B------:R-:W-:-:S03]  /*22ac0*/  NOP ;  /* 0x0000000000007918 */ /* 0x000fc60000000000 */
[----:B------:R-:W-:Y:S04]  /*22ad0*/  STL.64 [R1+0xa80], R16 ;  /* 0x000a801001007387 */ /* 0x000fe80000100a00 */
[----:B------:R0:W-:Y:S04]  /*22ae0*/  STL.64 [R1+0xa88], R18 ;  /* 0x000a881201007387 */ /* 0x0001e80000100a00 */
[----:B------:R-:W4:Y:S01]  /*22af0*/  LDL.LU.64 R14, [R1+0x3b10] ;  /* 0x003b1000010e7983 */ /* 0x000f220000300a00 */
[----:B0-----:R-:W-:-:S03]  /*22b00*/  IMAD.MOV.U32 R18, RZ, RZ, R12 ;  /* 0x000000ffff127224 */ /* 0x001fc600078e000c */
[----:B------:R-:W3:Y:S04]  /*22b10*/  LDL.LU.64 R12, [R1+0x3b08] ;  /* 0x003b0800010c7983 */ /* 0x000ee80000300a00 */
[----:B------:R-:W-:Y:S01]  /*22b20*/  STL [R1+0x3ae0], R18 ;  /* 0x003ae01201007387 */ /* 0x000fe20000100800 */
[----:B--2---:R-:W-:Y:S02]  /*22b30*/  IMAD.MOV.U32 R16, RZ, RZ, R8 ;  /* 0x000000ffff107224 */ /* 0x004fe400078e0008 */
[----:B------:R-:W-:Y:S01]  /*22b40*/  IMAD.MOV.U32 R17, RZ, RZ, R9 ;  /* 0x000000ffff117224 */ /* 0x000fe200078e0009 */
[----:B------:R-:W2:Y:S04]  /*22b50*/  LDL.LU R8, [R1+0x3b04] ;  /* 0x003b040001087983 */ /* 0x000ea80000300800 */
[----:B------:R-:W2:Y:S01]  /*22b60*/  LDL.LU R9, [R1+0x3b00] ;  /* 0x003b000001097983 */ /* 0x000ea20000300800 */
[----:B---3--:R-:W-:-:S15]  /*22b70*/  HMMA.16816.F32 R24, R20, R12, R24 ;  /* 0x0000000c1418723c */ /* 0x008fde0000001818 */
[----:B------:R-:W-:-:S04]  /*22b80*/  NOP ;  /* 0x0000000000007918 */ /* 0x000fc80000000000 */
[----:B------:R0:W-:Y:S04]  /*22b90*/  STL.64 [R1+0xa70], R24 ;  /* 0x000a701801007387 */ /* 0x0001e80000100a00 */
[----:B------:R1:W-:Y:S04]  /*22ba0*/  STL.64 [R1+0xa78], R26 ;  /* 0x000a781a01007387 */ /* 0x0003e80000100a00 */
[----:B0-----:R-:W3:Y:S04]  /*22bb0*/  LDL.LU.64 R24, [R1+0x390] ;  /* 0x0003900001187983 */ /* 0x001ee80000300a00 */
[----:B-1----:R-:W3:Y:S04]  /*22bc0*/  LDL.LU.64 R26, [R1+0x398] ;  /* 0x00039800011a7983 */ /* 0x002ee80000300a00 */
[----:B----4-:R-:W-:Y:S04]  /*22bd0*/  STL.64 [R1+0x3a30], R14 ;  /* 0x003a300e01007387 */ /* 0x010fe80000100a00 */
[----:B------:R0:W-:Y:S04]  /*22be0*/  STL.64 [R1+0x3a28], R12 ;  /* 0x003a280c01007387 */ /* 0x0001e80000100a00 */
[----:B0-----:R-:W4:Y:S04]  /*22bf0*/  LDL.64 R12, [R1+0x70] ;  /* 0x00007000010c7983 */ /* 0x001f280000100a00 */
[----:B----4-:R0:W-:Y:S04]  /*22c00*/  STL.64 [R1+0x3ab8], R12 ;  /* 0x003ab80c01007387 */ /* 0x0101e80000100a00 */
[----:B0-----:R-:W4:Y:S04]  /*22c10*/  LDL.64 R12, [R1+0xb0] ;  /* 0x0000b000010c7983 */ /* 0x001f280000100a00 */
[----:B----4-:R0:W-:Y:S04]  /*22c20*/  STL.64 [R1+0x3ae8], R12 ;  /* 0x003ae80c01007387 */ /* 0x0101e80000100a00 */
[----:B0-----:R-:W2:Y:S04]  /*22c30*/  LDL.LU.64 R12, [R1+0xa60] ;  /* 0x000a6000010c7983 */ /* 0x001ea80000300a00 */
[----:B------:R-:W2:Y:S02]  /*22c40*/  LDL.LU.64 R14, [R1+0xa68] ;  /* 0x000a6800010e7983 */ /* 0x000ea40000300a00 */
[----:B--2---:R-:W-:-:S15]  /*22c50*/  HMMA.16816.F32 R12, R20, R8, R12 ;  /* 0x00000008140c723c */ /* 0x004fde000000180c */
[----:B------:R-:W-:-:S04]  /*22c60*/  NOP ;  /* 0x0000000000007918 */ /* 0x000fc80000000000 */
[----:B------:R0:W-:Y:S04]  /*22c70*/  STL.64 [R1+0xa60], R12 ;  /* 0x000a600c01007387 */ /* 0x0001e80000100a00 */
[----:B------:R1:W-:Y:S04]  /*22c80*/  STL.64 [R1+0xa68], R14 ;  /* 0x000a680e01007387 */ /* 0x0003e80000100a00 */
[----:B0-----:R-:W2:Y:S04]  /*22c90*/  LDL.LU.64 R12, [R1+0x1030] ;  /* 0x00103000010c7983 */ /* 0x001ea80000300a00 */
[----:B-1----:R-:W2:Y:S04]  /*22ca0*/  LDL.LU.64 R14, [R1+0x1038] ;  /* 0x00103800010e7983 */ /* 0x002ea80000300a00 */
[----:B------:R-:W-:Y:S04]  /*22cb0*/  STL [R1+0x3a20], R9 ;  /* 0x003a200901007387 */ /* 0x000fe80000100800 */
[----:B------:R0:W-:Y:S04]  /*22cc0*/  STL [R1+0x3ac0], R8 ;  /* 0x003ac00801007387 */ /* 0x0001e80000100800 */
[----:B0-----:R-:W4:Y:S01]  /*22cd0*/  LDL R8, [R1+0x90] ;  /* 0x0000900001087983 */ /* 0x001f220000100800 */
[----:B---3--:R-:W-:Y:S01]  /*22ce0*/  HMMA.16816.F32 R20, R20, R4, R24 ;  /* 0x000000041414723c */ /* 0x008fe20000001818 */
[----:B------:R-:W-:-:S05]  /*22cf0*/  IMAD.MOV.U32 R9, RZ, RZ, R29 ;  /* 0x000000ffff097224 */ /* 0x000fca00078e001d */
[----:B----4-:R-:W-:Y:S04]  /*22d00*/  STL.64 [R1+0x3ac8], R8 ;  /* 0x003ac80801007387 */ /* 0x010fe80000100a00 */
[----:B------:R-:W2:Y:S04]  /*22d10*/  LDL.LU.64 R26, [R1+0x3af8] ;  /* 0x003af800011a7983 */ /* 0x000ea80000300a00 */
[----:B------:R-:W2:Y:S05]  /*22d20*/  LDL.LU.64 R24, [R1+0x3af0] ;  /* 0x003af00001187983 */ /* 0x000eaa0000300a00 */
[----:B------:R0:W-:Y:S04]  /*22d30*/  STL.64 [R1+0x390], R20 ;  /* 0x0003901401007387 */ /* 0x0001e80000100a00 */
[----:B------:R1:W-:Y:S04]  /*22d40*/  STL.64 [R1+0x398], R22 ;  /* 0x0003981601007387 */ /* 0x0003e80000100a00 */
[----:B0-----:R-:W3:Y:S04]  /*22d50*/  LDL.LU.64 R20, [R1+0x320] ;  /* 0x0003200001147983 */ /* 0x001ee80000300a00 */
[----:B-1----:R-:W3:Y:S04]  /*22d60*/  LDL.LU.64 R22, [R1+0x328] ;  /* 0x0003280001167983 */ /* 0x002ee80000300a00 */
[----:B------:R0:W-:Y:S04]  /*22d70*/  STL.64 [R1+0x3a18], R4 ;  /* 0x003a180401007387 */ /* 0x0001e80000100a00 */
[----:B------:R1:W-:Y:S01]  /*22d80*/  STL [R1+0x3ac4], R6 ;  /* 0x003ac40601007387 */ /* 0x0003e20000100800 */
[----:B------:R-:W-:-:S03]  /*22d90*/  IMAD.MOV.U32 R9, RZ, RZ, R7 ;  /* 0x000000ffff097224 */ /* 0x000fc600078e0007 */
[----:B0-----:R-:W4:Y:S04]  /*22da0*/  LDL.LU.64 R4, [R1+0x300] ;  /* 0x0003000001047983 */ /* 0x001f280000300a00 */
[----:B-1----:R-:W3:Y:S01]  /*22db0*/  LDL.LU.64 R6, [R1+0x308] ;  /* 0x0003080001067983 */ /* 0x002ee20000300a00 */
[----:B--2---:R-:W-:Y:S03]  /*22dc0*/  HMMA.16816.F32 R16, R24, R16, R12 ;  /* 0x000000101810723c */ /* 0x004fe6000000180c */
[----:B---3--:R-:W-:Y:S04]  /*22dd0*/  STL.64 [R1+0x3ad8], R6 ;  /* 0x003ad80601007387 */ /* 0x008fe80000100a00 */
[----:B----4-:R0:W-:Y:S04]  /*22de0*/  STL.64 [R1+0x3ad0], R4 ;  /* 0x003ad00401007387 */ /* 0x0101e80000100a00 */
[----:B0-----:R-:W2:Y:S04]  /*22df0*/  LDL.LU.64 R4, [R1+0x310] ;  /* 0x0003100001047983 */ /* 0x001ea80000300a00 */
[----:B------:R-:W2:Y:S04]  /*22e00*/  LDL.LU.64 R6, [R1+0x318] ;  /* 0x0003180001067983 */ /* 0x000ea80000300a00 */
[----:B------:R-:W3:Y:S04]  /*22e10*/  LDL.LU.64 R12, [R1+0x3ae8] ;  /* 0x003ae800010c7983 */ /* 0x000ee80000300a00 */
[----:B------:R-:W-:Y:S04]  /*22e20*/  STL.64 [R1+0x1030], R16 ;  /* 0x0010301001007387 */ /* 0x000fe80000100a00 */
[----:B------:R0:W-:Y:S01]  /*22e30*/  STL.64 [R1+0x1038], R18 ;  /* 0x0010381201007387 */ /* 0x0001e20000100a00 */
[----:B------:R-:W-:-:S03]  /*22e40*/  IMAD.MOV.U32 R8, RZ, RZ, R28 ;  /* 0x000000ffff087224 */ /* 0x000fc600078e001c */
[----:B0-----:R-:W4:Y:S01]  /*22e50*/  LDL.LU R18, [R1+0x3ae0] ;  /* 0x003ae00001127983 */ /* 0x001f220000300800 */
[----:B---3--:R-:W-:Y:S01]  /*22e60*/  HMMA.16816.F32 R20, R24, R12, R20 ;  /* 0x0000000c1814723c */ /* 0x008fe20000001814 */
[----:B------:R-:W-:Y:S02]  /*22e70*/  IMAD.MOV.U32 R17, RZ, RZ, R12 ;  /* 0x000000ffff117224 */ /* 0x000fe400078e000c */
[----:B------:R-:W-:-:S15]  /*22e80*/  IMAD.MOV.U32 R16, RZ, RZ, R13 ;  /* 0x000000ffff107224 */ /* 0x000fde00078e000d */
[----:B------:R-:W-:Y:S01]  /*22e90*/  NOP ;  /* 0x0000000000007918 */ /* 0x000fe20000000000 */
[----:B------:R0:W-:Y:S04]  /*22ea0*/  STL.64 [R1+0x320], R20 ;  /* 0x0003201401007387 */ /* 0x0001e80000100a00 */
[----:B------:R1:W-:Y:S04]  /*22eb0*/  STL.64 [R1+0x328], R22 ;  /* 0x0003281601007387 */ /* 0x0003e80000100a00 */
[----:B------:R-:W3:Y:S04]  /*22ec0*/  LDL.LU.64 R12, [R1+0x2f0] ;  /* 0x0002f000010c7983 */ /* 0x000ee80000300a00 */
[----:B------:R-:W3:Y:S04]  /*22ed0*/  LDL.LU.64 R14, [R1+0x2f8] ;  /* 0x0002f800010e7983 */ /* 0x000ee80000300a00 */
[----:B0-----:R-:W3:Y:S04]  /*22ee0*/  LDL.LU.64 R20, [R1+0x2e0] ;  /* 0x0002e00001147983 */ /* 0x001ee80000300a00 */
[----:B-1----:R-:W3:Y:S04]  /*22ef0*/  LDL.LU.64 R22, [R1+0x2e8] ;  /* 0x0002e80001167983 */ /* 0x002ee80000300a00 */
[----:B------:R0:W-:Y:S02]  /*22f00*/  STL.64 [R1+0x3a38], R16 ;  /* 0x003a381001007387 */ /* 0x0001e40000100a00 */
[----:B0-----:R-:W-:-:S02]  /*22f10*/  IMAD.MOV.U32 R16, RZ, RZ, R11 ;  /* 0x000000ffff107224 */ /* 0x001fc400078e000b */
[----:B------:R-:W-:Y:S02]  /*22f20*/  IMAD.MOV.U32 R17, RZ, RZ, R10 ;  /* 0x000000ffff117224 */ /* 0x000fe400078e000a */
[C---:B--2---:R-:W-:Y:S03]  /*22f30*/  HMMA.16816.F32 R8, R24.reuse, R8, R4 ;  /* 0x000000081808723c */ /* 0x044fe60000001804 */
[----:B------:R-:W-:Y:S04]  /*22f40*/  STL.64 [R1+0x3a50], R16 ;  /* 0x003a501001007387 */ /* 0x000fe80000100a00 */
[----:B------:R-:W2:Y:S04]  /*22f50*/  LDL.LU.64 R6, [R1+0x3ad8] ;  /* 0x003ad80001067983 */ /* 0x000ea80000300a00 */
[----:B------:R-:W2:Y:S08]  /*22f60*/  LDL.LU.64 R4, [R1+0x3ad0] ;  /* 0x003ad00001047983 */ /* 0x000eb00000300a00 */
[----:B------:R0:W-:Y:S04]  /*22f70*/  STL.64 [R1+0x310], R8 ;  /* 0x0003100801007387 */ /* 0x0001e80000100a00 */
[----:B------:R2:W-:Y:S04]  /*22f80*/  STL.64 [R1+0x318], R10 ;  /* 0x0003180a01007387 */ /* 0x0005e80000100a00 */
[----:B0-----:R-:W2:Y:S02]  /*22f90*/  LDL.LU.64 R8, [R1+0x3ac8] ;  /* 0x003ac80001087983 */ /* 0x001ea40000300a00 */
[----:B--2---:R-:W-:Y:S02]  /*22fa0*/  HMMA.16816.F32 R8, R24, R8, R4 ;  /* 0x000000081808723c */ /* 0x004fe40000001804 */
[----:B------:R-:W2:-:S15]  /*22fb0*/  LDL.LU R6, [R1+0x3ac4] ;  /* 0x003ac40001067983 */ /* 0x000e9e0000300800 */
[----:B------:R-:W-:Y:S02]  /*22fc0*/  NOP ;  /* 0x0000000000007918 */ /* 0x000fe40000000000 */
[----:B------:R0:W-:Y:S04]  /*22fd0*/  STL.64 [R1+0x300], R8 ;  /* 0x0003000801007387 */ /* 0x0001e80000100a00 */
[----:B------:R-:W-:Y:S04]  /*22fe0*/  STL.64 [R1+0x308], R10 ;  /* 0x0003080a01007387 */ /* 0x000fe80000100a00 */
[----:B0-----:R-:W2:Y:S04]  /*22ff0*/  LDL.LU R8, [R1+0x3ac0] ;  /* 0x003ac00001087983 */ /* 0x001ea80000300800 */
[----:B------:R-:W2:Y:S04]  /*23000*/  LDL.64 R16, [R1+0x20] ;  /* 0x0000200001107983 */ /* 0x000ea80000100a00 */
[----:B----4-:R-:W-:Y:S04]  /*23010*/  STL [R1+0x3a70], R18 ;  /* 0x003a701201007387 */ /* 0x010fe80000100800 */
[----:B--2---:R0:W-:Y:S04]  /*23020*/  STL.64 [R1+0x3a68], R16 ;  /* 0x003a681001007387 */ /* 0x0041e80000100a00 */
[----:B0-----:R-:W2:Y:S04]  /*23030*/  LDL.64 R16, [R1+0x30] ;  /* 0x0000300001107983 */ /* 0x001ea80000100a00 */
[----:B--2---:R0:W-:Y:S04]  /*23040*/  STL.64 [R1+0x3a78], R16 ;  /* 0x003a781001007387 */ /* 0x0041e80000100a00 */
[----:B0-----:R-:W3:Y:S02]  /*23050*/  LDL.64 R16, [R1+0x80] ;  /* 0x0000800001107983 */ /* 0x001ee40000100a00 */
[----:B---3--:R-:W-:-:S15]  /*23060*/  HMMA.16816.F32 R12, R24, R16, R12 ;  /* 0x00000010180c723c */ /* 0x008fde000000180c */
[----:B------:R-:W-:-:S04]  /*23070*/  NOP ;  /* 0x0000000000007918 */ /* 0x000fc80000000000 */
[----:B------:R0:W-:Y:S04]  /*23080*/  STL.64 [R1+0x2f0], R12 ;  /* 0x0002f00c01007387 */ /* 0x0001e80000100a00 */
[----:B------:R-:W-:Y:S04]  /*23090*/  STL.64 [R1+0x2f8], R14 ;  /* 0x0002f80e01007387 */ /* 0x000fe80000100a00 */
[----:B0-----:R-:W2:Y:S01]  /*230a0*/  LDL.LU.64 R12, [R1+0x3ab8] ;  /* 0x003ab800010c7983 */ /* 0x001ea20000300a00 */
[----:B------:R-:W-:Y:S02]  /*230b0*/  IMAD.MOV.U32 R11, RZ, RZ, R16 ;  /* 0x000000ffff0b7224 */ /* 0x000fe400078e0010 */
[----:B------:R-:W-:-:S02]  /*230c0*/  IMAD.MOV.U32 R10, RZ, RZ, R17 ;  /* 0x000000ffff0a7224 */ /* 0x000fc400078e0011 */
[----:B--2---:R-:W-:Y:S01]  /*230d0*/  HMMA.16816.F32 R16, R24, R12, R20 ;  /* 0x0000000c1810723c */ /* 0x004fe20000001814 */
[----:B------:R-:W-:Y:S01]  /*230e0*/  IMAD.MOV.U32 R9, RZ, RZ, R12 ;  /* 0x000000ffff097224 */ /* 0x000fe200078e000c */
[----:B------:R-:W0:-:S15]  /*230f0*/  LDSM.16.MT88.4 R20, [R2+UR5+0x380] ;  /* 0x000380050214783b */ /* 0x000e1e0008004200 */
[----:B------:R-:W-:Y:S02]  /*23100*/  NOP ;  /* 0x0000000000007918 */ /* 0x000fe40000000000 */
[----:B------:R1:W-:Y:S04]  /*23110*/  STL.64 [R1+0x2e0], R16 ;  /* 0x0002e01001007387 */ /* 0x0003e80000100a00 */
[----:B------:R2:W-:Y:S04]  /*23120*/  STL.64 [R1+0x2e8], R18 ;  /* 0x0002e81201007387 */ /* 0x0005e80000100a00 */
[----:B-1----:R-:W3:Y:S04]  /*23130*/  LDL.LU.64 R16, [R1+0x9a0] ;  /* 0x0009a00001107983 */ /* 0x002ee80000300a00 */
[----:B--2---:R-:W2:Y:S04]  /*23140*/  LDL.LU.64 R18, [R1+0x9a8] ;  /* 0x0009a80001127983 */ /* 0x004ea80000300a00 */
[----:B--2---:R-:W-:Y:S04]  /*23150*/  STL.64 [R1+0x3a88], R18 ;  /* 0x003a881201007387 */ /* 0x004fe80000100a00 */
[----:B---3--:R1:W-:Y:S04]  /*23160*/  STL.64 [R1+0x3a80], R16 ;  /* 0x003a801001007387 */ /* 0x0083e80000100a00 */
[----:B-1----:R-:W2:Y:S04]  /*23170*/  LDL.64 R16, [R1+0x50] ;  /* 0x0000500001107983 */ /* 0x002ea80000100a00 */
[----:B--2---:R-:W-:Y:S04]  /*23180*/  STL.64 [R1+0x3aa0], R16 ;  /* 0x003aa01001007387 */ /* 0x004fe80000100a00 */
[----:B------:R-:W-:Y:S04]  /*23190*/  STL.64 [R1+0x3a48], R10 ;  /* 0x003a480a01007387 */ /* 0x000fe80000100a00 */
        /* <DEDUP_REMOVED lines=10> */
[----:B------:R-:W3:Y:S01]  /*23240*/  LDL.LU.64 R10, [R1+0x9b8] ;  /* 0x0009b800010a7983 */ /* 0x000ee20000300a00 */
[----:B------:R-:W-:-:S02]  /*23250*/  IMAD.MOV.U32 R16, RZ, RZ, R6 ;  /* 0x000000ffff107224 */ /* 0x000fc400078e0006 */
[----:B------:R-:W-:Y:S01]  /*23260*/  IMAD.MOV.U32 R17, RZ, RZ, R3 ;  /* 0x000000ffff117224 */ /* 0x000fe200078e0003 */
[----:B---3--:R-:W-:Y:S04]  /*23270*/  STL.64 [R1+0x3ab0], R10 ;  /* 0x003ab00a01007387 */ /* 0x008fe80000100a00 */
[----:B--2---:R1:W-:Y:S04]  /*23280*/  STL.64 [R1+0x3aa8], R8 ;  /* 0x003aa80801007387 */ /* 0x0043e80000100a00 */
[----:B-1----:R-:W2:Y:S04]  /*23290*/  LDL.LU.64 R8, [R1+0x9c0] ;  /* 0x0009c00001087983 */ /* 0x002ea80000300a00 */
[----:B------:R-:W2:Y:S01]  /*232a0*/  LDL.LU.64 R10, [R1+0x9c8] ;  /* 0x0009c800010a7983 */ /* 0x000ea20000300a00 */
[----:B------:R-:W-:-:S03]  /*232b0*/  IMAD.MOV.U32 R29, RZ, RZ, R13 ;  /* 0x000000ffff1d7224 */ /* 0x000fc600078e000d */
[----:B------:R-:W3:Y:S04]  /*232c0*/  LDL.LU.64 R12, [R1+0x960] ;  /* 0x00096000010c7983 */ /* 0x000ee80000300a00 */
[----:B------:R-:W3:Y:S04]  /*232d0*/  LDL.LU.64 R14, [R1+0x968] ;  /* 0x00096800010e7983 */ /* 0x000ee80000300a00 */
[----:B------:R-:W4:Y:S04]  /*232e0*/  LDL.LU.64 R4, [R1+0x950] ;  /* 0x0009500001047983 */ /* 0x000f280000300a00 */
[----:B------:R-:W4:Y:S04]  /*232f0*/  LDL.LU.64 R6, [R1+0x958] ;  /* 0x0009580001067983 */ /* 0x000f280000300a00 */
[----:B0-----:R-:W-:Y:S04]  /*23300*/  STL.64 [R1+0x3940], R22 ;  /* 0x0039401601007387 */ /* 0x001fe80000100a00 */
[----:B------:R0:W-:Y:S04]  /*23310*/  STL.64 [R1+0x3938], R20 ;  /* 0x0039381401007387 */ /* 0x0001e80000100a00 */
[----:B0-----:R-:W3:Y:S01]  /*23320*/  LDL.64 R20, [R1+0x40] ;  /* 0x0000400001147983 */ /* 0x001ee20000100a00 */
[----:B--2---:R-:W-:Y:S03]  /*23330*/  HMMA.16816.F32 R16, R24, R16, R8 ;  /* 0x000000101810723c */ /* 0x004fe60000001808 */
[----:B------:R-:W2:Y:S04]  /*23340*/  LDL.LU.64 R10, [R1+0x3ab0] ;  /* 0x003ab000010a7983 */ /* 0x000ea80000300a00 */
[----:B------:R-:W2:-:S12]  /*23350*/  LDL.LU.64 R8, [R1+0x3aa8] ;  /* 0x003aa80001087983 */ /* 0x000e980000300a00 */
[----:B------:R0:W-:Y:S04]  /*23360*/  STL.64 [R1+0x9c0], R16 ;  /* 0x0009c01001007387 */ /* 0x0001e80000100a00 */
[----:B------:R-:W-:Y:S04]  /*23370*/  STL.64 [R1+0x9c8], R18 ;  /* 0x0009c81201007387 */ /* 0x000fe80000100a00 */
[----:B0-----:R-:W2:Y:S02]  /*23380*/  LDL.LU.64 R16, [R1+0x3aa0] ;  /* 0x003aa00001107983 */ /* 0x001ea40000300a00 */
        /* <DEDUP_REMOVED lines=8> */
[----:B------:R-:W3:Y:S04]  /*23410*/  LDL.LU.64 R18, [R1+0x3a88] ;  /* 0x003a880001127983 */ /* 0x000ee80000300a00 */
[----:B------:R-:W3:Y:S02]  /*23420*/  LDL.LU.64 R16, [R1+0x3a80] ;  /* 0x003a800001107983 */ /* 0x000ee40000300a00 */
[----:B---3--:R-:W-:-:S15]  /*23430*/  HMMA.16816.F32 R16, R24, R20, R16 ;  /* 0x000000141810723c */ /* 0x008fde0000001810 */
[----:B------:R-:W-:-:S04]  /*23440*/  NOP ;  /* 0x0000000000007918 */ /* 0x000fc80000000000 */
[----:B------:R0:W-:Y:S04]  /*23450*/  STL.64 [R1+0x9a0], R16 ;  /* 0x0009a01001007387 */ /* 0x0001e80000100a00 */
[----:B------:R-:W-:Y:S04]  /*23460*/  STL.64 [R1+0x9a8], R18 ;  /* 0x0009a81201007387 */ /* 0x000fe80000100a00 */
[----:B0-----:R-:W3:Y:S04]  /*23470*/  LDL.LU.64 R16, [R1+0x3a78] ;  /* 0x003a780001107983 */ /* 0x001ee80000300a00 */
[----:B------:R0:W-:Y:S04]  /*23480*/  STL.64 [R1+0x39a0], R20 ;  /* 0x0039a01401007387 */ /* 0x0001e80000100a00 */
[----:B0-----:R-:W3:Y:S04]  /*23490*/  LDL.LU.64 R20, [R1+0x990] ;  /* 0x0009900001147983 */ /* 0x001ee80000300a00 */
[----:B------:R-:W3:Y:S02]  /*234a0*/  LDL.LU.64 R22, [R1+0x998] ;  /* 0x0009980001167983 */ /* 0x000ee40000300a00 */
[----:B---3--:R-:W-:-:S15]  /*234b0*/  HMMA.16816.F32 R20, R24, R16, R20 ;  /* 0x000000101814723c */ /* 0x008fde0000001814 */
[----:B------:R-:W-:-:S04]  /*234c0*/  NOP ;  /* 0x0000000000007918 */ /* 0x000fc80000000000 */
[----:B------:R-:W-:Y:S04]  /*234d0*/  STL.64 [R1+0x990], R20 ;  /* 0x0009901401007387 */ /* 0x000fe80000100a00 */
[----:B------:R0:W-:Y:S04]  /*234e0*/  STL.64 [R1+0x998], R22 ;  /* 0x0009981601007387 */ /* 0x0001e80000100a00 */
[----:B------:R-:W3:Y:S01]  /*234f0*/  LDL.LU R18, [R1+0x3a70] ;  /* 0x003a700001127983 */ /* 0x000ee20000300800 */
[----:B0-----:R-:W-:Y:S02]  /*23500*/  IMAD.MOV.U32 R23, RZ, RZ, R16 ;  /* 0x000000ffff177224 */ /* 0x001fe400078e0010 */
[----:B------:R-:W-:-:S02]  /*23510*/  IMAD.MOV.U32 R22, RZ, RZ, R17 ;  /* 0x000000ffff167224 */ /* 0x000fc400078e0011 */
[----:B------:R-:W2:Y:S04]  /*23520*/  LDL.LU.64 R16, [R1+0x3a68] ;  /* 0x003a680001107983 */ /* 0x000ea80000300a00 */
[----:B------:R-:W-:Y:S01]  /*23530*/  STL.64 [R1+0x39f8], R22 ;  /* 0x0039f81601007387 */ /* 0x000fe20000100a00 */
[----:B------:R-:W-:Y:S01]  /*23540*/  IMAD.MOV.U32 R21, RZ, RZ, R0 ;  /* 0x000000ffff157224 */ /* 0x000fe200078e0000 */
[----:B--2---:R-:W-:Y:S01]  /*23550*/  HMMA.16816.F32 R8, R24, R16, R8 ;  /* 0x000000101808723c */ /* 0x004fe20000001808 */
[----:B------:R-:W-:-:S15]  /*23560*/  IMAD.MOV.U32 R0, RZ, RZ, R17 ;  /* 0x000000ffff007224 */ /* 0x000fde00078e0011 */
[----:B------:R-:W-:-:S03]  /*23570*/  NOP ;  /* 0x0000000000007918 */ /* 0x000fc60000000000 */
[----:B------:R-:W-:Y:S04]  /*23580*/  STL.64 [R1+0x980], R8 ;  /* 0x0009800801007387 */ /* 0x000fe80000100a00 */
[----:B------:R0:W-:Y:S04]  /*23590*/  STL.64 [R1+0x988], R10 ;  /* 0x0009880a01007387 */ /* 0x0001e80000100a00 */
[----:B0-----:R-:W2:Y:S04]  /*235a0*/  LDL.LU.64 R10, [R1+0x3a60] ;  /* 0x003a6000010a7983 */ /* 0x001ea80000300a00 */
[----:B------:R-:W2:Y:S04]  /*235b0*/  LDL.LU.64 R8, [R1+0x3a58] ;  /* 0x003a580001087983 */ /* 0x000ea80000300a00 */
[----:B------:R-:W2:Y:S01]  /*235c0*/  LDL.LU.64 R16, [R1+0x3a50] ;  /* 0x003a500001107983 */ /* 0x000ea20000300a00 */
[----:B---3--:R-:W-:-:S07]  /*235d0*/  IMAD.MOV.U32 R20, RZ, RZ, R18 ;  /* 0x000000ffff147224 */ /* 0x008fce00078e0012 */
[C---:B------:R-:W-:Y:S08]  /*235e0*/  HMMA.16816.F32 R20, R24.reuse, R20, R12 ;  /* 0x000000141814723c */ /* 0x040ff0000000180c */
[----:B--2---:R-:W-:Y:S01]  /*235f0*/  HMMA.16816.F32 R16, R24, R16, R8 ;  /* 0x000000101810723c */ /* 0x004fe20000001808 */
[----:B------:R-:W2:Y:S04]  /*23600*/  LDL.LU.64 R10, [R1+0x3a48] ;  /* 0x003a4800010a7983 */ /* 0x000ea80000300a00 */
[----:B------:R-:W3:-:S14]  /*23610*/  LDL.LU.64 R8, [R1+0x3a40] ;  /* 0x003a400001087983 */ /* 0x000edc0000300a00 */
[----:B------:R0:W-:Y:S04]  /*23620*/  STL.64 [R1+0x970], R16 ;  /* 0x0009701001007387 */ /* 0x0001e80000100a00 */
[----:B------:R-:W-:Y:S04]  /*23630*/  STL.64 [R1+0x978], R18 ;  /* 0x0009781201007387 */ /* 0x000fe80000100a00 */
[----:B0-----:R-:W2:Y:S04]  /*23640*/  LDL.LU.64 R16, [R1+0x3a38] ;  /* 0x003a380001107983 */ /* 0x001ea80000300a00 */
[----:B------:R-:W2:Y:S04]  /*23650*/  LDL.LU.64 R14, [R1+0x3a30] ;  /* 0x003a3000010e7983 */ /* 0x000ea80000300a00 */
[----:B------:R-:W4:Y:S04]  /*23660*/  LDL.LU.64 R12, [R1+0x3a28] ;  /* 0x003a2800010c7983 */ /* 0x000f280000300a00 */
[----:B------:R-:W-:Y:S04]  /*23670*/  STL.64 [R1+0x960], R20 ;  /* 0x0009601401007387 */ /* 0x000fe80000100a00 */
[----:B------:R4:W-:Y:S02]  /*23680*/  STL.64 [R1+0x968], R22 ;  /* 0x0009681601007387 */ /* 0x0009e40000100a00 */
[----:B----4-:R-:W-:Y:S02]  /*23690*/  HMMA.16816.F32 R20, R24, R12, R4 ;  /* 0x0000000c1814723c */ /* 0x010fe40000001804 */
[----:B------:R-:W4:Y:S04]  /*236a0*/  LDL.LU.64 R4, [R1+0x940] ;  /* 0x0009400001047983 */ /* 0x000f280000300a00 */
[----:B------:R-:W4:-:S13]  /*236b0*/  LDL.LU.64 R6, [R1+0x948] ;  /* 0x0009480001067983 */ /* 0x000f1a0000300a00 */
[----:B------:R2:W-:Y:S04]  /*236c0*/  STL.64 [R1+0x950], R20 ;  /* 0x0009501401007387 */ /* 0x0005e80000100a00 */
[----:B------:R-:W-:Y:S01]  /*236d0*/  STL.64 [R1+0x958], R22 ;  /* 0x0009581601007387 */ /* 0x000fe20000100a00 */
[----:B--2---:R-:W-:Y:S02]  /*236e0*/  IMAD.MOV.U32 R20, RZ, RZ, R17 ;  /* 0x000000ffff147224 */ /* 0x004fe400078e0011 */
[----:B------:R-:W-:Y:S02]  /*236f0*/  IMAD.MOV.U32 R21, RZ, RZ, R16 ;  /* 0x000000ffff157224 */ /* 0x000fe400078e0010 */
[----:B------:R-:W2:Y:S04]  /*23700*/  LDL.LU.64 R16, [R1+0x2d0] ;  /* 0x0002d00001107983 */ /* 0x000ea80000300a00 */
[----:B------:R-:W2:Y:S04]  /*23710*/  LDL.LU.64 R18, [R1+0x2d8] ;  /* 0x0002d80001127983 */ /* 0x000ea80000300a00 */
[----:B------:R-:W-:Y:S04]  /*23720*/  STL.64 [R1+0x3958], R14 ;  /* 0x0039580e01007387 */ /* 0x000fe80000100a00 */
[----:B------:R3:W-:Y:S02]  /*23730*/  STL.64 [R1+0x3950], R12 ;  /* 0x0039500c01007387 */ /* 0x0007e40000100a00 */
[----:B---3--:R-:W-:-:S02]  /*23740*/  IMAD.MOV.U32 R12, RZ, RZ, R9 ;  /* 0x000000ffff0c7224 */ /* 0x008fc400078e0009 */
[----:B------:R-:W-:Y:S01]  /*23750*/  IMAD.MOV.U32 R13, RZ, RZ, R29 ;  /* 0x000000ffff0d7224 */ /* 0x000fe200078e001d */
[----:B------:R-:W4:Y:S04]  /*23760*/  LDL.LU R9, [R1+0x3a20] ;  /* 0x003a200001097983 */ /* 0x000f280000300800 */
[----:B------:R0:W-:Y:S02]  /*23770*/  STL.64 [R1+0x39b8], R12 ;  /* 0x0039b80c01007387 */ /* 0x0001e40000100a00 */
[----:B0-----:R-:W-:Y:S02]  /*23780*/  IMAD.MOV.U32 R12, RZ, RZ, R11 ;  /* 0x000000ffff0c7224 */ /* 0x001fe400078e000b */
[----:B------:R-:W-:-:S05]  /*23790*/  IMAD.MOV.U32 R13, RZ, RZ, R10 ;  /* 0x000000ffff0d7224 */ /* 0x000fca00078e000a */
[----:B------:R0:W-:Y:S04]  /*237a0*/  STL.64 [R1+0x39d0], R12 ;  /* 0x0039d00c01007387 */ /* 0x0001e80000100a00 */
[----:B0-----:R-:W3:Y:S04]  /*237b0*/  LDL.64 R12, [R1+0x90] ;  /* 0x00009000010c7983 */ /* 0x001ee80000100a00 */
[----:B---3--:R0:W-:Y:S04]  /*237c0*/  STL.64 [R1+0x39e8], R12 ;  /* 0x0039e80c01007387 */ /* 0x0081e80000100a00 */
[----:B0-----:R-:W3:Y:S01]  /*237d0*/  LDL.64 R12, [R1+0xa0] ;  /* 0x0000a000010c7983 */ /* 0x001ee20000100a00 */
[----:B----4-:R-:W-:Y:S03]  /*237e0*/  HMMA.16816.F32 R4, R24, R8, R4 ;  /* 0x000000081804723c */ /* 0x010fe60000001804 */
[----:B---3--:R0:W-:Y:S04]  /*237f0*/  STL.64 [R1+0x3a00], R12 ;  /* 0x003a000c01007387 */ /* 0x0081e80000100a00 */
[----:B0-----:R-:W3:-:S12]  /*23800*/  LDL.64 R12, [R1+0xc0] ;  /* 0x0000c000010c7983 */ /* 0x001ed80000100a00 */
[----:B------:R0:W-:Y:S04]  /*23810*/  STL.64 [R1+0x940], R4 ;  /* 0x0009400401007387 */ /* 0x0001e80000100a00 */
[----:B------:R-:W-:Y:S04]  /*23820*/  STL.64 [R1+0x948], R6 ;  /* 0x0009480601007387 */ /* 0x000fe80000100a00 */
[----:B0-----:R-:W2:Y:S04]  /*23830*/  LDL.LU.64 R4, [R1+0x3a18] ;  /* 0x003a180001047983 */ /* 0x001ea80000300a00 */
[----:B------:R0:W-:Y:S04]  /*23840*/  STL.64 [R1+0x39f0], R8 ;  /* 0x0039f00801007387 */ /* 0x0001e80000100a00 */
[----:B0-----:R-:W4:Y:S04]  /*23850*/  LDL.LU.64 R8, [R1+0x1000] ;  /* 0x0010000001087983 */ /* 0x001f280000300a00 */
[----:B------:R-:W4:Y:S01]  /*23860*/  LDL.LU.64 R10, [R1+0x1008] ;  /* 0x00100800010a7983 */ /* 0x000f220000300a00 */
[----:B--2---:R-:W-:Y:S03]  /*23870*/  HMMA.16816.F32 R24, R24, R4, R16 ;  /* 0x000000041818723c */ /* 0x004fe60000001810 */
[----:B------:R-:W4:Y:S04]  /*23880*/  LDL.LU.64 R18, [R1+0x3a10] ;  /* 0x003a100001127983 */ /* 0x000f280000300a00 */
[----:B------:R-:W4:Y:S01]  /*23890*/  LDL.LU.64 R16, [R1+0x3a08] ;  /* 0x003a080001107983 */ /* 0x000f220000300a00 */
[----:B---3--:R-:W-:-:S02]  /*238a0*/  IMAD.MOV.U32 R7, RZ, RZ, R12 ;  /* 0x000000ffff077224 */ /* 0x008fc400078e000c */
[----:B------:R-:W-:-:S09]  /*238b0*/  IMAD.MOV.U32 R6, RZ, RZ, R13 ;  /* 0x000000ffff067224 */ /* 0x000fd200078e000d */
[----:B------:R-:W-:Y:S04]  /*238c0*/  STL.64 [R1+0x2d0], R24 ;  /* 0x0002d01801007387 */ /* 0x000fe80000100a00 */
[----:B------:R-:W-:Y:S01]  /*238d0*/  STL.64 [R1+0x2d8], R26 ;  /* 0x0002d81a01007387 */ /* 0x000fe20000100a00 */
[----:B----4-:R-:W-:-:S15]  /*238e0*/  HMMA.16816.F32 R8, R16, R12, R8 ;  /* 0x0000000c1008723c */ /* 0x010fde0000001808 */
[----:B------:R-:W-:-:S04]  /*238f0*/  NOP ;  /* 0x0000000000007918 */ /* 0x000fc80000000000 */
[----:B------:R0:W-:Y:S04]  /*23900*/  STL.64 [R1+0x1000], R8 ;  /* 0x0010000801007387 */ /* 0x0001e80000100a00 */
[----:B------:R1:W-:Y:S04]  /*23910*/  STL.64 [R1+0x1008], R10 ;  /* 0x0010080a01007387 */ /* 0x0003e80000100a00 */
[----:B------:R-:W2:Y:S04]  /*23920*/  LDL.LU.64 R12, [R1+0x260] ;  /* 0x00026000010c7983 */ /* 0x000ea80000300a00 */
[----:B------:R-:W2:Y:S04]  /*23930*/  LDL.LU.64 R14, [R1+0x268] ;  /* 0x00026800010e7983 */ /* 0x000ea80000300a00 */
[----:B0-----:R-:W3:Y:S04]  /*23940*/  LDL.LU.64 R8, [R1+0x250] ;  /* 0x0002500001087983 */ /* 0x001ee80000300a00 */
[----:B-1----:R-:W3:Y:S04]  /*23950*/  LDL.LU.64 R10, [R1+0x258] ;  /* 0x00025800010a7983 */ /* 0x002ee80000300a00 */
[----:B------:R-:W4:Y:S04]  /*23960*/  LDL.LU.64 R24, [R1+0x220] ;  /* 0x0002200001187983 */ /* 0x000f280000300a00 */
[----:B------:R-:W2:Y:S04]  /*23970*/  LDL.LU.64 R26, [R1+0x228] ;  /* 0x00022800011a7983 */ /* 0x000ea80000300a00 */
[----:B--2---:R-:W-:Y:S04]  /*23980*/  STL.64 [R1+0x39c8], R26 ;  /* 0x0039c81a01007387 */ /* 0x004fe80000100a00 */
[----:B----4-:R0:W-:Y:S04]  /*23990*/  STL.64 [R1+0x39c0], R24 ;  /* 0x0039c01801007387 */ /* 0x0101e80000100a00 */
[----:B0-----:R-:W2:Y:S04]  /*239a0*/  LDL.LU.64 R24, [R1+0x230] ;  /* 0x0002300001187983 */ /* 0x001ea80000300a00 */
[----:B------:R-:W4:Y:S01]  /*239b0*/  LDL.LU.64 R26, [R1+0x238] ;  /* 0x00023800011a7983 */ /* 0x000f220000300a00 */
[C---:B------:R-:W-:Y:S03]  /*239c0*/  HMMA.16816.F32 R20, R16.reuse, R20, R12 ;  /* 0x000000141014723c */ /* 0x040fe6000000180c */
[----:B----4-:R-:W-:Y:S04]  /*239d0*/  STL.64 [R1+0x39e0], R26 ;  /* 0x0039e01a01007387 */ /* 0x010fe80000100a00 */
[----:B--2---:R0:W-:Y:S04]  /*239e0*/  STL.64 [R1+0x39d8], R24 ;  /* 0x0039d81801007387 */ /* 0x0041e80000100a00 */
[----:B0-----:R-:W2:Y:S04]  /*239f0*/  LDL.LU.64 R24, [R1+0x240] ;  /* 0x0002400001187983 */ /* 0x001ea80000300a00 */
[----:B------:R-:W2:Y:S04]  /*23a00*/  LDL.LU.64 R26, [R1+0x248] ;  /* 0x00024800011a7983 */ /* 0x000ea80000300a00 */
[----:B------:R-:W-:Y:S04]  /*23a10*/  STL.64 [R1+0x3968], R6 ;  /* 0x0039680601007387 */ /* 0x000fe80000100a00 */
[----:B------:R0:W-:Y:S04]  /*23a20*/  STL.64 [R1+0x3960], R4 ;  /* 0x0039600401007387 */ /* 0x0001e80000100a00 */
[----:B0-----:R-:W4:Y:S04]  /*23a30*/  LDL.64 R4, [R1+0x60] ;  /* 0x0000600001047983 */ /* 0x001f280000100a00 */
[----:B------:R-:W3:Y:S04]  /*23a40*/  LDL.LU.64 R12, [R1+0x3a00] ;  /* 0x003a0000010c7983 */ /* 0x000ee80000300a00 */
[----:B------:R-:W-:Y:S04]  /*23a50*/  STL.64 [R1+0x260], R20 ;  /* 0x0002601401007387 */ /* 0x000fe80000100a00 */
[----:B------:R0:W-:Y:S04]  /*23a60*/  STL.64 [R1+0x268], R22 ;  /* 0x0002681601007387 */ /* 0x0001e80000100a00 */
[----:B0-----:R-:W2:Y:S01]  /*23a70*/  LDL.LU.64 R22, [R1+0x39f8] ;  /* 0x0039f80001167983 */ /* 0x001ea20000300a00 */
[----:B------:R-:W-:Y:S01]  /*23a80*/  IMAD.MOV.U32 R21, RZ, RZ, R3 ;  /* 0x000000ffff157224 */ /* 0x000fe200078e0003 */
[----:B---3--:R-:W-:Y:S01]  /*23a90*/  HMMA.16816.F32 R8, R16, R12, R8 ;  /* 0x0000000c1008723c */ /* 0x008fe20000001808 */
[----:B------:R-:W-:-:S15]  /*23aa0*/  IMAD.MOV.U32 R3, RZ, RZ, R13 ;  /* 0x000000ffff037224 */ /* 0x000fde00078e000d */
[----:B------:R-:W-:-:S03]  /*23ab0*/  NOP ;  /* 0x0000000000007918 */ /* 0x000fc60000000000 */
[----:B------:R0:W-:Y:S04]  /*23ac0*/  STL.64 [R1+0x250], R8 ;  /* 0x0002500801007387 */ /* 0x0001e80000100a00 */
[----:B------:R1:W-:Y:S04]  /*23ad0*/  STL.64 [R1+0x258], R10 ;  /* 0x0002580a01007387 */ /* 0x0003e80000100a00 */
[----:B0-----:R-:W3:Y:S01]  /*23ae0*/  LDL.LU.64 R8, [R1+0x39f0] ;  /* 0x0039f00001087983 */ /* 0x001ee20000300a00 */
[----:B-1----:R-:W-:-:S03]  /*23af0*/  IMAD.MOV.U32 R10, RZ, RZ, R12 ;  /* 0x000000ffff0a7224 */ /* 0x002fc600078e000c */
[----:B------:R-:W2:Y:S04]  /*23b00*/  LDL.LU.64 R12, [R1+0x39e8] ;  /* 0x0039e800010c7983 */ /* 0x000ea80000300a00 */
[----:B------:R-:W-:Y:S01]  /*23b10*/  STL [R1+0x3390], R2 ;  /* 0x0033900201007387 */ /* 0x000fe20000100800 */
        /* <DEDUP_REMOVED lines=8> */
[----:B------:R-:W2:Y:S04]  /*23ba0*/  LDL.LU.64 R12, [R1+0x39d0] ;  /* 0x0039d000010c7983 */ /* 0x000ea80000300a00 */
[----:B------:R-:W-:Y:S04]  /*23bb0*/  STL.64 [R1+0x3978], R10 ;  /* 0x0039780a01007387 */ /* 0x000fe80000100a00 */
[----:B---3--:R0:W-:Y:S04]  /*23bc0*/  STL.64 [R1+0x3970], R8 ;  /* 0x0039700801007387 */ /* 0x0081e80000100a00 */
[----:B0-----:R-:W4:Y:S04]  /*23bd0*/  LDL.LU.64 R8, [R1+0x8a0] ;  /* 0x0008a00001087983 */ /* 0x001f280000300a00 */
[----:B------:R-:W4:Y:S01]  /*23be0*/  LDL.LU.64 R10, [R1+0x8a8] ;  /* 0x0008a800010a7983 */ /* 0x000f220000300a00 */
[----:B--2---:R-:W-:Y:S03]  /*23bf0*/  HMMA.16816.F32 R12, R16, R12, R24 ;  /* 0x0000000c100c723c */ /* 0x004fe60000001818 */
[----:B------:R-:W2:Y:S04]  /*23c00*/  LDL.LU.64 R26, [R1+0x39c8] ;  /* 0x0039c800011a7983 */ /* 0x000ea80000300a00 */
[----:B------:R-:W2:-:S12]  /*23c10*/  LDL.LU.64 R24, [R1+0x39c0] ;  /* 0x0039c00001187983 */ /* 0x000e980000300a00 */
[----:B------:R0:W-:Y:S04]  /*23c20*/  STL.64 [R1+0x230], R12 ;  /* 0x0002300c01007387 */ /* 0x0001e80000100a00 */
[----:B------:R1:W-:Y:S04]  /*23c30*/  STL.64 [R1+0x238], R14 ;  /* 0x0002380e01007387 */ /* 0x0003e80000100a00 */
[----:B0-----:R-:W2:Y:S01]  /*23c40*/  LDL.LU.64 R12, [R1+0x39b8] ;  /* 0x0039b800010c7983 */ /* 0x001ea20000300a00 */
[----:B------:R-:W-:Y:S01]  /*23c50*/  IMAD.MOV.U32 R20, RZ, RZ, R28 ;  /* 0x000000ffff147224 */ /* 0x000fe200078e001c */
[----:B------:R-:W-:Y:S01]  /*23c60*/  LOP3.LUT R28, R2, 0x40, RZ, 0x3c, !PT ;  /* 0x00000040021c7812 */ /* 0x000fe200078e3cff */
[C---:B----4-:R-:W-:Y:S08]  /*23c70*/  HMMA.16816.F32 R8, R16.reuse, R4, R8 ;  /* 0x000000041008723c */ /* 0x050ff00000001808 */
[----:B--2---:R-:W-:Y:S01]  /*23c80*/  HMMA.16816.F32 R24, R16, R12, R24 ;  /* 0x0000000c1018723c */ /* 0x004fe20000001818 */
[----:B------:R-:W2:Y:S04]  /*23c90*/  LDL.LU.64 R12, [R1+0x880] ;  /* 0x00088000010c7983 */ /* 0x000ea80000300a00 */
[----:B-1----:R-:W3:-:S14]  /*23ca0*/  LDL.LU.64 R14, [R1+0x888] ;  /* 0x00088800010e7983 */ /* 0x002edc0000300a00 */
[----:B------:R-:W-:Y:S04]  /*23cb0*/  STL.64 [R1+0x220], R24 ;  /* 0x0002201801007387 */ /* 0x000fe80000100a00 */
[----:B------:R-:W-:Y:S04]  /*23cc0*/  STL.64 [R1+0x228], R26 ;  /* 0x0002281a01007387 */ /* 0x000fe80000100a00 */
[----:B------:R-:W0:Y:S04]  /*23cd0*/  LDSM.16.MT88.4 R24, [R28+UR5] ;  /* 0x000000051c18783b */ /* 0x000e280008004200 */
[----:B---3--:R-:W-:Y:S04]  /*23ce0*/  STL.64 [R1+0x39b0], R14 ;  /* 0x0039b00e01007387 */ /* 0x008fe80000100a00 */
[----:B--2---:R1:W-:Y:S04]  /*23cf0*/  STL.64 [R1+0x39a8], R12 ;  /* 0x0039a80c01007387 */ /* 0x0043e80000100a00 */
[----:B-1----:R-:W2:Y:S04]  /*23d00*/  LDL.LU.64 R12, [R1+0x890] ;  /* 0x00089000010c7983 */ /* 0x002ea80000300a00 */
[----:B------:R-:W2:Y:S04]  /*23d10*/  LDL.LU.64 R14, [R1+0x898] ;  /* 0x00089800010e7983 */ /* 0x000ea80000300a00 */
[----:B0-----:R-:W-:Y:S04]  /*23d20*/  STL.64 [R1+0x3830], R26 ;  /* 0x0038301a01007387 */ /* 0x001fe80000100a00 */
[----:B------:R-:W-:Y:S04]  /*23d30*/  STL.64 [R1+0x3828], R24 ;  /* 0x0038281801007387 */ /* 0x000fe80000100a00 */
[----:B------:R0:W-:Y:S04]  /*23d40*/  STL.64 [R1+0x8a0], R8 ;  /* 0x0008a00801007387 */ /* 0x0001e80000100a00 */
[----:B------:R1:W-:Y:S04]  /*23d50*/  STL.64 [R1+0x8a8], R10 ;  /* 0x0008a80a01007387 */ /* 0x0003e80000100a00 */
[----:B0-----:R-:W3:Y:S04]  /*23d60*/  LDL.LU.64 R8, [R1+0x860] ;  /* 0x0008600001087983 */ /* 0x001ee80000300a00 */
[----:B-1----:R-:W4:Y:S01]  /*23d70*/  LDL.LU.64 R10, [R1+0x868] ;  /* 0x00086800010a7983 */ /* 0x002f220000300a00 */
[----:B------:R-:W-:-:S02]  /*23d80*/  IMAD.MOV.U32 R27, RZ, RZ, R4 ;  /* 0x000000ffff1b7224 */ /* 0x000fc400078e0004 */
[----:B------:R-:W-:Y:S01]  /*23d90*/  IMAD.MOV.U32 R26, RZ, RZ, R5 ;  /* 0x000000ffff1a7224 */ /* 0x000fe200078e0005 */
[----:B----4-:R-:W-:Y:S04]  /*23da0*/  STL.64 [R1+0x3988], R10 ;  /* 0x0039880a01007387 */ /* 0x010fe80000100a00 */
[----:B---3--:R0:W-:Y:S04]  /*23db0*/  STL.64 [R1+0x3980], R8 ;  /* 0x0039800801007387 */ /* 0x0081e80000100a00 */
[----:B------:R-:W3:Y:S04]  /*23dc0*/  LDL.LU.64 R4, [R1+0x850] ;  /* 0x0008500001047983 */ /* 0x000ee80000300a00 */
[----:B------:R-:W4:Y:S01]  /*23dd0*/  LDL.LU.64 R6, [R1+0x858] ;  /* 0x0008580001067983 */ /* 0x000f220000300a00 */
[----:B0-----:R-:W-:-:S02]  /*23de0*/  IMAD.MOV.U32 R8, RZ, RZ, R23 ;  /* 0x000000ffff087224 */ /* 0x001fc400078e0017 */
[----:B------:R-:W-:Y:S02]  /*23df0*/  IMAD.MOV.U32 R9, RZ, RZ, R22 ;  /* 0x000000ffff097224 */ /* 0x000fe400078e0016 */
[C---:B--2---:R-:W-:Y:S01]  /*23e00*/  HMMA.16816.F32 R20, R16.reuse, R20, R12 ;  /* 0x000000141014723c */ /* 0x044fe2000000180c */
[----:B----4-:R-:W-:Y:S04]  /*23e10*/  STL.64 [R1+0x3998], R6 ;  /* 0x0039980601007387 */ /* 0x010fe80000100a00 */
[----:B---3--:R0:W-:Y:S04]  /*23e20*/  STL.64 [R1+0x3990], R4 ;  /* 0x0039900401007387 */ /* 0x0081e80000100a00 */
[----:B0-----:R-:W2:Y:S04]  /*23e30*/  LDL.LU.64 R4, [R1+0x870] ;  /* 0x0008700001047983 */ /* 0x001ea80000300a00 */
[----:B------:R-:W2:Y:S04]  /*23e40*/  LDL.LU.64 R6, [R1+0x878] ;  /* 0x0008780001067983 */ /* 0x000ea80000300a00 */
[----:B------:R-:W3:Y:S04]  /*23e50*/  LDL.LU.64 R14, [R1+0x39b0] ;  /* 0x0039b000010e7983 */ /* 0x000ee80000300a00 */
[----:B------:R-:W3:Y:S04]  /*23e60*/  LDL.LU.64 R12, [R1+0x39a8] ;  /* 0x0039a800010c7983 */ /* 0x000ee80000300a00 */
[----:B------:R0:W-:Y:S04]  /*23e70*/  STL.64 [R1+0x890], R20 ;  /* 0x0008901401007387 */ /* 0x0001e80000100a00 */
[----:B------:R-:W-:Y:S04]  /*23e80*/  STL.64 [R1+0x898], R22 ;  /* 0x0008981601007387 */ /* 0x000fe80000100a00 */
[----:B0-----:R-:W3:Y:S01]  /*23e90*/  LDL.LU.64 R20, [R1+0x39a0] ;  /* 0x0039a00001147983 */ /* 0x001ee20000300a00 */
[C---:B--2---:R-:W-:Y:S08]  /*23ea0*/  HMMA.16816.F32 R8, R16.reuse, R8, R4 ;  /* 0x000000081008723c */ /* 0x044ff00000001804 */
[----:B---3--:R-:W-:Y:S01]  /*23eb0*/  HMMA.16816.F32 R12, R16, R20, R12 ;  /* 0x00000014100c723c */ /* 0x008fe2000000180c */
[----:B------:R-:W-:-:S02]  /*23ec0*/  IMAD.MOV.U32 R25, RZ, RZ, R20 ;  /* 0x000000ffff197224 */ /* 0x000fc400078e0014 */
[----:B------:R-:W-:-:S15]  /*23ed0*/  IMAD.MOV.U32 R24, RZ, RZ, R21 ;  /* 0x000000ffff187224 */ /* 0x000fde00078e0015 */
[----:B------:R-:W-:Y:S01]  /*23ee0*/  NOP ;  /* 0x0000000000007918 */ /* 0x000fe20000000000 */
[----:B------:R0:W-:Y:S04]  /*23ef0*/  STL.64 [R1+0x880], R12 ;  /* 0x0008800c01007387 */ /* 0x0001e80000100a00 */
[----:B------:R1:W-:Y:S04]  /*23f00*/  STL.64 [R1+0x888], R14 ;  /* 0x0008880e01007387 */ /* 0x0003e80000100a00 */
[----:B0-----:R-:W2:Y:S04]  /*23f10*/  LDL.LU.64 R12, [R1+0x840] ;  /* 0x00084000010c7983 */ /* 0x001ea80000300a00 */
[----:B-1----:R-:W2:Y:S04]  /*23f20*/  LDL.LU.64 R14, [R1+0x848] ;  /* 0x00084800010e7983 */ /* 0x002ea80000300a00 */
[----:B------:R-:W3:Y:S04]  /*23f30*/  LDL.LU.64 R20, [R1+0x830] ;  /* 0x0008300001147983 */ /* 0x000ee80000300a00 */
[----:B------:R-:W3:Y:S04]  /*23f40*/  LDL.LU.64 R22, [R1+0x838] ;  /* 0x0008380001167983 */ /* 0x000ee80000300a00 */
[----:B------:R-:W-:Y:S04]  /*23f50*/  STL.64 [R1+0x38d0], R26 ;  /* 0x0038d01a01007387 */ /* 0x000fe80000100a00 */
[----:B------:R0:W-:Y:S04]  /*23f60*/  STL.64 [R1+0x38c8], R24 ;  /* 0x0038c81801007387 */ /* 0x0001e80000100a00 */
[----:B0-----:R-:W4:Y:S04]  /*23f70*/  LDL R24, [R1+0x20] ;  /* 0x0000200001187983 */ /* 0x001f280000100800 */
[----:B------:R-:W2:Y:S04]  /*23f80*/  LDL.LU.64 R6, [R1+0x3998] ;  /* 0x0039980001067983 */ /* 0x000ea80000300a00 */
[----:B------:R-:W2:Y:S04]  /*23f90*/  LDL.LU.64 R4, [R1+0x3990] ;  /* 0x0039900001047983 */ /* 0x000ea80000300a00 */
[----:B------:R-:W-:Y:S04]  /*23fa0*/  STL.64 [R1+0x870], R8 ;  /* 0x0008700801007387 */ /* 0x000fe80000100a00 */
[----:B------:R0:W-:Y:S04]  /*23fb0*/  STL.64 [R1+0x878], R10 ;  /* 0x0008780a01007387 */ /* 0x0001e80000100a00 */
[----:B0-----:R-:W4:Y:S04]  /*23fc0*/  LDL.LU.64 R10, [R1+0x3988] ;  /* 0x00398800010a7983 */ /* 0x001f280000300a00 */
[----:B------:R-:W4:Y:S01]  /*23fd0*/  LDL.LU.64 R8, [R1+0x3980] ;  /* 0x0039800001087983 */ /* 0x000f220000300a00 */
[----:B------:R-:W-:-:S07]  /*23fe0*/  IMAD.MOV.U32 R25, RZ, RZ, R0 ;  /* 0x000000ffff197224 */ /* 0x000fce00078e0000 */
[----:B----4-:R-:W-:Y:S01]  /*23ff0*/  HMMA.16816.F32 R24, R16, R24, R8 ;  /* 0x000000181018723c */ /* 0x010fe20000001808 */
[----:B------:R-:W4:Y:S04]  /*24000*/  LDL.LU.64 R10, [R1+0x3978] ;  /* 0x00397800010a7983 */ /* 0x000f280000300a00 */
[----:B------:R-:W2:-:S14]  /*24010*/  LDL.LU.64 R8, [R1+0x3970] ;  /* 0x0039700001087983 */ /* 0x000e9c0000300a00 */
[----:B------:R0:W-:Y:S04]  /*24020*/  STL.64 [R1+0x860], R24 ;  /* 0x0008601801007387 */ /* 0x0001e80000100a00 */
[----:B------:R-:W-:Y:S04]  /*24030*/  STL.64 [R1+0x868], R26 ;  /* 0x0008681a01007387 */ /* 0x000fe80000100a00 */
[----:B0-----:R-:W2:Y:S04]  /*24040*/  LDL.64 R24, [R1+0xb0] ;  /* 0x0000b00001187983 */ /* 0x001ea80000100a00 */
[----:B--2---:R0:W-:Y:S04]  /*24050*/  STL.64 [R1+0x3920], R24 ;  /* 0x0039201801007387 */ /* 0x0041e80000100a00 */
[----:B0-----:R-:W2:Y:S02]  /*24060*/  LDL.64 R24, [R1+0x10] ;  /* 0x0000100001187983 */ /* 0x001ea40000100a00 */
[----:B--2---:R-:W-:-:S15]  /*24070*/  HMMA.16816.F32 R4, R16, R24, R4 ;  /* 0x000000181004723c */ /* 0x004fde0000001804 */
[----:B------:R-:W-:-:S04]  /*24080*/  NOP ;  /* 0x0000000000007918 */ /* 0x000fc80000000000 */
[----:B------:R-:W-:Y:S04]  /*24090*/  STL.64 [R1+0x850], R4 ;  /* 0x0008500401007387 */ /* 0x000fe80000100a00 */
[----:B------:R0:W-:Y:S04]  /*240a0*/  STL.64 [R1+0x858], R6 ;  /* 0x0008580601007387 */ /* 0x0001e80000100a00 */
[----:B0-----:R-:W2:Y:S01]  /*240b0*/  LDL.LU.64 R6, [R1+0x3968] ;  /* 0x0039680001067983 */ /* 0x001ea20000300a00 */
[----:B------:R-:W-:Y:S02]  /*240c0*/  IMAD.MOV.U32 R2, RZ, RZ, R24 ;  /* 0x000000ffff027224 */ /* 0x000fe400078e0018 */
[----:B------:R-:W-:Y:S01]  /*240d0*/  IMAD.MOV.U32 R0, RZ, RZ, R25 ;  /* 0x000000ffff007224 */ /* 0x000fe200078e0019 */
[----:B------:R-:W3:Y:S01]  /*240e0*/  LDL.LU.64 R4, [R1+0x3960] ;  /* 0x0039600001047983 */ /* 0x000ee20000300a00 */
[----:B--2---:R-:W-:-:S02]  /*240f0*/  IMAD.MOV.U32 R24, RZ, RZ, R7 ;  /* 0x000000ffff187224 */ /* 0x004fc400078e0007 */
[----:B------:R-:W-:-:S05]  /*24100*/  IMAD.MOV.U32 R25, RZ, RZ, R6 ;  /* 0x000000ffff197224 */ /* 0x000fca00078e0006 */
[----:B------:R0:W-:Y:S04]  /*24110*/  STL.64 [R1+0x3948], R24 ;  /* 0x0039481801007387 */ /* 0x0001e80000100a00 */
[----:B0-----:R-:W2:Y:S02]  /*24120*/  LDL.64 R24, [R1] ;  /* 0x0000000001187983 */ /* 0x001ea40000100a00 */
[----:B--2---:R-:W-:-:S15]  /*24130*/  HMMA.16816.F32 R12, R16, R24, R12 ;  /* 0x00000018100c723c */ /* 0x004fde000000180c */
[----:B------:R-:W-:-:S04]  /*24140*/  NOP ;  /* 0x0000000000007918 */ /* 0x000fc80000000000 */
[----:B------:R-:W-:Y:S04]  /*24150*/  STL.64 [R1+0x840], R12 ;  /* 0x0008400c01007387 */ /* 0x000fe80000100a00 */
[----:B------:R0:W-:Y:S04]  /*24160*/  STL.64 [R1+0x848], R14 ;  /* 0x0008480e01007387 */ /* 0x0001e80000100a00 */
[----:B0-----:R-:W2:Y:S04]  /*24170*/  LDL.LU.64 R14, [R1+0x3958] ;  /* 0x00395800010e7983 */ /* 0x001ea80000300a00 */
[----:B------:R-:W3:Y:S01]  /*24180*/  LDL.LU.64 R12, [R1+0x3950] ;  /* 0x00395000010c7983 */ /* 0x000ee20000300a00 */
[----:B------:R-:W-:-:S02]  /*24190*/  IMAD.MOV.U32 R7, RZ, RZ, R24 ;  /* 0x000000ffff077224 */ /* 0x000fc400078e0018 */
[----:B------:R-:W-:Y:S02]  /*241a0*/  IMAD.MOV.U32 R6, RZ, RZ, R25 ;  /* 0x000000ffff067224 */ /* 0x000fe400078e0019 */
[----:B------:R-:W2:Y:S04]  /*241b0*/  LDL.LU.64 R24, [R1+0x820] ;  /* 0x0008200001187983 */ /* 0x000ea80000300a00 */
[----:B------:R-:W2:Y:S01]  /*241c0*/  LDL.LU.64 R26, [R1+0x828] ;  /* 0x00082800011a7983 */ /* 0x000ea20000300a00 */
        /* <DEDUP_REMOVED lines=9> */
[----:B------:R-:W-:Y:S03]  /*24260*/  HMMA.16816.F32 R24, R16, R8, R24 ;  /* 0x000000081018723c */ /* 0x000fe60000001818 */
[----:B--2---:R0:W-:Y:S02]  /*24270*/  STL.64 [R1+0x38e8], R12 ;  /* 0x0038e80c01007387 */ /* 0x0041e40000100a00 */
[----:B0-----:R-:W-:-:S02]  /*24280*/  IMAD.MOV.U32 R12, RZ, RZ, R29 ;  /* 0x000000ffff0c7224 */ /* 0x001fc400078e001d */
[----:B----4-:R-:W-:-:S05]  /*24290*/  IMAD.MOV.U32 R13, RZ, RZ, R11 ;  /* 0x000000ffff0d7224 */ /* 0x010fca00078e000b */
[----:B------:R0:W-:Y:S02]  /*242a0*/  STL.64 [R1+0x3900], R12 ;  /* 0x0039000c01007387 */ /* 0x0001e40000100a00 */
[----:B0-----:R-:W-:Y:S02]  /*242b0*/  IMAD.MOV.U32 R12, RZ, RZ, R10 ;  /* 0x000000ffff0c7224 */ /* 0x001fe400078e000a */
[----:B------:R-:W-:-:S05]  /*242c0*/  IMAD.MOV.U32 R13, RZ, RZ, R3 ;  /* 0x000000ffff0d7224 */ /* 0x000fca00078e0003 */
[----:B------:R0:W-:Y:S04]  /*242d0*/  STL.64 [R1+0x3918], R12 ;  /* 0x0039180c01007387 */ /* 0x0001e80000100a00 */
[----:B0-----:R-:W2:Y:S04]  /*242e0*/  LDL.LU.64 R12, [R1+0x190] ;  /* 0x00019000010c7983 */ /* 0x001ea80000300a00 */
[----:B------:R-:W4:Y:S01]  /*242f0*/  LDL.LU.64 R14, [R1+0x198] ;  /* 0x00019800010e7983 */ /* 0x000f220000300a00 */
[----:B---3--:R-:W-:Y:S03]  /*24300*/  HMMA.16816.F32 R16, R16, R4, R20 ;  /* 0x000000041010723c */ /* 0x008fe60000001814 */
[----:B----4-:R-:W-:Y:S04]  /*24310*/  STL.64 [R1+0x3930], R14 ;  /* 0x0039300e01007387 */ /* 0x010fe80000100a00 */
[----:B--2---:R0:W-:Y:S04]  /*24320*/  STL.64 [R1+0x3928], R12 ;  /* 0x0039280c01007387 */ /* 0x0041e80000100a00 */
[----:B0-----:R-:W2:Y:S04]  /*24330*/  LDL.LU.64 R12, [R1+0xff0] ;  /* 0x000ff000010c7983 */ /* 0x001ea80000300a00 */
[----:B------:R-:W2:Y:S04]  /*24340*/  LDL.LU.64 R14, [R1+0xff8] ;  /* 0x000ff800010e7983 */ /* 0x000ea80000300a00 */
[----:B------:R0:W-:Y:S04]  /*24350*/  STL.64 [R1+0x820], R24 ;  /* 0x0008201801007387 */ /* 0x0001e80000100a00 */
[----:B------:R-:W-:Y:S04]  /*24360*/  STL.64 [R1+0x828], R26 ;  /* 0x0008281a01007387 */ /* 0x000fe80000100a00 */
[----:B0-----:R-:W2:Y:S04]  /*24370*/  LDL.LU.64 R24, [R1+0x3948] ;  /* 0x0039480001187983 */ /* 0x001ea80000300a00 */
[----:B------:R-:W2:Y:S04]  /*24380*/  LDL.LU.64 R22, [R1+0x3940] ;  /* 0x0039400001167983 */ /* 0x000ea80000300a00 */
[----:B------:R-:W2:Y:S04]  /*24390*/  LDL.LU.64 R20, [R1+0x3938] ;  /* 0x0039380001147983 */ /* 0x000ea80000300a00 */
[----:B------:R-:W-:Y:S04]  /*243a0*/  STL.64 [R1+0x38e0], R6 ;  /* 0x0038e00601007387 */ /* 0x000fe80000100a00 */
[----:B------:R0:W-:Y:S04]  /*243b0*/  STL.64 [R1+0x38d8], R4 ;  /* 0x0038d80401007387 */ /* 0x0001e80000100a00 */
[----:B------:R-:W-:Y:S04]  /*243c0*/  STL.64 [R1+0x210], R16 ;  /* 0x0002101001007387 */ /* 0x000fe80000100a00 */
[----:B------:R-:W-:Y:S04]  /*243d0*/  STL.64 [R1+0x218], R18 ;  /* 0x0002181201007387 */ /* 0x000fe80000100a00 */
[----:B0-----:R-:W3:Y:S04]  /*243e0*/  LDL.LU.64 R4, [R1+0x160] ;  /* 0x0001600001047983 */ /* 0x001ee80000300a00 */
[----:B------:R-:W4:Y:S04]  /*243f0*/  LDL.LU.64 R6, [R1+0x168] ;  /* 0x0001680001067983 */ /* 0x000f280000300a00 */
[----:B----4-:R-:W-:Y:S04]  /*24400*/  STL.64 [R1+0x38f8], R6 ;  /* 0x0038f80601007387 */ /* 0x010fe80000100a00 */
[----:B---3--:R0:W-:Y:S04]  /*24410*/  STL.64 [R1+0x38f0], R4 ;  /* 0x0038f00401007387 */ /* 0x0081e80000100a00 */
[----:B0-----:R-:W3:Y:S04]  /*24420*/  LDL.LU.64 R4, [R1+0x170] ;  /* 0x0001700001047983 */ /* 0x001ee80000300a00 */
[----:B------:R-:W4:Y:S01]  /*24430*/  LDL.LU.64 R6, [R1+0x178] ;  /* 0x0001780001067983 */ /* 0x000f220000300a00 */
[C---:B--2---:R-:W-:Y:S03]  /*24440*/  HMMA.16816.F32 R24, R20.reuse, R24, R12 ;  /* 0x000000181418723c */ /* 0x044fe6000000180c */
[----:B----4-:R-:W-:Y:S04]  /*24450*/  STL.64 [R1+0x3910], R6 ;  /* 0x0039100601007387 */ /* 0x010fe80000100a00 */
[----:B---3--:R0:W-:Y:S04]  /*24460*/  STL.64 [R1+0x3908], R4 ;  /* 0x0039080401007387 */ /* 0x0081e80000100a00 */
[----:B0-----:R-:W2:Y:S04]  /*24470*/  LDL.LU.64 R4, [R1+0x180] ;  /* 0x0001800001047983 */ /* 0x001ea80000300a00 */
[----:B------:R-:W2:Y:S04]  /*24480*/  LDL.LU.64 R6, [R1+0x188] ;  /* 0x0001880001067983 */ /* 0x000ea80000300a00 */
[----:B------:R-:W3:Y:S04]  /*24490*/  LDL.64 R16, [R1+0x70] ;  /* 0x0000700001107983 */ /* 0x000ee80000100a00 */
[----:B------:R-:W4:Y:S04]  /*244a0*/  LDL.LU.64 R14, [R1+0x3930] ;  /* 0x00393000010e7983 */ /* 0x000f280000300a00 */
[----:B------:R-:W4:Y:S04]  /*244b0*/  LDL.LU.64 R12, [R1+0x3928] ;  /* 0x00392800010c7983 */ /* 0x000f280000300a00 */
[----:B------:R0:W-:Y:S04]  /*244c0*/  STL.64 [R1+0xff0], R24 ;  /* 0x000ff01801007387 */ /* 0x0001e80000100a00 */
[----:B------:R-:W-:Y:S04]  /*244d0*/  STL.64 [R1+0xff8], R26 ;  /* 0x000ff81a01007387 */ /* 0x000fe80000100a00 */
[----:B0-----:R-:W4:Y:S02]  /*244e0*/  LDL.LU.64 R24, [R1+0x3920] ;  /* 0x0039200001187983 */ /* 0x001f240000300a00 */
[----:B----4-:R-:W-:-:S15]  /*244f0*/  HMMA.16816.F32 R12, R20, R24, R12 ;  /* 0x00000018140c723c */ /* 0x010fde000000180c */
[----:B------:R-:W-:-:S04]  /*24500*/  NOP ;  /* 0x0000000000007918 */ /* 0x000fc80000000000 */
[----:B------:R0:W-:Y:S04]  /*24510*/  STL.64 [R1+0x190], R12 ;  /* 0x0001900c01007387 */ /* 0x0001e80000100a00 */
[----:B------:R-:W-:Y:S04]  /*24520*/  STL.64 [R1+0x198], R14 ;  /* 0x0001980e01007387 */ /* 0x000fe80000100a00 */
[----:B0-----:R-:W2:Y:S01]  /*24530*/  LDL.LU.64 R12, [R1+0x3918] ;  /* 0x00391800010c7983 */ /* 0x001ea20000300a00 */
[----:B------:R-:W-:Y:S02]  /*24540*/  IMAD.MOV.U32 R11, RZ, RZ, R24 ;  /* 0x000000ffff0b7224 */ /* 0x000fe400078e0018 */
[----:B------:R-:W-:-:S02]  /*24550*/  IMAD.MOV.U32 R10, RZ, RZ, R25 ;  /* 0x000000ffff0a7224 */ /* 0x000fc400078e0019 */
[----:B------:R-:W3:Y:S04]  /*24560*/  LDL.LU.64 R24, [R1+0x150] ;  /* 0x0001500001187983 */ /* 0x000ee80000300a00 */
[----:B------:R-:W3:Y:S04]  /*24570*/  LDL.LU.64 R26, [R1+0x158] ;  /* 0x00015800011a7983 */ /* 0x000ee80000300a00 */
[----:B------:R-:W-:Y:S04]  /*24580*/  STL.64 [R1+0x3850], R10 ;  /* 0x0038500a01007387 */ /* 0x000fe80000100a00 */
[----:B------:R0:W-:Y:S04]  /*24590*/  STL.64 [R1+0x3848], R8 ;  /* 0x0038480801007387 */ /* 0x0001e80000100a00 */
[----:B0-----:R-:W4:Y:S01]  /*245a0*/  LDL.64 R8, [R1+0x50] ;  /* 0x0000500001087983 */ /* 0x001f220000100a00 */
        /* <DEDUP_REMOVED lines=14> */
[----:B------:R-:W-:Y:S04]  /*24690*/  STL.64 [R1+0x160], R4 ;  /* 0x0001600401007387 */ /* 0x000fe80000100a00 */
[----:B------:R0:W-:Y:S04]  /*246a0*/  STL.64 [R1+0x168], R6 ;  /* 0x0001680601007387 */ /* 0x0001e80000100a00 */
[----:B0-----:R-:W2:Y:S04]  /*246b0*/  LDL.LU.64 R6, [R1+0x38e0] ;  /* 0x0038e00001067983 */ /* 0x001ea80000300a00 */
[----:B------:R-:W4:Y:S01]  /*246c0*/  LDL.LU.64 R4, [R1+0x38d8] ;  /* 0x0038d80001047983 */ /* 0x000f220000300a00 */
[----:B------:R-:W-:-:S02]  /*246d0*/  IMAD.MOV.U32 R29, RZ, RZ, R12 ;  /* 0x000000ffff1d7224 */ /* 0x000fc400078e000c */
[----:B------:R-:W-:Y:S01]  /*246e0*/  IMAD.MOV.U32 R3, RZ, RZ, R13 ;  /* 0x000000ffff037224 */ /* 0x000fe200078e000d */
[----:B---3--:R-:W-:Y:S01]  /*246f0*/  HMMA.16816.F32 R24, R20, R16, R24 ;  /* 0x000000101418723c */ /* 0x008fe20000001818 */
[----:B--2---:R-:W-:Y:S02]  /*24700*/  IMAD.MOV.U32 R12, RZ, RZ, R7 ;  /* 0x000000ffff0c7224 */ /* 0x004fe400078e0007 */
[----:B------:R-:W-:Y:S02]  /*24710*/  IMAD.MOV.U32 R13, RZ, RZ, R6 ;  /* 0x000000ffff0d7224 */ /* 0x000fe400078e0006 */
[----:B------:R-:W-:Y:S02]  /*24720*/  IMAD.MOV.U32 R7, RZ, RZ, R16 ;  /* 0x000000ffff077224 */ /* 0x000fe400078e0010 */
[----:B------:R-:W-:Y:S02]  /*24730*/  IMAD.MOV.U32 R6, RZ, RZ, R17 ;  /* 0x000000ffff067224 */ /* 0x000fe400078e0011 */
[----:B------:R-:W0:Y:S04]  /*24740*/  LDSM.16.MT88.4 R16, [R28+UR5+0x80] ;  /* 0x000080051c10783b */ /* 0x000e280008004200 */
[----:B------:R1:W-:Y:S04]  /*24750*/  STL.64 [R1+0x3878], R12 ;  /* 0x0038780c01007387 */ /* 0x0003e80000100a00 */
[----:B-1----:R-:W2:Y:S04]  /*24760*/  LDL.LU.64 R12, [R1+0x780] ;  /* 0x00078000010c7983 */ /* 0x002ea80000300a00 */
[----:B------:R-:W2:Y:S04]  /*24770*/  LDL.LU.64 R14, [R1+0x788] ;  /* 0x00078800010e7983 */ /* 0x000ea80000300a00 */
[----:B------:R-:W-:Y:S04]  /*24780*/  STL [R1+0x3824], R3 ;  /* 0x0038240301007387 */ /* 0x000fe80000100800 */
[----:B------:R-:W-:Y:S04]  /*24790*/  STL [R1+0x3820], R29 ;  /* 0x0038201d01007387 */ /* 0x000fe80000100800 */
[----:B------:R-:W-:Y:S04]  /*247a0*/  STL.64 [R1+0x150], R24 ;  /* 0x0001501801007387 */ /* 0x000fe80000100a00 */
[----:B------:R1:W-:Y:S04]  /*247b0*/  STL.64 [R1+0x158], R26 ;  /* 0x0001581a01007387 */ /* 0x0003e80000100a00 */
[----:B-1----:R-:W3:Y:S04]  /*247c0*/  LDL.LU.64 R26, [R1+0x38d0] ;  /* 0x0038d000011a7983 */ /* 0x002ee80000300a00 */
[----:B------:R-:W2:Y:S04]  /*247d0*/  LDL.LU.64 R24, [R1+0x38c8] ;  /* 0x0038c80001187983 */ /* 0x000ea80000300a00 */
[----:B------:R-:W-:Y:S04]  /*247e0*/  STL.64 [R1+0x3840], R6 ;  /* 0x0038400601007387 */ /* 0x000fe80000100a00 */
[----:B----4-:R-:W-:Y:S04]  /*247f0*/  STL.64 [R1+0x3838], R4 ;  /* 0x0038380401007387 */ /* 0x010fe80000100a00 */
[----:B0-----:R-:W-:Y:S04]  /*24800*/  STL.64 [R1+0x3748], R18 ;  /* 0x0037481201007387 */ /* 0x001fe80000100a00 */
[----:B------:R0:W-:Y:S02]  /*24810*/  STL.64 [R1+0x3740], R16 ;  /* 0x0037401001007387 */ /* 0x0001e40000100a00 */
[----:B0-----:R-:W-:-:S02]  /*24820*/  IMAD.MOV.U32 R16, RZ, RZ, R2 ;  /* 0x000000ffff107224 */ /* 0x001fc400078e0002 */
[----:B------:R-:W-:-:S05]  /*24830*/  IMAD.MOV.U32 R17, RZ, RZ, R0 ;  /* 0x000000ffff117224 */ /* 0x000fca00078e0000 */
[----:B------:R0:W-:Y:S04]  /*24840*/  STL.64 [R1+0x38a8], R16 ;  /* 0x0038a81001007387 */ /* 0x0001e80000100a00 */
[----:B0-----:R-:W4:Y:S04]  /*24850*/  LDL.LU.64 R16, [R1+0x790] ;  /* 0x0007900001107983 */ /* 0x001f280000300a00 */
[----:B------:R-:W4:Y:S01]  /*24860*/  LDL.LU.64 R18, [R1+0x798] ;  /* 0x0007980001127983 */ /* 0x000f220000300a00 */
[----:B---3--:R-:W-:Y:S02]  /*24870*/  IMAD.MOV.U32 R4, RZ, RZ, R27 ;  /* 0x000000ffff047224 */ /* 0x008fe400078e001b */
[----:B------:R-:W-:-:S07]  /*24880*/  IMAD.MOV.U32 R5, RZ, RZ, R26 ;  /* 0x000000ffff057224 */ /* 0x000fce00078e001a */
[C---:B----4-:R-:W-:Y:S08]  /*24890*/  HMMA.16816.F32 R16, R20.reuse, R4, R16 ;  /* 0x000000041410723c */ /* 0x050ff00000001810 */
[----:B--2---:R-:W-:Y:S11]  /*248a0*/  HMMA.16816.F32 R4, R20, R8, R12 ;  /* 0x000000081404723c */ /* 0x004ff6000000180c */
[----:B------:R0:W-:Y:S04]  /*248b0*/  STL.64 [R1+0x790], R16 ;  /* 0x0007901001007387 */ /* 0x0001e80000100a00 */
[----:B------:R1:W-:Y:S04]  /*248c0*/  STL.64 [R1+0x798], R18 ;  /* 0x0007981201007387 */ /* 0x0003e80000100a00 */
[----:B------:R-:W-:Y:S04]  /*248d0*/  STL.64 [R1+0x780], R4 ;  /* 0x0007800401007387 */ /* 0x000fe80000100a00 */
[----:B------:R-:W-:Y:S04]  /*248e0*/  STL.64 [R1+0x788], R6 ;  /* 0x0007880601007387 */ /* 0x000fe80000100a00 */
[----:B0-----:R-:W2:Y:S04]  /*248f0*/  LDL.LU.64 R16, [R1+0x760] ;  /* 0x0007600001107983 */ /* 0x001ea80000300a00 */
[----:B-1----:R-:W3:Y:S04]  /*24900*/  LDL.LU.64 R18, [R1+0x768] ;  /* 0x0007680001127983 */ /* 0x002ee80000300a00 */
[----:B---3--:R-:W-:Y:S04]  /*24910*/  STL.64 [R1+0x38b8], R18 ;  /* 0x0038b81201007387 */ /* 0x008fe80000100a00 */
[----:B--2---:R-:W-:Y:S04]  /*24920*/  STL.64 [R1+0x38b0], R16 ;  /* 0x0038b01001007387 */ /* 0x004fe80000100a00 */
[----:B------:R-:W2:Y:S04]  /*24930*/  LDL.LU.64 R12, [R1+0x740] ;  /* 0x00074000010c7983 */ /* 0x000ea80000300a00 */
[----:B------:R-:W3:Y:S04]  /*24940*/  LDL.LU.64 R14, [R1+0x748] ;  /* 0x00074800010e7983 */ /* 0x000ee80000300a00 */
[----:B---3--:R-:W-:Y:S04]  /*24950*/  STL.64 [R1+0x3888], R14 ;  /* 0x0038880e01007387 */ /* 0x008fe80000100a00 */
[----:B--2---:R0:W-:Y:S04]  /*24960*/  STL.64 [R1+0x3880], R12 ;  /* 0x0038800c01007387 */ /* 0x0041e80000100a00 */
[----:B0-----:R-:W2:Y:S04]  /*24970*/  LDL.64 R12, [R1+0x20] ;  /* 0x00002000010c7983 */ /* 0x001ea80000100a00 */
[----:B--2---:R0:W-:Y:S04]  /*24980*/  STL.64 [R1+0x38a0], R12 ;  /* 0x0038a00c01007387 */ /* 0x0041e80000100a00 */
[----:B0-----:R-:W2:Y:S01]  /*24990*/  LDL.64 R12, [R1+0x30] ;  /* 0x00003000010c7983 */ /* 0x001ea20000100a00 */
[----:B------:R-:W-:-:S02]  /*249a0*/  IMAD.MOV.U32 R2, RZ, RZ, R8 ;  /* 0x000000ffff027224 */ /* 0x000fc400078e0008 */
[----:B------:R-:W-:Y:S01]  /*249b0*/  IMAD.MOV.U32 R0, RZ, RZ, R9 ;  /* 0x000000ffff007224 */ /* 0x000fe200078e0009 */
[----:B--2---:R0:W-:Y:S04]  /*249c0*/  STL.64 [R1+0x38c0], R12 ;  /* 0x0038c00c01007387 */ /* 0x0041e80000100a00 */
[----:B0-----:R-:W2:Y:S04]  /*249d0*/  LDL.LU.64 R12, [R1+0x770] ;  /* 0x00077000010c7983 */ /* 0x001ea80000300a00 */
[----:B------:R-:W2:Y:S04]  /*249e0*/  LDL.LU.64 R14, [R1+0x778] ;  /* 0x00077800010e7983 */ /* 0x000ea80000300a00 */
[----:B------:R-:W3:Y:S04]  /*249f0*/  LDL.LU.64 R8, [R1+0x720] ;  /* 0x0007200001087983 */ /* 0x000ee80000300a00 */
[----:B------:R-:W4:Y:S01]  /*24a00*/  LDL.LU.64 R10, [R1+0x728] ;  /* 0x00072800010a7983 */ /* 0x000f220000300a00 */
[----:B------:R-:W-:-:S02]  /*24a10*/  IMAD.MOV.U32 R16, RZ, RZ, R25 ;  /* 0x000000ffff107224 */ /* 0x000fc400078e0019 */
[----:B------:R-:W-:Y:S01]  /*24a20*/  IMAD.MOV.U32 R17, RZ, RZ, R24 ;  /* 0x000000ffff117224 */ /* 0x000fe200078e0018 */
        /* <DEDUP_REMOVED lines=9> */
[----:B------:R-:W3:Y:S04]  /*24ac0*/  LDL.LU.64 R4, [R1+0x710] ;  /* 0x0007100001047983 */ /* 0x000ee80000300a00 */
[----:B------:R-:W3:Y:S04]  /*24ad0*/  LDL.LU.64 R6, [R1+0x718] ;  /* 0x0007180001067983 */ /* 0x000ee80000300a00 */
[----:B------:R-:W4:Y:S04]  /*24ae0*/  LDL.LU.64 R24, [R1+0x140] ;  /* 0x0001400001187983 */ /* 0x000f280000300a00 */
[----:B------:R-:W4:Y:S04]  /*24af0*/  LDL.LU.64 R26, [R1+0x148] ;  /* 0x00014800011a7983 */ /* 0x000f280000300a00 */
[----:B------:R-:W2:Y:S04]  /*24b00*/  LDL.LU.64 R12, [R1+0x38c0] ;  /* 0x0038c000010c7983 */ /* 0x000ea80000300a00 */
[----:B------:R-:W-:Y:S04]  /*24b10*/  STL.64 [R1+0x770], R16 ;  /* 0x0007701001007387 */ /* 0x000fe80000100a00 */
[----:B------:R0:W-:Y:S04]  /*24b20*/  STL.64 [R1+0x778], R18 ;  /* 0x0007781201007387 */ /* 0x0001e80000100a00 */
[----:B0-----:R-:W2:Y:S04]  /*24b30*/  LDL.LU.64 R18, [R1+0x38b8] ;  /* 0x0038b80001127983 */ /* 0x001ea80000300a00 */
        /* <DEDUP_REMOVED lines=18> */
[----:B------:R-:W2:Y:S02]  /*24c60*/  LDL.LU.64 R12, [R1+0x3880] ;  /* 0x00388000010c7983 */ /* 0x000ea40000300a00 */
[----:B--2---:R-:W-:-:S15]  /*24c70*/  HMMA.16816.F32 R12, R20, R16, R12 ;  /* 0x00000010140c723c */ /* 0x004fde000000180c */
[----:B------:R-:W-:-:S04]  /*24c80*/  NOP ;  /* 0x0000000000007918 */ /* 0x000fc80000000000 */
[----:B------:R0:W-:Y:S04]  /*24c90*/  STL.64 [R1+0x740], R12 ;  /* 0x0007400c01007387 */ /* 0x0001e80000100a00 */
[----:B------:R1:W-:Y:S04]  /*24ca0*/  STL.64 [R1+0x748], R14 ;  /* 0x0007480e01007387 */ /* 0x0003e80000100a00 */
[----:B0-----:R-:W1:Y:S04]  /*24cb0*/  LDL.LU.64 R12, [R1+0x3878] ;  /* 0x00387800010c7983 */ /* 0x001e680000300a00 */
[----:B------:R-:W-:Y:S01]  /*24cc0*/  STL.64 [R1+0x3780], R16 ;  /* 0x0037801001007387 */ /* 0x000fe20000100a00 */
[----:B-1----:R-:W-:Y:S03]  /*24cd0*/  HMMA.16816.F32 R12, R20, R12, R8 ;  /* 0x0000000c140c723c */ /* 0x002fe60000001808 */
[----:B------:R-:W2:Y:S04]  /*24ce0*/  LDL.LU.64 R10, [R1+0x3870] ;  /* 0x00387000010a7983 */ /* 0x000ea80000300a00 */
[----:B------:R-:W2:-:S12]  /*24cf0*/  LDL.LU.64 R8, [R1+0x3868] ;  /* 0x0038680001087983 */ /* 0x000e980000300a00 */
[----:B------:R-:W-:Y:S04]  /*24d00*/  STL.64 [R1+0x730], R12 ;  /* 0x0007300c01007387 */ /* 0x000fe80000100a00 */
[----:B------:R0:W-:Y:S04]  /*24d10*/  STL.64 [R1+0x738], R14 ;  /* 0x0007380e01007387 */ /* 0x0001e80000100a00 */
[----:B0-----:R-:W2:Y:S04]  /*24d20*/  LDL.LU.64 R14, [R1+0x3860] ;  /* 0x00386000010e7983 */ /* 0x001ea80000300a00 */
[----:B------:R-:W2:Y:S02]  /*24d30*/  LDL.LU.64 R12, [R1+0x3858] ;  /* 0x00385800010c7983 */ /* 0x000ea40000300a00 */
[----:B--2---:R-:W-:-:S15]  /*24d40*/  HMMA.16816.F32 R8, R20, R12, R8 ;  /* 0x0000000c1408723c */ /* 0x004fde0000001808 */
[----:B------:R-:W-:-:S04]  /*24d50*/  NOP ;  /* 0x0000000000007918 */ /* 0x000fc80000000000 */
[----:B------:R-:W-:Y:S04]  /*24d60*/  STL.64 [R1+0x720], R8 ;  /* 0x0007200801007387 */ /* 0x000fe80000100a00 */
[----:B------:R0:W-:Y:S04]  /*24d70*/  STL.64 [R1+0x728], R10 ;  /* 0x0007280a01007387 */ /* 0x0001e80000100a00 */
[----:B0-----:R-:W2:Y:S04]  /*24d80*/  LDL.LU.64 R10, [R1+0x3850] ;  /* 0x00385000010a7983 */ /* 0x001ea80000300a00 */
[----:B------:R-:W3:Y:S04]  /*24d90*/  LDL.LU.64 R8, [R1+0x3848] ;  /* 0x0038480001087983 */ /* 0x000ee80000300a00 */
[----:B------:R-:W-:Y:S04]  /*24da0*/  STL.64 [R1+0x3768], R14 ;  /* 0x0037680e01007387 */ /* 0x000fe80000100a00 */
[----:B------:R0:W-:Y:S04]  /*24db0*/  STL.64 [R1+0x3760], R12 ;  /* 0x0037600c01007387 */ /* 0x0001e80000100a00 */
[----:B0-----:R-:W2:Y:S01]  /*24dc0*/  LDL.64 R12, [R1+0xc0] ;  /* 0x0000c000010c7983 */ /* 0x001ea20000100a00 */
[----:B---3--:R-:W-:-:S15]  /*24dd0*/  HMMA.16816.F32 R4, R20, R8, R4 ;  /* 0x000000081404723c */ /* 0x008fde0000001804 */
[----:B------:R-:W-:-:S04]  /*24de0*/  NOP ;  /* 0x0000000000007918 */ /* 0x000fc80000000000 */
[----:B------:R-:W-:Y:S04]  /*24df0*/  STL.64 [R1+0x710], R4 ;  /* 0x0007100401007387 */ /* 0x000fe80000100a00 */
[----:B------:R0:W-:Y:S04]  /*24e00*/  STL.64 [R1+0x718], R6 ;  /* 0x0007180601007387 */ /* 0x0001e80000100a00 */
[----:B0-----:R-:W3:Y:S04]  /*24e10*/  LDL.LU.64 R6, [R1+0x3840] ;  /* 0x0038400001067983 */ /* 0x001ee80000300a00 */
[----:B------:R-:W4:Y:S04]  /*24e20*/  LDL.LU.64 R4, [R1+0x3838] ;  /* 0x0038380001047983 */ /* 0x000f280000300a00 */
[----:B------:R-:W-:Y:S01]  /*24e30*/  STL.64 [R1+0x37f0], R8 ;  /* 0x0037f00801007387 */ /* 0x000fe20000100a00 */
[----:B----4-:R-:W-:Y:S03]  /*24e40*/  HMMA.16816.F32 R20, R20, R4, R24 ;  /* 0x000000041414723c */ /* 0x010fe60000001818 */
[----:B------:R-:W2:Y:S04]  /*24e50*/  LDL.LU.64 R26, [R1+0x3830] ;  /* 0x00383000011a7983 */ /* 0x000ea80000300a00 */
[----:B------:R-:W2:-:S12]  /*24e60*/  LDL.LU.64 R24, [R1+0x3828] ;  /* 0x0038280001187983 */ /* 0x000e980000300a00 */
[----:B------:R3:W-:Y:S04]  /*24e70*/  STL.64 [R1+0x140], R20 ;  /* 0x0001401401007387 */ /* 0x0007e80000100a00 */
[----:B------:R-:W-:Y:S01]  /*24e80*/  STL.64 [R1+0x148], R22 ;  /* 0x0001481601007387 */ /* 0x000fe20000100a00 */
[----:B---3--:R-:W-:Y:S02]  /*24e90*/  IMAD.MOV.U32 R20, RZ, RZ, R7 ;  /* 0x000000ffff147224 */ /* 0x008fe400078e0007 */
[----:B------:R-:W-:-:S05]  /*24ea0*/  IMAD.MOV.U32 R21, RZ, RZ, R6 ;  /* 0x000000ffff157224 */ /* 0x000fca00078e0006 */
[----:B------:R0:W-:Y:S04]  /*24eb0*/  STL.64 [R1+0x37f8], R20 ;  /* 0x0037f81401007387 */ /* 0x0001e80000100a00 */
[----:B0-----:R-:W2:Y:S04]  /*24ec0*/  LDL.LU.64 R20, [R1+0x10a0] ;  /* 0x0010a00001147983 */ /* 0x001ea80000300a00 */
[----:B------:R-:W2:Y:S01]  /*24ed0*/  LDL.LU.64 R22, [R1+0x10a8] ;  /* 0x0010a80001167983 */ /* 0x000ea20000300a00 */
[----:B------:R-:W-:Y:S02]  /*24ee0*/  IMAD.MOV.U32 R16, RZ, RZ, R3 ;  /* 0x000000ffff107224 */ /* 0x000fe400078e0003 */
[----:B------:R-:W-:Y:S01]  /*24ef0*/  IMAD.MOV.U32 R17, RZ, RZ, R29 ;  /* 0x000000ffff117224 */ /* 0x000fe200078e001d */
[----:B--2---:R-:W-:-:S15]  /*24f00*/  HMMA.16816.F32 R20, R24, R12, R20 ;  /* 0x0000000c1814723c */ /* 0x004fde0000001814 */
[----:B------:R-:W-:-:S04]  /*24f10*/  NOP ;  /* 0x0000000000007918 */ /* 0x000fc80000000000 */
[----:B------:R0:W-:Y:S04]  /*24f20*/  STL.64 [R1+0x10a0], R20 ;  /* 0x0010a01401007387 */ /* 0x0001e80000100a00 */
[----:B------:R1:W-:Y:S04]  /*24f30*/  STL.64 [R1+0x10a8], R22 ;  /* 0x0010a81601007387 */ /* 0x0003e80000100a00 */
[----:B------:R-:W2:Y:S04]  /*24f40*/  LDL.LU R3, [R1+0x3824] ;  /* 0x0038240001037983 */ /* 0x000ea80000300800 */
[----:B------:R-:W3:Y:S04]  /*24f50*/  LDL.LU R29, [R1+0x3820] ;  /* 0x00382000011d7983 */ /* 0x000ee80000300800 */
[----:B0-----:R-:W4:Y:S04]  /*24f60*/  LDL.LU.64 R20, [R1+0x630] ;  /* 0x0006300001147983 */ /* 0x001f280000300a00 */
[----:B-1----:R-:W2:Y:S04]  /*24f70*/  LDL.LU.64 R22, [R1+0x638] ;  /* 0x0006380001167983 */ /* 0x002ea80000300a00 */
[----:B--2---:R-:W-:Y:S04]  /*24f80*/  STL.64 [R1+0x3808], R22 ;  /* 0x0038081601007387 */ /* 0x004fe80000100a00 */
[----:B----4-:R0:W-:Y:S04]  /*24f90*/  STL.64 [R1+0x3800], R20 ;  /* 0x0038001401007387 */ /* 0x0101e80000100a00 */
[----:B------:R-:W2:Y:S01]  /*24fa0*/  LDL.LU.64 R8, [R1+0x620] ;  /* 0x0006200001087983 */ /* 0x000ea20000300a00 */
[----:B0-----:R-:W-:-:S02]  /*24fb0*/  IMAD.MOV.U32 R20, RZ, RZ, R11 ;  /* 0x000000ffff147224 */ /* 0x001fc400078e000b */
[----:B------:R-:W-:Y:S02]  /*24fc0*/  IMAD.MOV.U32 R21, RZ, RZ, R10 ;  /* 0x000000ffff157224 */ /* 0x000fe400078e000a */
[----:B------:R-:W4:Y:S01]  /*24fd0*/  LDL.LU.64 R10, [R1+0x628] ;  /* 0x00062800010a7983 */ /* 0x000f220000300a00 */
[----:B------:R-:W-:Y:S02]  /*24fe0*/  IMAD.MOV.U32 R7, RZ, RZ, R12 ;  /* 0x000000ffff077224 */ /* 0x000fe400078e000c */
[----:B------:R-:W-:Y:S01]  /*24ff0*/  IMAD.MOV.U32 R6, RZ, RZ, R13 ;  /* 0x000000ffff067224 */ /* 0x000fe200078e000d */
[----:B----4-:R-:W-:Y:S04]  /*25000*/  STL.64 [R1+0x3818], R10 ;  /* 0x0038180a01007387 */ /* 0x010fe80000100a00 */
[----:B--2---:R0:W-:Y:S04]  /*25010*/  STL.64 [R1+0x3810], R8 ;  /* 0x0038100801007387 */ /* 0x0041e80000100a00 */
[----:B0-----:R-:W2:Y:S04]  /*25020*/  LDL.LU.64 R8, [R1+0xf10] ;  /* 0x000f100001087983 */ /* 0x001ea80000300a00 */
[----:B------:R-:W2:Y:S04]  /*25030*/  LDL.LU.64 R10, [R1+0xf18] ;  /* 0x000f1800010a7983 */ /* 0x000ea80000300a00 */
[----:B------:R0:W-:Y:S02]  /*25040*/  STL.64 [R1+0x3790], R16 ;  /* 0x0037901001007387 */ /* 0x0001e40000100a00 */
[----:B0-----:R-:W-:-:S02]  /*25050*/  IMAD.MOV.U32 R16, RZ, RZ, R19 ;  /* 0x000000ffff107224 */ /* 0x001fc400078e0013 */
[----:B------:R-:W-:-:S05]  /*25060*/  IMAD.MOV.U32 R17, RZ, RZ, R18 ;  /* 0x000000ffff117224 */ /* 0x000fca00078e0012 */
[----:B------:R0:W-:Y:S04]  /*25070*/  STL.64 [R1+0x37a8], R16 ;  /* 0x0037a81001007387 */ /* 0x0001e80000100a00 */
[----:B------:R-:W4:Y:S04]  /*25080*/  LDL.64 R12, [R1] ;  /* 0x00000000010c7983 */ /* 0x000f280000100a00 */
[----:B0-----:R-:W3:Y:S04]  /*25090*/  LDL R16, [R1+0xa0] ;  /* 0x0000a00001107983 */ /* 0x001ee80000100800 */
[----:B------:R-:W3:Y:S01]  /*250a0*/  LDL R17, [R1+0xa4] ;  /* 0x0000a40001117983 */ /* 0x000ee20000100800 */
[C---:B--2---:R-:W-:Y:S03]  /*250b0*/  HMMA.16816.F32 R20, R24.reuse, R20, R8 ;  /* 0x000000141814723c */ /* 0x044fe60000001808 */
[----:B----4-:R0:W-:Y:S04]  /*250c0*/  STL.64 [R1+0x3788], R12 ;  /* 0x0037880c01007387 */ /* 0x0101e80000100a00 */
[----:B0-----:R-:W2:Y:S04]  /*250d0*/  LDL.LU.64 R12, [R1+0x600] ;  /* 0x00060000010c7983 */ /* 0x001ea80000300a00 */
[----:B------:R-:W2:Y:S04]  /*250e0*/  LDL.LU.64 R14, [R1+0x608] ;  /* 0x00060800010e7983 */ /* 0x000ea80000300a00 */
[----:B------:R-:W-:Y:S04]  /*250f0*/  STL.64 [R1+0x3758], R6 ;  /* 0x0037580601007387 */ /* 0x000fe80000100a00 */
[----:B------:R-:W-:Y:S04]  /*25100*/  STL.64 [R1+0x3750], R4 ;  /* 0x0037500401007387 */ /* 0x000fe80000100a00 */
[----:B------:R-:W4:Y:S04]  /*25110*/  LDL.LU.64 R10, [R1+0x3818] ;  /* 0x00381800010a7983 */ /* 0x000f280000300a00 */
[----:B------:R-:W4:Y:S04]  /*25120*/  LDL.LU.64 R8, [R1+0x3810] ;  /* 0x0038100001087983 */ /* 0x000f280000300a00 */
[----:B------:R-:W-:Y:S04]  /*25130*/  STL.64 [R1+0xf10], R20 ;  /* 0x000f101401007387 */ /* 0x000fe80000100a00 */
[----:B------:R0:W-:Y:S04]  /*25140*/  STL.64 [R1+0xf18], R22 ;  /* 0x000f181601007387 */ /* 0x0001e80000100a00 */
[----:B0-----:R-:W3:Y:S04]  /*25150*/  LDL.LU.64 R22, [R1+0x3808] ;  /* 0x0038080001167983 */ /* 0x001ee80000300a00 */
[----:B------:R-:W3:Y:S02]  /*25160*/  LDL.LU.64 R20, [R1+0x3800] ;  /* 0x0038000001147983 */ /* 0x000ee40000300a00 */
[----:B---3--:R-:W-:Y:S02]  /*25170*/  HMMA.16816.F32 R16, R24, R16, R20 ;  /* 0x000000101810723c */ /* 0x008fe40000001814 */
[----:B------:R-:W2:-:S15]  /*25180*/  LDL.LU.64 R20, [R1+0x37f8] ;  /* 0x0037f80001147983 */ /* 0x000e9e0000300a00 */
[----:B------:R-:W-:Y:S02]  /*25190*/  NOP ;  /* 0x0000000000007918 */ /* 0x000fe40000000000 */
[----:B------:R0:W-:Y:S04]  /*251a0*/  STL.64 [R1+0x630], R16 ;  /* 0x0006301001007387 */ /* 0x0001e80000100a00 */
[----:B------:R-:W-:Y:S04]  /*251b0*/  STL.64 [R1+0x638], R18 ;  /* 0x0006381201007387 */ /* 0x000fe80000100a00 */
        /* <DEDUP_REMOVED lines=8> */
[----:B-1----:R-:W-:Y:S02]  /*25240*/  IMAD.MOV.U32 R11, RZ, RZ, R16 ;  /* 0x000000ffff0b7224 */ /* 0x002fe400078e0010 */
[----:B------:R-:W-:-:S02]  /*25250*/  IMAD.MOV.U32 R10, RZ, RZ, R17 ;  /* 0x000000ffff0a7224 */ /* 0x000fc400078e0011 */
[----:B------:R-:W-:Y:S02]  /*25260*/  IMAD.MOV.U32 R16, RZ, RZ, R2 ;  /* 0x000000ffff107224 */ /* 0x000fe400078e0002 */
[----:B------:R-:W-:-:S05]  /*25270*/  IMAD.MOV.U32 R17, RZ, RZ, R0 ;  /* 0x000000ffff117224 */ /* 0x000fca00078e0000 */
[----:B------:R0:W-:Y:S04]  /*25280*/  STL.64 [R1+0x37d8], R16 ;  /* 0x0037d81001007387 */ /* 0x0001e80000100a00 */
[----:B0-----:R-:W4:Y:S04]  /*25290*/  LDL.64 R16, [R1+0x60] ;  /* 0x0000600001107983 */ /* 0x001f280000100a00 */
[----:B------:R-:W-:Y:S04]  /*252a0*/  STL.64 [R1+0x3778], R10 ;  /* 0x0037780a01007387 */ /* 0x000fe80000100a00 */
[----:B---3--:R0:W-:Y:S04]  /*252b0*/  STL.64 [R1+0x3770], R8 ;  /* 0x0037700801007387 */ /* 0x0081e80000100a00 */
[----:B0-----:R-:W3:Y:S04]  /*252c0*/  LDL.LU.64 R8, [R1+0x610] ;  /* 0x0006100001087983 */ /* 0x001ee80000300a00 */
[----:B------:R-:W3:Y:S01]  /*252d0*/  LDL.LU.64 R10, [R1+0x618] ;  /* 0x00061800010a7983 */ /* 0x000ee20000300a00 */
[----:B------:R-:W-:-:S02]  /*252e0*/  IMAD.MOV.U32 R4, RZ, RZ, R29 ;  /* 0x000000ffff047224 */ /* 0x000fc400078e001d */
[----:B------:R-:W-:-:S07]  /*252f0*/  IMAD.MOV.U32 R5, RZ, RZ, R3 ;  /* 0x000000ffff057224 */ /* 0x000fce00078e0003 */
[C---:B---3--:R-:W-:Y:S08]  /*25300*/  HMMA.16816.F32 R8, R24.reuse, R4, R8 ;  /* 0x000000041808723c */ /* 0x048ff00000001808 */
[----:B--2---:R-:W-:Y:S01]  /*25310*/  HMMA.16816.F32 R4, R24, R20, R12 ;  /* 0x000000141804723c */ /* 0x004fe2000000180c */
[----:B------:R-:W2:Y:S04]  /*25320*/  LDL.LU.64 R12, [R1+0xec0] ;  /* 0x000ec000010c7983 */ /* 0x000ea80000300a00 */
[----:B------:R-:W0:Y:S06]  /*25330*/  LDSM.16.MT88.4 R20, [R28+UR5+0x100] ;  /* 0x000100051c14783b */ /* 0x000e2c0008004200 */
[----:B------:R-:W-:Y:S04]  /*25340*/  STL.64 [R1+0x610], R8 ;  /* 0x0006100801007387 */ /* 0x000fe80000100a00 */
[----:B------:R-:W-:Y:S04]  /*25350*/  STL.64 [R1+0x618], R10 ;  /* 0x0006180a01007387 */ /* 0x000fe80000100a00 */
[----:B------:R-:W3:Y:S04]  /*25360*/  LDL.LU.64 R14, [R1+0xec8] ;  /* 0x000ec800010e7983 */ /* 0x000ee80000300a00 */
[----:B------:R-:W-:Y:S04]  /*25370*/  STL.64 [R1+0x600], R4 ;  /* 0x0006000401007387 */ /* 0x000fe80000100a00 */
[----:B------:R-:W-:Y:S04]  /*25380*/  STL.64 [R1+0x608], R6 ;  /* 0x0006080601007387 */ /* 0x000fe80000100a00 */
        /* <DEDUP_REMOVED lines=18> */
[----:B------:R-:W3:Y:S04]  /*254b0*/  LDL.LU.64 R8, [R1+0xea0] ;  /* 0x000ea00001087983 */ /* 0x000ee80000300a00 */
[----:B------:R-:W3:Y:S04]  /*254c0*/  LDL.LU.64 R10, [R1+0xea8] ;  /* 0x000ea800010a7983 */ /* 0x000ee80000300a00 */
[----:B------:R-:W-:Y:S04]  /*254d0*/  STL [R1+0x3730], R28 ;  /* 0x0037301c01007387 */ /* 0x000fe80000100800 */
[----:B0-----:R-:W-:Y:S04]  /*254e0*/  STL [R1+0x3650], R23 ;  /* 0x0036501701007387 */ /* 0x001fe80000100800 */
[----:B------:R-:W-:Y:S04]  /*254f0*/  STL [R1+0x3708], R22 ;  /* 0x0037081601007387 */ /* 0x000fe80000100800 */
[----:B------:R0:W-:Y:S04]  /*25500*/  STL.64 [R1+0x3700], R20 ;  /* 0x0037001401007387 */ /* 0x0001e80000100a00 */
[----:B0-----:R-:W3:Y:S01]  /*25510*/  LDL.64 R20, [R1+0xb0] ;  /* 0x0000b00001147983 */ /* 0x001ee20000100a00 */
[----:B----4-:R-:W-:-:S02]  /*25520*/  IMAD.MOV.U32 R29, RZ, RZ, R16 ;  /* 0x000000ffff1d7224 */ /* 0x010fc400078e0010 */
[----:B------:R-:W-:Y:S01]  /*25530*/  IMAD.MOV.U32 R3, RZ, RZ, R17 ;  /* 0x000000ffff037224 */ /* 0x000fe200078e0011 */
[C---:B--2---:R-:W-:Y:S01]  /*25540*/  HMMA.16816.F32 R12, R24.reuse, R16, R12 ;  /* 0x00000010180c723c */ /* 0x044fe2000000180c */
[----:B---3--:R0:W-:Y:S04]  /*25550*/  STL.64 [R1+0x3738], R20 ;  /* 0x0037381401007387 */ /* 0x0081e80000100a00 */
[----:B0-----:R-:W2:Y:S04]  /*25560*/  LDL.LU.64 R20, [R1+0xe90] ;  /* 0x000e900001147983 */ /* 0x001ea80000300a00 */
[----:B------:R-:W2:Y:S10]  /*25570*/  LDL.LU.64 R22, [R1+0xe98] ;  /* 0x000e980001167983 */ /* 0x000eb40000300a00 */
[----:B------:R-:W-:Y:S04]  /*25580*/  STL.64 [R1+0xf00], R12 ;  /* 0x000f000c01007387 */ /* 0x000fe80000100a00 */
[----:B------:R0:W-:Y:S04]  /*25590*/  STL.64 [R1+0xf08], R14 ;  /* 0x000f080e01007387 */ /* 0x0001e80000100a00 */
[----:B0-----:R-:W3:Y:S04]  /*255a0*/  LDL.LU.64 R14, [R1+0x37e8] ;  /* 0x0037e800010e7983 */ /* 0x001ee80000300a00 */
[----:B------:R-:W3:Y:S04]  /*255b0*/  LDL.LU.64 R12, [R1+0x37e0] ;  /* 0x0037e000010c7983 */ /* 0x000ee80000300a00 */
[----:B------:R-:W3:Y:S02]  /*255c0*/  LDL.LU.64 R16, [R1+0x37d8] ;  /* 0x0037d80001107983 */ /* 0x000ee40000300a00 */
[----:B---3--:R-:W-:Y:S02]  /*255d0*/  HMMA.16816.F32 R16, R24, R16, R12 ;  /* 0x000000101810723c */ /* 0x008fe4000000180c */
[----:B------:R-:W3:Y:S04]  /*255e0*/  LDL.LU.64 R14, [R1+0x37d0] ;  /* 0x0037d000010e7983 */ /* 0x000ee80000300a00 */
[----:B------:R-:W3:-:S13]  /*255f0*/  LDL.LU.64 R12, [R1+0x37c8] ;  /* 0x0037c800010c7983 */ /* 0x000eda0000300a00 */
[----:B------:R0:W-:Y:S04]  /*25600*/  STL.64 [R1+0xef0], R16 ;  /* 0x000ef01001007387 */ /* 0x0001e80000100a00 */
[----:B------:R-:W-:Y:S04]  /*25610*/  STL.64 [R1+0xef8], R18 ;  /* 0x000ef81201007387 */ /* 0x000fe80000100a00 */
[----:B0-----:R-:W3:Y:S02]  /*25620*/  LDL.LU.64 R16, [R1+0x37c0] ;  /* 0x0037c00001107983 */ /* 0x001ee40000300a00 */
[----:B---3--:R-:W-:Y:S01]  /*25630*/  HMMA.16816.F32 R12, R24, R16, R12 ;  /* 0x00000010180c723c */ /* 0x008fe2000000180c */
[----:B------:R-:W-:-:S15]  /*25640*/  IMAD.MOV.U32 R28, RZ, RZ, R17 ;  /* 0x000000ffff1c7224 */ /* 0x000fde00078e0011 */
[----:B------:R-:W-:-:S03]  /*25650*/  NOP ;  /* 0x0000000000007918 */ /* 0x000fc60000000000 */
        /* <DEDUP_REMOVED lines=9> */
[----:B------:R3:W-:Y:S04]  /*256f0*/  STL.64 [R1+0xed8], R18 ;  /* 0x000ed81201007387 */ /* 0x0007e80000100a00 */
[----:B0-----:R-:W3:Y:S02]  /*25700*/  LDL.LU.64 R16, [R1+0x3790] ;  /* 0x0037900001107983 */ /* 0x001ee40000300a00 */
[----:B---3--:R-:W-:Y:S02]  /*25710*/  HMMA.16816.F32 R16, R24, R16, R12 ;  /* 0x000000101810723c */ /* 0x008fe4000000180c */
[----:B------:R-:W3:-:S15]  /*25720*/  LDL.LU.64 R12, [R1+0x3788] ;  /* 0x00378800010c7983 */ /* 0x000ede0000300a00 */
[----:B------:R-:W-:Y:S02]  /*25730*/  NOP ;  /* 0x0000000000007918 */ /* 0x000fe40000000000 */
[----:B------:R0:W-:Y:S04]  /*25740*/  STL.64 [R1+0xec0], R16 ;  /* 0x000ec01001007387 */ /* 0x0001e80000100a00 */
[----:B------:R1:W-:Y:S04]  /*25750*/  STL.64 [R1+0xec8], R18 ;  /* 0x000ec81201007387 */ /* 0x0003e80000100a00 */
[----:B0-----:R-:W1:Y:S01]  /*25760*/  LDL.LU.64 R16, [R1+0x3780] ;  /* 0x0037800001107983 */ /* 0x001e620000300a00 */
[----:B---3--:R-:W-:Y:S01]  /*25770*/  HMMA.16816.F32 R8, R24, R12, R8 ;  /* 0x0000000c1808723c */ /* 0x008fe20000001808 */
[----:B------:R-:W-:-:S02]  /*25780*/  IMAD.MOV.U32 R2, RZ, RZ, R12 ;  /* 0x000000ffff027224 */ /* 0x000fc400078e000c */
[----:B------:R-:W-:-:S05]  /*25790*/  IMAD.MOV.U32 R0, RZ, RZ, R13 ;  /* 0x000000ffff007224 */ /* 0x000fca00078e000d */
[----:B-1----:R-:W-:Y:S01]  /*257a0*/  HMMA.16816.F32 R16, R24, R16, R4 ;  /* 0x000000101810723c */ /* 0x002fe20000001804 */
[----:B------:R-:W3:Y:S04]  /*257b0*/  LDL.LU.64 R4, [R1+0xe80] ;  /* 0x000e800001047983 */ /* 0x000ee80000300a00 */
[----:B------:R-:W3:-:S14]  /*257c0*/  LDL.LU.64 R6, [R1+0xe88] ;  /* 0x000e880001067983 */ /* 0x000edc0000300a00 */
[----:B------:R0:W-:Y:S04]  /*257d0*/  STL.64 [R1+0xeb0], R16 ;  /* 0x000eb01001007387 */ /* 0x0001e80000100a00 */
[----:B------:R1:W-:Y:S04]  /*257e0*/  STL.64 [R1+0xeb8], R18 ;  /* 0x000eb81201007387 */ /* 0x0003e80000100a00 */
[----:B0-----:R-:W4:Y:S04]  /*257f0*/  LDL.LU.64 R16, [R1+0x5f0] ;  /* 0x0005f00001107983 */ /* 0x001f280000300a00 */
[----:B-1----:R-:W4:Y:S04]  /*25800*/  LDL.LU.64 R18, [R1+0x5f8] ;  /* 0x0005f80001127983 */ /* 0x002f280000300a00 */
[----:B------:R-:W-:Y:S04]  /*25810*/  STL.64 [R1+0xea0], R8 ;  /* 0x000ea00801007387 */ /* 0x000fe80000100a00 */
[----:B------:R0:W-:Y:S04]  /*25820*/  STL.64 [R1+0xea8], R10 ;  /* 0x000ea80a01007387 */ /* 0x0001e80000100a00 */
[----:B0-----:R-:W2:Y:S04]  /*25830*/  LDL.LU.64 R10, [R1+0x3778] ;  /* 0x00377800010a7983 */ /* 0x001ea80000300a00 */
[----:B------:R-:W3:Y:S04]  /*25840*/  LDL.LU.64 R8, [R1+0x3770] ;  /* 0x0037700001087983 */ /* 0x000ee80000300a00 */
[----:B------:R-:W2:Y:S04]  /*25850*/  LDL.LU.64 R14, [R1+0x3768] ;  /* 0x00376800010e7983 */ /* 0x000ea80000300a00 */
[----:B------:R-:W2:Y:S02]  /*25860*/  LDL.LU.64 R12, [R1+0x3760] ;  /* 0x00376000010c7983 */ /* 0x000ea40000300a00 */
[----:B--2---:R-:W-:-:S15]  /*25870*/  HMMA.16816.F32 R20, R24, R12, R20 ;  /* 0x0000000c1814723c */ /* 0x004fde0000001814 */
[----:B------:R-:W-:-:S04]  /*25880*/  NOP ;  /* 0x0000000000007918 */ /* 0x000fc80000000000 */
[----:B------:R0:W-:Y:S04]  /*25890*/  STL.64 [R1+0xe90], R20 ;  /* 0x000e901401007387 */ /* 0x0001e80000100a00 */
[----:B------:R1:W-:Y:S04]  /*258a0*/  STL.64 [R1+0xe98], R22 ;  /* 0x000e981601007387 */ /* 0x0003e80000100a00 */
[----:B0-----:R-:W2:Y:S04]  /*258b0*/  LDL.LU.64 R20, [R1+0x1090] ;  /* 0x0010900001147983 */ /* 0x001ea80000300a00 */
[----:B-1----:R-:W2:Y:S04]  /*258c0*/  LDL.LU.64 R22, [R1+0x1098] ;  /* 0x0010980001167983 */ /* 0x002ea80000300a00 */
[----:B------:R-:W-:Y:S04]  /*258d0*/  STL.64 [R1+0x3690], R14 ;  /* 0x0036900e01007387 */ /* 0x000fe80000100a00 */
[----:B------:R0:W-:Y:S04]  /*258e0*/  STL.64 [R1+0x3688], R12 ;  /* 0x0036880c01007387 */ /* 0x0001e80000100a00 */
[----:B0-----:R-:W2:Y:S04]  /*258f0*/  LDL R12, [R1+0x80] ;  /* 0x00008000010c7983 */ /* 0x001ea80000100800 */
[----:B------:R-:W2:Y:S01]  /*25900*/  LDL R13, [R1+0x84] ;  /* 0x00008400010d7983 */ /* 0x000ea20000100800 */
[----:B---3--:R-:W-:Y:S03]  /*25910*/  HMMA.16816.F32 R4, R24, R8, R4 ;  /* 0x000000081804723c */ /* 0x008fe60000001804 */
[----:B--2---:R0:W-:Y:S02]  /*25920*/  STL.64 [R1+0x3710], R12 ;  /* 0x0037100c01007387 */ /* 0x0041e40000100a00 */
[----:B0-----:R-:W-:-:S02]  /*25930*/  IMAD.MOV.U32 R12, RZ, RZ, R11 ;  /* 0x000000ffff0c7224 */ /* 0x001fc400078e000b */
[----:B------:R-:W-:-:S05]  /*25940*/  IMAD.MOV.U32 R13, RZ, RZ, R10 ;  /* 0x000000ffff0d7224 */ /* 0x000fca00078e000a */
[----:B------:R0:W-:Y:S04]  /*25950*/  STL.64 [R1+0x3720], R12 ;  /* 0x0037200c01007387 */ /* 0x0001e80000100a00 */
[----:B0-----:R-:W2:Y:S04]  /*25960*/  LDL.64 R12, [R1+0xa0] ;  /* 0x0000a000010c7983 */ /* 0x001ea80000100a00 */
[----:B------:R-:W-:Y:S04]  /*25970*/  STL.64 [R1+0xe80], R4 ;  /* 0x000e800401007387 */ /* 0x000fe80000100a00 */
[----:B------:R0:W-:Y:S04]  /*25980*/  STL.64 [R1+0xe88], R6 ;  /* 0x000e880601007387 */ /* 0x0001e80000100a00 */
[----:B0-----:R-:W3:Y:S04]  /*25990*/  LDL.LU.64 R6, [R1+0x3758] ;  /* 0x0037580001067983 */ /* 0x001ee80000300a00 */
[----:B------:R-:W4:Y:S02]  /*259a0*/  LDL.LU.64 R4, [R1+0x3750] ;  /* 0x0037500001047983 */ /* 0x000f240000300a00 */
[----:B----4-:R-:W-:Y:S02]  /*259b0*/  HMMA.16816.F32 R24, R24, R4, R16 ;  /* 0x000000041818723c */ /* 0x010fe40000001810 */
[----:B------:R-:W4:Y:S04]  /*259c0*/  LDL.LU.64 R18, [R1+0x3748] ;  /* 0x0037480001127983 */ /* 0x000f280000300a00 */
[----:B------:R-:W4:Y:S04]  /*259d0*/  LDL.LU.64 R16, [R1+0x3740] ;  /* 0x0037400001107983 */ /* 0x000f280000300a00 */
[----:B------:R-:W-:Y:S09]  /*259e0*/  STL.64 [R1+0x3728], R4 ;  /* 0x0037280401007387 */ /* 0x000ff20000100a00 */
[----:B------:R0:W-:Y:S04]  /*259f0*/  STL.64 [R1+0x5f0], R24 ;  /* 0x0005f01801007387 */ /* 0x0001e80000100a00 */
[----:B------:R-:W-:Y:S04]  /*25a00*/  STL.64 [R1+0x5f8], R26 ;  /* 0x0005f81a01007387 */ /* 0x000fe80000100a00 */
[----:B0-----:R-:W2:Y:S01]  /*25a10*/  LDL.64 R24, [R1+0x70] ;  /* 0x0000700001187983 */ /* 0x001ea20000100a00 */
[----:B---3--:R-:W-:-:S02]  /*25a20*/  IMAD.MOV.U32 R4, RZ, RZ, R7 ;  /* 0x000000ffff047224 */ /* 0x008fc400078e0007 */
[----:B------:R-:W-:-:S07]  /*25a30*/  IMAD.MOV.U32 R5, RZ, RZ, R6 ;  /* 0x000000ffff057224 */ /* 0x000fce00078e0006 */
[C---:B----4-:R-:W-:Y:S01]  /*25a40*/  HMMA.16816.F32 R4, R16.reuse, R4, R20 ;  /* 0x000000041004723c */ /* 0x050fe20000001814 */
[----:B--2---:R0:W-:Y:S04]  /*25a50*/  STL.64 [R1+0x3718], R24 ;  /* 0x0037181801007387 */ /* 0x0041e80000100a00 */
[----:B0-----:R-:W2:Y:S04]  /*25a60*/  LDL.LU.64 R24, [R1+0xde0] ;  /* 0x000de00001187983 */ /* 0x001ea80000300a00 */
[----:B------:R-:W2:Y:S04]  /*25a70*/  LDL.LU.64 R26, [R1+0xde8] ;  /* 0x000de800011a7983 */ /* 0x000ea80000300a00 */
[----:B------:R-:W2:Y:S06]  /*25a80*/  LDL.LU.64 R20, [R1+0x3738] ;  /* 0x0037380001147983 */ /* 0x000eac0000300a00 */
[----:B------:R0:W-:Y:S04]  /*25a90*/  STL.64 [R1+0x1090], R4 ;  /* 0x0010900401007387 */ /* 0x0001e80000100a00 */
[----:B------:R1:W-:Y:S04]  /*25aa0*/  STL.64 [R1+0x1098], R6 ;  /* 0x0010980601007387 */ /* 0x0003e80000100a00 */
[----:B0-----:R-:W3:Y:S04]  /*25ab0*/  LDL.LU.64 R4, [R1+0x590] ;  /* 0x0005900001047983 */ /* 0x001ee80000300a00 */
[----:B-1----:R-:W3:Y:S01]  /*25ac0*/  LDL.LU.64 R6, [R1+0x598] ;  /* 0x0005980001067983 */ /* 0x002ee20000300a00 */
[----:B--2---:R-:W-:Y:S01]  /*25ad0*/  HMMA.16816.F32 R24, R16, R20, R24 ;  /* 0x000000141018723c */ /* 0x004fe20000001818 */
[----:B------:R-:W-:-:S02]  /*25ae0*/  IMAD.MOV.U32 R11, RZ, RZ, R20 ;  /* 0x000000ffff0b7224 */ /* 0x000fc400078e0014 */
[----:B------:R-:W-:-:S15]  /*25af0*/  IMAD.MOV.U32 R10, RZ, RZ, R21 ;  /* 0x000000ffff0a7224 */ /* 0x000fde00078e0015 */
[----:B------:R-:W-:Y:S01]  /*25b00*/  NOP ;  /* 0x0000000000007918 */ /* 0x000fe20000000000 */
[----:B------:R0:W-:Y:S04]  /*25b10*/  STL.64 [R1+0xde0], R24 ;  /* 0x000de01801007387 */ /* 0x0001e80000100a00 */
[----:B------:R1:W-:Y:S04]  /*25b20*/  STL.64 [R1+0xde8], R26 ;  /* 0x000de81a01007387 */ /* 0x0003e80000100a00 */
[----:B0-----:R-:W2:Y:S04]  /*25b30*/  LDL.LU.64 R24, [R1+0x580] ;  /* 0x0005800001187983 */ /* 0x001ea80000300a00 */
[----:B-1----:R-:W2:Y:S04]  /*25b40*/  LDL.LU.64 R26, [R1+0x588] ;  /* 0x00058800011a7983 */ /* 0x002ea80000300a00 */
[----:B------:R-:W4:Y:S04]  /*25b50*/  LDL.LU.64 R20, [R1+0x570] ;  /* 0x0005700001147983 */ /* 0x000f280000300a00 */
[----:B------:R-:W4:Y:S04]  /*25b60*/  LDL.LU.64 R22, [R1+0x578] ;  /* 0x0005780001167983 */ /* 0x000f280000300a00 */
[----:B------:R-:W-:Y:S04]  /*25b70*/  STL.64 [R1+0x3680], R10 ;  /* 0x0036800a01007387 */ /* 0x000fe80000100a00 */
[----:B------:R0:W-:Y:S04]  /*25b80*/  STL.64 [R1+0x3678], R8 ;  /* 0x0036780801007387 */ /* 0x0001e80000100a00 */
[----:B0-----:R-:W2:Y:S01]  /*25b90*/  LDL R8, [R1+0x40] ;  /* 0x0000400001087983 */ /* 0x001ea20000100800 */
[----:B------:R-:W-:-:S03]  /*25ba0*/  IMAD.MOV.U32 R9, RZ, RZ, R28 ;  /* 0x000000ffff097224 */ /* 0x000fc600078e001c */
[----:B------:R-:W4:Y:S01]  /*25bb0*/  LDL.LU R28, [R1+0x3730] ;  /* 0x00373000011c7983 */ /* 0x000f220000300800 */
[----:B---3--:R-:W-:Y:S03]  /*25bc0*/  HMMA.16816.F32 R4, R16, R12, R4 ;  /* 0x0000000c1004723c */ /* 0x008fe60000001804 */
[----:B--2---:R0:W-:Y:S04]  /*25bd0*/  STL.64 [R1+0x36d8], R8 ;  /* 0x0036d80801007387 */ /* 0x0041e80000100a00 */
[----:B0-----:R-:W2:Y:S04]  /*25be0*/  LDL.64 R8, [R1+0x50] ;  /* 0x0000500001087983 */ /* 0x001ea80000100a00 */
[----:B--2---:R-:W-:Y:S08]  /*25bf0*/  STL.64 [R1+0x36e8], R8 ;  /* 0x0036e80801007387 */ /* 0x004ff00000100a00 */
[----:B------:R0:W-:Y:S04]  /*25c00*/  STL.64 [R1+0x590], R4 ;  /* 0x0005900401007387 */ /* 0x0001e80000100a00 */
[----:B------:R1:W-:Y:S04]  /*25c10*/  STL.64 [R1+0x598], R6 ;  /* 0x0005980601007387 */ /* 0x0003e80000100a00 */
[----:B0-----:R-:W2:Y:S01]  /*25c20*/  LDL.LU.64 R4, [R1+0x3728] ;  /* 0x0037280001047983 */ /* 0x001ea20000300a00 */
[----:B-1----:R-:W-:-:S02]  /*25c30*/  IMAD.MOV.U32 R7, RZ, RZ, R12 ;  /* 0x000000ffff077224 */ /* 0x002fc400078e000c */
[----:B------:R-:W-:Y:S02]  /*25c40*/  IMAD.MOV.U32 R6, RZ, RZ, R13 ;  /* 0x000000ffff067224 */ /* 0x000fe400078e000d */
[----:B------:R-:W3:Y:S04]  /*25c50*/  LDL.LU.64 R12, [R1+0x3720] ;  /* 0x00372000010c7983 */ /* 0x000ee80000300a00 */
[----:B------:R-:W-:Y:S01]  /*25c60*/  STL [R1+0x364c], R7 ;  /* 0x00364c0701007387 */ /* 0x000fe20000100800 */
[----:B---3--:R-:W-:Y:S03]  /*25c70*/  HMMA.16816.F32 R12, R16, R12, R24 ;  /* 0x0000000c100c723c */ /* 0x008fe60000001818 */
[----:B------:R-:W3:-:S15]  /*25c80*/  LDL.LU.64 R24, [R1+0x3718] ;  /* 0x0037180001187983 */ /* 0x000ede0000300a00 */
[----:B------:R-:W-:Y:S01]  /*25c90*/  NOP ;  /* 0x0000000000007918 */ /* 0x000fe20000000000 */
[----:B------:R0:W-:Y:S04]  /*25ca0*/  STL.64 [R1+0x580], R12 ;  /* 0x0005800c01007387 */ /* 0x0001e80000100a00 */
[----:B------:R4:W-:Y:S04]  /*25cb0*/  STL.64 [R1+0x588], R14 ;  /* 0x0005880e01007387 */ /* 0x0009e80000100a00 */
[----:B0-----:R-:W4:Y:S02]  /*25cc0*/  LDL.LU.64 R12, [R1+0x3710] ;  /* 0x00371000010c7983 */ /* 0x001f240000300a00 */
[----:B----4-:R-:W-:Y:S02]  /*25cd0*/  HMMA.16816.F32 R12, R16, R12, R20 ;  /* 0x0000000c100c723c */ /* 0x010fe40000001814 */
[----:B------:R-:W4:Y:S04]  /*25ce0*/  LDL.LU R22, [R1+0x3708] ;  /* 0x0037080001167983 */ /* 0x000f280000300800 */
[----:B------:R-:W2:-:S13]  /*25cf0*/  LDL.LU.64 R20, [R1+0x3700] ;  /* 0x0037000001147983 */ /* 0x000e9a0000300a00 */
[----:B------:R0:W-:Y:S04]  /*25d00*/  STL.64 [R1+0x570], R12 ;  /* 0x0005700c01007387 */ /* 0x0001e80000100a00 */
[----:B------:R-:W-:Y:S01]  /*25d10*/  STL.64 [R1+0x578], R14 ;  /* 0x0005780e01007387 */ /* 0x000fe20000100a00 */
[----:B0-----:R-:W-:Y:S02]  /*25d20*/  IMAD.MOV.U32 R12, RZ, RZ, R2 ;  /* 0x000000ffff0c7224 */ /* 0x001fe400078e0002 */
[----:B------:R-:W-:-:S05]  /*25d30*/  IMAD.MOV.U32 R13, RZ, RZ, R0 ;  /* 0x000000ffff0d7224 */ /* 0x000fca00078e0000 */
[----:B------:R0:W-:Y:S04]  /*25d40*/  STL.64 [R1+0x36a8], R12 ;  /* 0x0036a80c01007387 */ /* 0x0001e80000100a00 */
[----:B0-----:R-:W2:Y:S04]  /*25d50*/  LDL.64 R12, [R1+0x10] ;  /* 0x00001000010c7983 */ /* 0x001ea80000100a00 */
[----:B--2---:R0:W-:Y:S04]  /*25d60*/  STL.64 [R1+0x36c0], R12 ;  /* 0x0036c00c01007387 */ /* 0x0041e80000100a00 */
[----:B0-----:R-:W3:Y:S04]  /*25d70*/  LDL.LU.64 R12, [R1+0x560] ;  /* 0x00056000010c7983 */ /* 0x001ee80000300a00 */
[----:B------:R-:W3:Y:S02]  /*25d80*/  LDL.LU.64 R14, [R1+0x568] ;  /* 0x00056800010e7983 */ /* 0x000ee40000300a00 */
[----:B---3--:R-:W-:-:S15]  /*25d90*/  HMMA.16816.F32 R12, R16, R24, R12 ;  /* 0x00000018100c723c */ /* 0x008fde000000180c */
[----:B------:R-:W-:-:S04]  /*25da0*/  NOP ;  /* 0x0000000000007918 */ /* 0x000fc80000000000 */
[----:B------:R0:W-:Y:S04]  /*25db0*/  STL.64 [R1+0x560], R12 ;  /* 0x0005600c01007387 */ /* 0x0001e80000100a00 */
[----:B------:R-:W-:Y:S04]  /*25dc0*/  STL.64 [R1+0x568], R14 ;  /* 0x0005680e01007387 */ /* 0x000fe80000100a00 */
[----:B0-----:R-:W2:Y:S04]  /*25dd0*/  LDL.64 R12, [R1+0x20] ;  /* 0x00002000010c7983 */ /* 0x001ea80000100a00 */
[----:B--2---:R0:W-:Y:S04]  /*25de0*/  STL.64 [R1+0x36e0], R12 ;  /* 0x0036e00c01007387 */ /* 0x0041e80000100a00 */
[----:B0-----:R-:W2:Y:S04]  /*25df0*/  LDL.LU.64 R12, [R1+0xdc0] ;  /* 0x000dc000010c7983 */ /* 0x001ea80000300a00 */
[----:B------:R-:W3:Y:S01]  /*25e00*/  LDL.LU.64 R14, [R1+0xdc8] ;  /* 0x000dc800010e7983 */ /* 0x000ee20000300a00 */
[----:B------:R-:W-:-:S02]  /*25e10*/  IMAD.MOV.U32 R23, RZ, RZ, R24 ;  /* 0x000000ffff177224 */ /* 0x000fc400078e0018 */
[----:B------:R-:W-:Y:S02]  /*25e20*/  IMAD.MOV.U32 R7, RZ, RZ, R25 ;  /* 0x000000ffff077224 */ /* 0x000fe400078e0019 */
[----:B------:R-:W0:Y:S04]  /*25e30*/  LDSM.16.MT88.4 R24, [R28+UR5+0x180] ;  /* 0x000180051c18783b */ /* 0x000e280008004200 */
[----:B---3--:R-:W-:Y:S04]  /*25e40*/  STL.64 [R1+0x36f8], R14 ;  /* 0x0036f80e01007387 */ /* 0x008fe80000100a00 */
[----:B--2---:R1:W-:Y:S04]  /*25e50*/  STL.64 [R1+0x36f0], R12 ;  /* 0x0036f00c01007387 */ /* 0x0043e80000100a00 */
[----:B-1----:R-:W2:Y:S04]  /*25e60*/  LDL.LU.64 R12, [R1+0xdd0] ;  /* 0x000dd000010c7983 */ /* 0x002ea80000300a00 */
[----:B------:R-:W2:Y:S01]  /*25e70*/  LDL.LU.64 R14, [R1+0xdd8] ;  /* 0x000dd800010e7983 */ /* 0x000ea20000300a00 */
[----:B------:R-:W-:-:S02]  /*25e80*/  IMAD.MOV.U32 R8, RZ, RZ, R29 ;  /* 0x000000ffff087224 */ /* 0x000fc400078e001d */
[----:B------:R-:W-:Y:S01]  /*25e90*/  IMAD.MOV.U32 R9, RZ, RZ, R3 ;  /* 0x000000ffff097224 */ /* 0x000fe200078e0003 */
[----:B------:R-:W-:Y:S04]  /*25ea0*/  STL.64 [R1+0x3670], R6 ;  /* 0x0036700601007387 */ /* 0x000fe80000100a00 */
[----:B------:R1:W-:Y:S04]  /*25eb0*/  STL.64 [R1+0x3668], R4 ;  /* 0x0036680401007387 */ /* 0x0003e80000100a00 */
[----:B-1----:R-:W3:Y:S04]  /*25ec0*/  LDL.64 R4, [R1+0x30] ;  /* 0x0000300001047983 */ /* 0x002ee80000100a00 */
[----:B----4-:R-:W-:Y:S04]  /*25ed0*/  STL.64 [R1+0x3660], R22 ;  /* 0x0036601601007387 */ /* 0x010fe80000100a00 */
[----:B------:R1:W-:Y:S04]  /*25ee0*/  STL.64 [R1+0x3658], R20 ;  /* 0x0036581401007387 */ /* 0x0003e80000100a00 */
[----:B-1----:R-:W3:Y:S04]  /*25ef0*/  LDL.LU.64 R20, [R1+0xda0] ;  /* 0x000da00001147983 */ /* 0x002ee80000300a00 */
[----:B------:R-:W3:Y:S04]  /*25f00*/  LDL.LU.64 R22, [R1+0xda8] ;  /* 0x000da80001167983 */ /* 0x000ee80000300a00 */
[----:B------:R-:W-:Y:S04]  /*25f10*/  STL [R1+0x3640], R28 ;  /* 0x0036401c01007387 */ /* 0x000fe80000100800 */
[----:B0-----:R-:W-:Y:S04]  /*25f20*/  STL [R1+0x3570], R27 ;  /* 0x0035701b01007387 */ /* 0x001fe80000100800 */
[----:B------:R-:W-:Y:S04]  /*25f30*/  STL [R1+0x36a0], R26 ;  /* 0x0036a01a01007387 */ /* 0x000fe80000100800 */
[----:B------:R0:W-:Y:S04]  /*25f40*/  STL.64 [R1+0x3698], R24 ;  /* 0x0036981801007387 */ /* 0x0001e80000100a00 */
[----:B0-----:R-:W4:Y:S04]  /*25f50*/  LDL.LU.64 R24, [R1+0xdb0] ;  /* 0x000db00001187983 */ /* 0x001f280000300a00 */
[----:B------:R-:W4:Y:S01]  /*25f60*/  LDL.LU.64 R26, [R1+0xdb8] ;  /* 0x000db800011a7983 */ /* 0x000f220000300a00 */
[----:B--2---:R-:W-:Y:S03]  /*25f70*/  HMMA.16816.F32 R8, R16, R8, R12 ;  /* 0x000000081008723c */ /* 0x004fe6000000180c */
[----:B------:R-:W2:Y:S04]  /*25f80*/  LDL.LU.64 R14, [R1+0x36f8] ;  /* 0x0036f800010e7983 */ /* 0x000ea80000300a00 */
[----:B------:R-:W2:-:S12]  /*25f90*/  LDL.LU.64 R12, [R1+0x36f0] ;  /* 0x0036f000010c7983 */ /* 0x000e980000300a00 */
[----:B------:R0:W-:Y:S04]  /*25fa0*/  STL.64 [R1+0xdd0], R8 ;  /* 0x000dd00801007387 */ /* 0x0001e80000100a00 */
[----:B------:R-:W-:Y:S04]  /*25fb0*/  STL.64 [R1+0xdd8], R10 ;  /* 0x000dd80a01007387 */ /* 0x000fe80000100a00 */
[----:B0-----:R-:W2:Y:S02]  /*25fc0*/  LDL.LU.64 R8, [R1+0x36e8] ;  /* 0x0036e80001087983 */ /* 0x001ea40000300a00 */
[----:B--2---:R-:W-:Y:S01]  /*25fd0*/  HMMA.16816.F32 R12, R16, R8, R12 ;  /* 0x00000008100c723c */ /* 0x004fe2000000180c */
[----:B------:R-:W-:-:S15]  /*25fe0*/  IMAD.MOV.U32 R28, RZ, RZ, R9 ;  /* 0x000000ffff1c7224 */ /* 0x000fde00078e0009 */
[----:B------:R-:W-:-:S03]  /*25ff0*/  NOP ;  /* 0x0000000000007918 */ /* 0x000fc60000000000 */
[----:B------:R0:W-:Y:S04]  /*26000*/  STL.64 [R1+0xdc0], R12 ;  /* 0x000dc00c01007387 */ /* 0x0001e80000100a00 */
[----:B------:R-:W-:Y:S04]  /*26010*/  STL.64 [R1+0xdc8], R14 ;  /* 0x000dc80e01007387 */ /* 0x000fe80000100a00 */
[----:B0-----:R-:W2:Y:S04]  /*26020*/  LDL.LU.64 R12, [R1+0x36e0] ;  /* 0x0036e000010c7983 */ /* 0x001ea80000300a00 */
[----:B------:R-:W4:Y:S02]  /*26030*/  LDL.LU.64 R8, [R1+0x36d8] ;  /* 0x0036d80001087983 */ /* 0x000f240000300a00 */
[----:B----4-:R-:W-:Y:S02]  /*26040*/  HMMA.16816.F32 R8, R16, R8, R24 ;  /* 0x000000081008723c */ /* 0x010fe40000001818 */
[----:B------:R-:W4:Y:S04]  /*26050*/  LDL.LU.64 R24, [R1+0xd70] ;  /* 0x000d700001187983 */ /* 0x000f280000300a00 */
[----:B------:R-:W2:-:S13]  /*26060*/  LDL.LU.64 R26, [R1+0xd78] ;  /* 0x000d7800011a7983 */ /* 0x000e9a0000300a00 */
[----:B------:R-:W-:Y:S04]  /*26070*/  STL.64 [R1+0xdb0], R8 ;  /* 0x000db00801007387 */ /* 0x000fe80000100a00 */
[----:B------:R-:W-:Y:S04]  /*26080*/  STL.64 [R1+0xdb8], R10 ;  /* 0x000db80a01007387 */ /* 0x000fe80000100a00 */
[----:B--2---:R-:W-:Y:S04]  /*26090*/  STL.64 [R1+0x36b8], R26 ;  /* 0x0036b81a01007387 */ /* 0x004fe80000100a00 */
[----:B----4-:R0:W-:Y:S04]  /*260a0*/  STL.64 [R1+0x36b0], R24 ;  /* 0x0036b01801007387 */ /* 0x0101e80000100a00 */
[----:B0-----:R-:W2:Y:S04]  /*260b0*/  LDL.LU.64 R24, [R1+0xd80] ;  /* 0x000d800001187983 */ /* 0x001ea80000300a00 */
[----:B------:R-:W4:Y:S01]  /*260c0*/  LDL.LU.64 R26, [R1+0xd88] ;  /* 0x000d8800011a7983 */ /* 0x000f220000300a00 */
[----:B---3--:R-:W-:Y:S03]  /*260d0*/  HMMA.16816.F32 R20, R16, R4, R20 ;  /* 0x000000041014723c */ /* 0x008fe60000001814 */
[----:B----4-:R-:W-:Y:S04]  /*260e0*/  STL.64 [R1+0x36d0], R26 ;  /* 0x0036d01a01007387 */ /* 0x010fe80000100a00 */
[----:B--2---:R0:W-:Y:S04]  /*260f0*/  STL.64 [R1+0x36c8], R24 ;  /* 0x0036c81801007387 */ /* 0x0041e80000100a00 */
[----:B0-----:R-:W2:Y:S04]  /*26100*/  LDL.LU.64 R24, [R1+0xd90] ;  /* 0x000d900001187983 */ /* 0x001ea80000300a00 */
[----:B------:R-:W2:Y:S04]  /*26110*/  LDL.LU.64 R26, [R1+0xd98] ;  /* 0x000d9800011a7983 */ /* 0x000ea80000300a00 */
[----:B------:R-:W3:Y:S04]  /*26120*/  LDL.LU.64 R8, [R1+0xd60] ;  /* 0x000d600001087983 */ /* 0x000ee80000300a00 */
[----:B------:R-:W3:Y:S04]  /*26130*/  LDL.LU.64 R10, [R1+0xd68] ;  /* 0x000d6800010a7983 */ /* 0x000ee80000300a00 */
[----:B------:R0:W-:Y:S01]  /*26140*/  STL.64 [R1+0xda0], R20 ;  /* 0x000da01401007387 */ /* 0x0001e20000100a00 */
[----:B------:R-:W-:-:S02]  /*26150*/  IMAD.MOV.U32 R2, RZ, RZ, R4 ;  /* 0x000000ffff027224 */ /* 0x000fc400078e0004 */
[----:B------:R-:W-:Y:S01]  /*26160*/  IMAD.MOV.U32 R0, RZ, RZ, R5 ;  /* 0x000000ffff007224 */ /* 0x000fe200078e0005 */
[----:B------:R1:W-:Y:S04]  /*26170*/  STL.64 [R1+0xda8], R22 ;  /* 0x000da81601007387 */ /* 0x0003e80000100a00 */
[----:B------:R-:W4:Y:S04]  /*26180*/  LDL.LU.64 R4, [R1+0xd50] ;  /* 0x000d500001047983 */ /* 0x000f280000300a00 */
[----:B------:R-:W4:Y:S04]  /*26190*/  LDL.LU.64 R6, [R1+0xd58] ;  /* 0x000d580001067983 */ /* 0x000f280000300a00 */
[----:B0-----:R-:W3:Y:S04]  /*261a0*/  LDL.LU.64 R20, [R1+0x550] ;  /* 0x0005500001147983 */ /* 0x001ee80000300a00 */
[----:B-1----:R-:W3:Y:S04]  /*261b0*/  LDL.LU.64 R22, [R1+0x558] ;  /* 0x0005580001167983 */ /* 0x002ee80000300a00 */
[----:B------:R-:W-:Y:S04]  /*261c0*/  STL [R1+0x3648], R0 ;  /* 0x0036480001007387 */ /* 0x000fe80000100800 */
[----:B------:R-:W-:Y:S01]  /*261d0*/  STL [R1+0x3644], R2 ;  /* 0x0036440201007387 */ /* 0x000fe20000100800 */
[----:B------:R-:W-:-:S02]  /*261e0*/  IMAD.MOV.U32 R29, RZ, RZ, R12 ;  /* 0x000000ffff1d7224 */ /* 0x000fc400078e000c */
[----:B------:R-:W-:Y:S01]  /*261f0*/  IMAD.MOV.U32 R3, RZ, RZ, R13 ;  /* 0x000000ffff037224 */ /* 0x000fe200078e000d */
[----:B--2---:R-:W-:-:S15]  /*26200*/  HMMA.16816.F32 R24, R16, R12, R24 ;  /* 0x0000000c1018723c */ /* 0x004fde0000001818 */
[----:B------:R-:W-:-:S04]  /*26210*/  NOP ;  /* 0x0000000000007918 */ /* 0x000fc80000000000 */
[----:B------:R-:W-:Y:S04]  /*26220*/  STL.64 [R1+0xd90], R24 ;  /* 0x000d901801007387 */ /* 0x000fe80000100a00 */
[----:B------:R0:W-:Y:S04]  /*26230*/  STL.64 [R1+0xd98], R26 ;  /* 0x000d981a01007387 */ /* 0x0001e80000100a00 */
[----:B0-----:R-:W2:Y:S04]  /*26240*/  LDL.LU.64 R26, [R1+0x36d0] ;  /* 0x0036d000011a7983 */ /* 0x001ea80000300a00 */
[----:B------:R-:W2:Y:S04]  /*26250*/  LDL.LU.64 R24, [R1+0x36c8] ;  /* 0x0036c80001187983 */ /* 0x000ea80000300a00 */
[----:B------:R-:W2:Y:S02]  /*26260*/  LDL.LU.64 R12, [R1+0x36c0] ;  /* 0x0036c000010c7983 */ /* 0x000ea40000300a00 */
        /* <DEDUP_REMOVED lines=10> */
[----:B------:R-:W2:Y:S04]  /*26310*/  LDL.LU R26, [R1+0x36a0] ;  /* 0x0036a000011a7983 */ /* 0x000ea80000300800 */
[----:B------:R-:W2:-:S13]  /*26320*/  LDL.LU.64 R24, [R1+0x3698] ;  /* 0x0036980001187983 */ /* 0x000e9a0000300a00 */
[----:B------:R-:W-:Y:S04]  /*26330*/  STL.64 [R1+0xd70], R12 ;  /* 0x000d700c01007387 */ /* 0x000fe80000100a00 */
[----:B------:R0:W-:Y:S04]  /*26340*/  STL.64 [R1+0xd78], R14 ;  /* 0x000d780e01007387 */ /* 0x0001e80000100a00 */
[----:B0-----:R-:W2:Y:S04]  /*26350*/  LDL.LU.64 R14, [R1+0x3690] ;  /* 0x00369000010e7983 */ /* 0x001ea80000300a00 */
[----:B------:R-:W3:Y:S02]  /*26360*/  LDL.LU.64 R12, [R1+0x3688] ;  /* 0x00368800010c7983 */ /* 0x000ee40000300a00 */
[----:B---3--:R-:W-:-:S15]  /*26370*/  HMMA.16816.F32 R8, R16, R12, R8 ;  /* 0x0000000c1008723c */ /* 0x008fde0000001808 */
[----:B------:R-:W-:-:S04]  /*26380*/  NOP ;  /* 0x0000000000007918 */ /* 0x000fc80000000000 */
[----:B------:R-:W-:Y:S04]  /*26390*/  STL.64 [R1+0xd60], R8 ;  /* 0x000d600801007387 */ /* 0x000fe80000100a00 */
[----:B------:R0:W-:Y:S04]  /*263a0*/  STL.64 [R1+0xd68], R10 ;  /* 0x000d680a01007387 */ /* 0x0001e80000100a00 */
[----:B0-----:R-:W3:Y:S04]  /*263b0*/  LDL.LU.64 R10, [R1+0x3680] ;  /* 0x00368000010a7983 */ /* 0x001ee80000300a00 */
[----:B------:R-:W4:Y:S04]  /*263c0*/  LDL.LU.64 R8, [R1+0x3678] ;  /* 0x0036780001087983 */ /* 0x000f280000300a00 */
[----:B--2---:R-:W-:Y:S04]  /*263d0*/  STL.64 [R1+0x35a0], R14 ;  /* 0x0035a00e01007387 */ /* 0x004fe80000100a00 */
[----:B------:R0:W-:Y:S04]  /*263e0*/  STL.64 [R1+0x3598], R12 ;  /* 0x0035980c01007387 */ /* 0x0001e80000100a00 */
[----:B0-----:R-:W2:Y:S01]  /*263f0*/  LDL.64 R12, [R1+0xc0] ;  /* 0x0000c000010c7983 */ /* 0x001ea20000100a00 */
[----:B----4-:R-:W-:-:S15]  /*26400*/  HMMA.16816.F32 R4, R16, R8, R4 ;  /* 0x000000081004723c */ /* 0x010fde0000001804 */
[----:B------:R-:W-:-:S04]  /*26410*/  NOP ;  /* 0x0000000000007918 */ /* 0x000fc80000000000 */
[----:B------:R-:W-:Y:S04]  /*26420*/  STL.64 [R1+0xd50], R4 ;  /* 0x000d500401007387 */ /* 0x000fe80000100a00 */
[----:B------:R0:W-:Y:S04]  /*26430*/  STL.64 [R1+0xd58], R6 ;  /* 0x000d580601007387 */ /* 0x0001e80000100a00 */
[----:B0-----:R-:W4:Y:S04]  /*26440*/  LDL.LU.64 R6, [R1+0x3670] ;  /* 0x0036700001067983 */ /* 0x001f280000300a00 */
[----:B------:R-:W2:Y:S02]  /*26450*/  LDL.LU.64 R4, [R1+0x3668] ;  /* 0x0036680001047983 */ /* 0x000ea40000300a00 */
[----:B--2---:R-:W-:Y:S02]  /*26460*/  HMMA.16816.F32 R16, R16, R4, R20 ;  /* 0x000000041010723c */ /* 0x004fe40000001814 */
[----:B------:R-:W2:Y:S04]  /*26470*/  LDL.LU.64 R22, [R1+0x3660] ;  /* 0x0036600001167983 */ /* 0x000ea80000300a00 */
[----:B------:R-:W3:-:S13]  /*26480*/  LDL.LU.64 R20, [R1+0x3658] ;  /* 0x0036580001147983 */ /* 0x000eda0000300a00 */
[----:B------:R4:W-:Y:S04]  /*26490*/  STL.64 [R1+0x550], R16 ;  /* 0x0005501001007387 */ /* 0x0009e80000100a00 */
[----:B------:R-:W-:Y:S01]  /*264a0*/  STL.64 [R1+0x558], R18 ;  /* 0x0005581201007387 */ /* 0x000fe20000100a00 */
[----:B----4-:R-:W-:Y:S02]  /*264b0*/  IMAD.MOV.U32 R17, RZ, RZ, R7 ;  /* 0x000000ffff117224 */ /* 0x010fe400078e0007 */
[----:B--2---:R-:W-:Y:S02]  /*264c0*/  IMAD.MOV.U32 R16, RZ, RZ, R23 ;  /* 0x000000ffff107224 */ /* 0x004fe400078e0017 */
[----:B------:R-:W3:Y:S04]  /*264d0*/  LDL.LU R23, [R1+0x3650] ;  /* 0x0036500001177983 */ /* 0x000ee80000300800 */
[----:B------:R-:W2:Y:S04]  /*264e0*/  LDL.LU R7, [R1+0x364c] ;  /* 0x00364c0001077983 */ /* 0x000ea80000300800 */
[----:B------:R0:W-:Y:S04]  /*264f0*/  STL.64 [R1+0x3608], R16 ;  /* 0x0036081001007387 */ /* 0x0001e80000100a00 */
[----:B0-----:R-:W4:Y:S04]  /*26500*/  LDL.64 R16, [R1+0x80] ;  /* 0x0000800001107983 */ /* 0x001f280000100a00 */
[----:B----4-:R0:W-:Y:S04]  /*26510*/  STL.64 [R1+0x3618], R16 ;  /* 0x0036181001007387 */ /* 0x0101e80000100a00 */
[----:B0-----:R-:W3:Y:S04]  /*26520*/  LDL.LU.64 R16, [R1+0x1060] ;  /* 0x0010600001107983 */ /* 0x001ee80000300a00 */
[----:B------:R-:W3:Y:S04]  /*26530*/  LDL.LU.64 R18, [R1+0x1068] ;  /* 0x0010680001127983 */ /* 0x000ee80000300a00 */
[----:B------:R-:W-:Y:S01]  /*26540*/  STL.64 [R1+0x35f0], R4 ;  /* 0x0035f00401007387 */ /* 0x000fe20000100a00 */
[----:B---3--:R-:W-:-:S15]  /*26550*/  HMMA.16816.F32 R16, R20, R12, R16 ;  /* 0x0000000c1410723c */ /* 0x008fde0000001810 */
[----:B------:R-:W-:-:S04]  /*26560*/  NOP ;  /* 0x0000000000007918 */ /* 0x000fc80000000000 */
[----:B------:R0:W-:Y:S04]  /*26570*/  STL.64 [R1+0x1060], R16 ;  /* 0x0010601001007387 */ /* 0x0001e80000100a00 */
[----:B------:R1:W-:Y:S04]  /*26580*/  STL.64 [R1+0x1068], R18 ;  /* 0x0010681201007387 */ /* 0x0003e80000100a00 */
[----:B0-----:R-:W3:Y:S04]  /*26590*/  LDL.LU.64 R16, [R1+0x4d0] ;  /* 0x0004d00001107983 */ /* 0x001ee80000300a00 */
[----:B-1----:R-:W4:Y:S01]  /*265a0*/  LDL.LU.64 R18, [R1+0x4d8] ;  /* 0x0004d80001127983 */ /* 0x002f220000300a00 */
[----:B------:R-:W-:-:S02]  /*265b0*/  IMAD.MOV.U32 R5, RZ, RZ, R10 ;  /* 0x000000ffff057224 */ /* 0x000fc400078e000a */
[----:B------:R-:W-:Y:S01]  /*265c0*/  IMAD.MOV.U32 R10, RZ, RZ, R13 ;  /* 0x000000ffff0a7224 */ /* 0x000fe200078e000d */
[----:B----4-:R-:W-:Y:S04]  /*265d0*/  STL.64 [R1+0x3628], R18 ;  /* 0x0036281201007387 */ /* 0x010fe80000100a00 */
[----:B---3--:R-:W-:Y:S04]  /*265e0*/  STL.64 [R1+0x3620], R16 ;  /* 0x0036201001007387 */ /* 0x008fe80000100a00 */
[----:B------:R-:W-:Y:S04]  /*265f0*/  STL [R1+0x35b0], R10 ;  /* 0x0035b00a01007387 */ /* 0x000fe80000100800 */
[----:B------:R0:W-:Y:S04]  /*26600*/  STL.64 [R1+0x35a8], R8 ;  /* 0x0035a80801007387 */ /* 0x0001e80000100a00 */
[----:B0-----:R-:W3:Y:S01]  /*26610*/  LDL.64 R8, [R1+0x60] ;  /* 0x0000600001087983 */ /* 0x001ee20000100a00 */
[----:B------:R-:W-:-:S02]  /*26620*/  IMAD.MOV.U32 R4, RZ, RZ, R11 ;  /* 0x000000ffff047224 */ /* 0x000fc400078e000b */
[----:B------:R-:W-:Y:S01]  /*26630*/  IMAD.MOV.U32 R27, RZ, RZ, R12 ;  /* 0x000000ffff1b7224 */ /* 0x000fe200078e000c */
[----:B---3--:R0:W-:Y:S04]  /*26640*/  STL.64 [R1+0x3610], R8 ;  /* 0x0036100801007387 */ /* 0x0081e80000100a00 */
[----:B0-----:R-:W3:Y:S04]  /*26650*/  LDL.LU.64 R8, [R1+0x4f0] ;  /* 0x0004f00001087983 */ /* 0x001ee80000300a00 */
[----:B------:R-:W3:Y:S04]  /*26660*/  LDL.LU.64 R10, [R1+0x4f8] ;  /* 0x0004f800010a7983 */ /* 0x000ee80000300a00 */
[----:B------:R-:W4:Y:S01]  /*26670*/  LDL.64 R12, [R1] ;  /* 0x00000000010c7983 */ /* 0x000f220000100a00 */
[----:B--2---:R-:W-:-:S02]  /*26680*/  IMAD.MOV.U32 R16, RZ, RZ, R7 ;  /* 0x000000ffff107224 */ /* 0x004fc400078e0007 */
[----:B------:R-:W-:Y:S01]  /*26690*/  IMAD.MOV.U32 R17, RZ, RZ, R6 ;  /* 0x000000ffff117224 */ /* 0x000fe200078e0006 */
[----:B----4-:R0:W-:Y:S04]  /*266a0*/  STL.64 [R1+0x35b8], R12 ;  /* 0x0035b80c01007387 */ /* 0x0101e80000100a00 */
[----:B------:R-:W-:Y:S04]  /*266b0*/  STL.64 [R1+0x3580], R26 ;  /* 0x0035801a01007387 */ /* 0x000fe80000100a00 */
[----:B------:R-:W-:Y:S01]  /*266c0*/  STL.64 [R1+0x3578], R24 ;  /* 0x0035781801007387 */ /* 0x000fe20000100a00 */
[----:B---3--:R-:W-:Y:S03]  /*266d0*/  HMMA.16816.F32 R4, R20, R4, R8 ;  /* 0x000000041404723c */ /* 0x008fe60000001808 */
[----:B------:R-:W2:Y:S04]  /*266e0*/  LDL.LU.64 R8, [R1+0x4c0] ;  /* 0x0004c00001087983 */ /* 0x000ea80000300a00 */
[----:B------:R-:W3:-:S12]  /*266f0*/  LDL.LU.64 R10, [R1+0x4c8] ;  /* 0x0004c800010a7983 */ /* 0x000ed80000300a00 */
[----:B------:R-:W-:Y:S04]  /*26700*/  STL.64 [R1+0x4f0], R4 ;  /* 0x0004f00401007387 */ /* 0x000fe80000100a00 */
[----:B------:R-:W-:Y:S01]  /*26710*/  STL.64 [R1+0x4f8], R6 ;  /* 0x0004f80601007387 */ /* 0x000fe20000100a00 */
[----:B0-----:R-:W-:Y:S02]  /*26720*/  IMAD.MOV.U32 R12, RZ, RZ, R0 ;  /* 0x000000ffff0c7224 */ /* 0x001fe400078e0000 */
[----:B------:R-:W-:Y:S01]  /*26730*/  IMAD.MOV.U32 R13, RZ, RZ, R2 ;  /* 0x000000ffff0d7224 */ /* 0x000fe200078e0002 */
[----:B---3--:R-:W-:Y:S04]  /*26740*/  STL.64 [R1+0x3638], R10 ;  /* 0x0036380a01007387 */ /* 0x008fe80000100a00 */
[----:B--2---:R0:W-:Y:S04]  /*26750*/  STL.64 [R1+0x3630], R8 ;  /* 0x0036300801007387 */ /* 0x0041e80000100a00 */
[----:B0-----:R-:W2:Y:S04]  /*26760*/  LDL.LU.64 R8, [R1+0x4e0] ;  /* 0x0004e00001087983 */ /* 0x001ea80000300a00 */
[----:B------:R-:W2:Y:S04]  /*26770*/  LDL.LU.64 R10, [R1+0x4e8] ;  /* 0x0004e800010a7983 */ /* 0x000ea80000300a00 */
[----:B------:R-:W3:Y:S04]  /*26780*/  LDL.LU.64 R4, [R1+0x4b0] ;  /* 0x0004b00001047983 */ /* 0x000ee80000300a00 */
[----:B------:R-:W3:Y:S04]  /*26790*/  LDL.LU.64 R6, [R1+0x4b8] ;  /* 0x0004b80001067983 */ /* 0x000ee80000300a00 */
[----:B------:R-:W4:Y:S04]  /*267a0*/  LDL.LU R0, [R1+0x3648] ;  /* 0x0036480001007983 */ /* 0x000f280000300800 */
[----:B------:R-:W3:Y:S04]  /*267b0*/  LDL.LU R2, [R1+0x3644] ;  /* 0x0036440001027983 */ /* 0x000ee80000300800 */
[----:B------:R-:W3:Y:S01]  /*267c0*/  LDL.64 R24, [R1+0x40] ;  /* 0x0000400001187983 */ /* 0x000ee20000100a00 */
[----:B--2---:R-:W-:Y:S03]  /*267d0*/  HMMA.16816.F32 R16, R20, R16, R8 ;  /* 0x000000101410723c */ /* 0x004fe60000001808 */
[----:B---3--:R0:W-:Y:S04]  /*267e0*/  STL.64 [R1+0x35f8], R24 ;  /* 0x0035f81801007387 */ /* 0x0081e80000100a00 */
[----:B0-----:R-:W2:Y:S01]  /*267f0*/  LDL R24, [R1+0x50] ;  /* 0x0000500001187983 */ /* 0x001ea20000100800 */
[----:B------:R-:W-:-:S03]  /*26800*/  IMAD.MOV.U32 R25, RZ, RZ, R28 ;  /* 0x000000ffff197224 */ /* 0x000fc600078e001c */
[----:B------:R-:W3:Y:S04]  /*26810*/  LDL.LU R28, [R1+0x3640] ;  /* 0x00364000011c7983 */ /* 0x000ee80000300800 */
[----:B------:R0:W-:Y:S04]  /*26820*/  STL.64 [R1+0x35d0], R12 ;  /* 0x0035d00c01007387 */ /* 0x0001e80000100a00 */
[----:B0-----:R-:W2:Y:S04]  /*26830*/  LDL R12, [R1+0x90] ;  /* 0x00009000010c7983 */ /* 0x001ea80000100800 */
[----:B------:R-:W2:Y:S04]  /*26840*/  LDL R13, [R1+0x94] ;  /* 0x00009400010d7983 */ /* 0x000ea80000100800 */
[----:B------:R-:W2:Y:S04]  /*26850*/  LDL.LU.64 R10, [R1+0x3638] ;  /* 0x00363800010a7983 */ /* 0x000ea80000300a00 */
[----:B------:R-:W2:Y:S04]  /*26860*/  LDL.LU.64 R8, [R1+0x3630] ;  /* 0x0036300001087983 */ /* 0x000ea80000300a00 */
[----:B------:R-:W-:Y:S04]  /*26870*/  STL.64 [R1+0x4e0], R16 ;  /* 0x0004e01001007387 */ /* 0x000fe80000100a00 */
[----:B------:R0:W-:Y:S04]  /*26880*/  STL.64 [R1+0x4e8], R18 ;  /* 0x0004e81201007387 */ /* 0x0001e80000100a00 */
[----:B0-----:R-:W2:Y:S04]  /*26890*/  LDL.LU.64 R18, [R1+0x3628] ;  /* 0x0036280001127983 */ /* 0x001ea80000300a00 */
[----:B------:R-:W2:Y:S02]  /*268a0*/  LDL.LU.64 R16, [R1+0x3620] ;  /* 0x0036200001107983 */ /* 0x000ea40000300a00 */
[----:B--2---:R-:W-:Y:S02]  /*268b0*/  HMMA.16816.F32 R12, R20, R12, R16 ;  /* 0x0000000c140c723c */ /* 0x004fe40000001810 */
[----:B------:R-:W2:-:S15]  /*268c0*/  LDL.LU.64 R16, [R1+0x3618] ;  /* 0x0036180001107983 */ /* 0x000e9e0000300a00 */
[----:B------:R-:W-:Y:S02]  /*268d0*/  NOP ;  /* 0x0000000000007918 */ /* 0x000fe40000000000 */
[----:B------:R0:W-:Y:S04]  /*268e0*/  STL.64 [R1+0x4d0], R12 ;  /* 0x0004d00c01007387 */ /* 0x0001e80000100a00 */
[----:B------:R-:W-:Y:S01]  /*268f0*/  STL.64 [R1+0x4d8], R14 ;  /* 0x0004d80e01007387 */ /* 0x000fe20000100a00 */
[----:B0-----:R-:W-:Y:S02]  /*26900*/  IMAD.MOV.U32 R12, RZ, RZ, R29 ;  /* 0x000000ffff0c7224 */ /* 0x001fe400078e001d */
[----:B------:R-:W-:-:S05]  /*26910*/  IMAD.MOV.U32 R13, RZ, RZ, R3 ;  /* 0x000000ffff0d7224 */ /* 0x000fca00078e0003 */
[----:B------:R0:W-:Y:S04]  /*26920*/  STL.64 [R1+0x35e8], R12 ;  /* 0x0035e80c01007387 */ /* 0x0001e80000100a00 */
[----:B0-----:R-:W3:Y:S04]  /*26930*/  LDL.LU.64 R12, [R1+0xca0] ;  /* 0x000ca000010c7983 */ /* 0x001ee80000300a00 */
[----:B------:R-:W3:Y:S01]  /*26940*/  LDL.LU.64 R14, [R1+0xca8] ;  /* 0x000ca800010e7983 */ /* 0x000ee20000300a00 */
[----:B--2---:R-:W-:Y:S01]  /*26950*/  HMMA.16816.F32 R8, R20, R16, R8 ;  /* 0x000000101408723c */ /* 0x004fe20000001808 */
[----:B------:R-:W-:-:S15]  /*26960*/  IMAD.MOV.U32 R3, RZ, RZ, R17 ;  /* 0x000000ffff037224 */ /* 0x000fde00078e0011 */
[----:B------:R-:W-:-:S03]  /*26970*/  NOP ;  /* 0x0000000000007918 */ /* 0x000fc60000000000 */
[----:B------:R0:W-:Y:S04]  /*26980*/  STL.64 [R1+0x4c0], R8 ;  /* 0x0004c00801007387 */ /* 0x0001e80000100a00 */
[----:B------:R-:W-:Y:S04]  /*26990*/  STL.64 [R1+0x4c8], R10 ;  /* 0x0004c80a01007387 */ /* 0x000fe80000100a00 */
[----:B0-----:R-:W2:Y:S04]  /*269a0*/  LDL.LU.64 R8, [R1+0x3610] ;  /* 0x0036100001087983 */ /* 0x001ea80000300a00 */
[----:B------:R-:W2:Y:S02]  /*269b0*/  LDL.LU.64 R16, [R1+0x3608] ;  /* 0x0036080001107983 */ /* 0x000ea40000300a00 */
[C---:B--2---:R-:W-:Y:S02]  /*269c0*/  HMMA.16816.F32 R4, R20.reuse, R16, R4 ;  /* 0x000000101404723c */ /* 0x044fe40000001804 */
[----:B---3--:R-:W0:Y:S06]  /*269d0*/  LDSM.16.MT88.4 R16, [R28+UR5+0x200] ;  /* 0x000200051c10783b */ /* 0x008e2c0008004200 */
[----:B------:R-:W-:Y:S01]  /*269e0*/  HMMA.16816.F32 R12, R20, R8, R12 ;  /* 0x00000008140c723c */ /* 0x000fe2000000180c */
[----:B0-----:R-:W-:Y:S10]  /*269f0*/  STL.64 [R1+0x34c0], R18 ;  /* 0x0034c01201007387 */ /* 0x001ff40000100a00 */
[----:B------:R-:W-:Y:S04]  /*26a00*/  STL.64 [R1+0x4b0], R4 ;  /* 0x0004b00401007387 */ /* 0x000fe80000100a00 */
[----:B------:R-:W-:Y:S04]  /*26a10*/  STL.64 [R1+0x4b8], R6 ;  /* 0x0004b80601007387 */ /* 0x000fe80000100a00 */
[----:B------:R0:W-:Y:S02]  /*26a20*/  STL.64 [R1+0x34b8], R16 ;  /* 0x0034b81001007387 */ /* 0x0001e40000100a00 */
[----:B0-----:R-:W-:-:S02]  /*26a30*/  IMAD.MOV.U32 R16, RZ, RZ, R2 ;  /* 0x000000ffff107224 */ /* 0x001fc400078e0002 */
[----:B----4-:R-:W-:-:S05]  /*26a40*/  IMAD.MOV.U32 R17, RZ, RZ, R0 ;  /* 0x000000ffff117224 */ /* 0x010fca00078e0000 */
[----:B------:R0:W-:Y:S01]  /*26a50*/  STL.64 [R1+0x3600], R16 ;  /* 0x0036001001007387 */ /* 0x0001e20000100a00 */
[----:B------:R-:W-:Y:S02]  /*26a60*/  IMAD.MOV.U32 R2, RZ, RZ, R8 ;  /* 0x000000ffff027224 */ /* 0x000fe400078e0008 */
[----:B------:R-:W-:Y:S01]  /*26a70*/  IMAD.MOV.U32 R0, RZ, RZ, R9 ;  /* 0x000000ffff007224 */ /* 0x000fe200078e0009 */
[----:B0-----:R-:W2:Y:S04]  /*26a80*/  LDL.LU.64 R16, [R1+0xc90] ;  /* 0x000c900001107983 */ /* 0x001ea80000300a00 */
[----:B------:R-:W2:Y:S04]  /*26a90*/  LDL.LU.64 R18, [R1+0xc98] ;  /* 0x000c980001127983 */ /* 0x000ea80000300a00 */
[----:B------:R-:W3:Y:S04]  /*26aa0*/  LDL.LU.64 R4, [R1+0xc80] ;  /* 0x000c800001047983 */ /* 0x000ee80000300a00 */
[----:B------:R-:W3:Y:S04]  /*26ab0*/  LDL.LU.64 R6, [R1+0xc88] ;  /* 0x000c880001067983 */ /* 0x000ee80000300a00 */
[----:B------:R0:W-:Y:S04]  /*26ac0*/  STL.64 [R1+0xca0], R12 ;  /* 0x000ca00c01007387 */ /* 0x0001e80000100a00 */
[----:B------:R1:W-:Y:S04]  /*26ad0*/  STL.64 [R1+0xca8], R14 ;  /* 0x000ca80e01007387 */ /* 0x0003e80000100a00 */
[----:B0-----:R-:W4:Y:S04]  /*26ae0*/  LDL.LU.64 R12, [R1+0xc70] ;  /* 0x000c7000010c7983 */ /* 0x001f280000300a00 */
[----:B-1----:R-:W4:Y:S04]  /*26af0*/  LDL.LU.64 R14, [R1+0xc78] ;  /* 0x000c7800010e7983 */ /* 0x002f280000300a00 */
[----:B------:R-:W2:Y:S04]  /*26b00*/  LDL.LU.64 R8, [R1+0xc40] ;  /* 0x000c400001087983 */ /* 0x000ea80000300a00 */
[----:B------:R-:W2:Y:S04]  /*26b10*/  LDL.LU.64 R10, [R1+0xc48] ;  /* 0x000c4800010a7983 */ /* 0x000ea80000300a00 */
[----:B--2---:R-:W-:Y:S04]  /*26b20*/  STL.64 [R1+0x35c8], R10 ;  /* 0x0035c80a01007387 */ /* 0x004fe80000100a00 */
[----:B------:R0:W-:Y:S04]  /*26b30*/  STL.64 [R1+0x35c0], R8 ;  /* 0x0035c00801007387 */ /* 0x0001e80000100a00 */
[----:B0-----:R-:W2:Y:S04]  /*26b40*/  LDL.LU.64 R8, [R1+0xc50] ;  /* 0x000c500001087983 */ /* 0x001ea80000300a00 */
[----:B------:R-:W2:Y:S01]  /*26b50*/  LDL.LU.64 R10, [R1+0xc58] ;  /* 0x000c5800010a7983 */ /* 0x000ea20000300a00 */
[C---:B------:R-:W-:Y:S03]  /*26b60*/  HMMA.16816.F32 R24, R20.reuse, R24, R16 ;  /* 0x000000181418723c */ /* 0x040fe60000001810 */
[----:B--2---:R-:W-:Y:S04]  /*26b70*/  STL.64 [R1+0x35e0], R10 ;  /* 0x0035e00a01007387 */ /* 0x004fe80000100a00 */
[----:B------:R0:W-:Y:S04]  /*26b80*/  STL.64 [R1+0x35d8], R8 ;  /* 0x0035d80801007387 */ /* 0x0001e80000100a00 */
[----:B0-----:R-:W2:Y:S04]  /*26b90*/  LDL.LU.64 R8, [R1+0xc60] ;  /* 0x000c600001087983 */ /* 0x001ea80000300a00 */
[----:B------:R-:W2:Y:S04]  /*26ba0*/  LDL.LU.64 R10, [R1+0xc68] ;  /* 0x000c6800010a7983 */ /* 0x000ea80000300a00 */
[----:B------:R-:W4:Y:S04]  /*26bb0*/  LDL.LU.64 R16, [R1+0x3600] ;  /* 0x0036000001107983 */ /* 0x000f280000300a00 */
[----:B------:R0:W-:Y:S04]  /*26bc0*/  STL.64 [R1+0xc90], R24 ;  /* 0x000c901801007387 */ /* 0x0001e80000100a00 */
[----:B------:R-:W-:Y:S04]  /*26bd0*/  STL.64 [R1+0xc98], R26 ;  /* 0x000c981a01007387 */ /* 0x000fe80000100a00 */
[----:B0-----:R-:W3:Y:S02]  /*26be0*/  LDL.LU.64 R24, [R1+0x35f8] ;  /* 0x0035f80001187983 */ /* 0x001ee40000300a00 */
[----:B---3--:R-:W-:-:S15]  /*26bf0*/  HMMA.16816.F32 R4, R20, R24, R4 ;  /* 0x000000181404723c */ /* 0x008fde0000001804 */
[----:B------:R-:W-:-:S04]  /*26c00*/  NOP ;  /* 0x0000000000007918 */ /* 0x000fc80000000000 */
[----:B------:R0:W-:Y:S04]  /*26c10*/  STL.64 [R1+0xc80], R4 ;  /* 0x000c800401007387 */ /* 0x0001e80000100a00 */
[----:B------:R1:W-:Y:S04]  /*26c20*/  STL.64 [R1+0xc88], R6 ;  /* 0x000c880601007387 */ /* 0x0003e80000100a00 */
[----:B0-----:R-:W3:Y:S01]  /*26c30*/  LDL.LU.64 R4, [R1+0x35f0] ;  /* 0x0035f00001047983 */ /* 0x001ee20000300a00 */
[----:B----4-:R-:W-:Y:S01]  /*26c40*/  HMMA.16816.F32 R12, R20, R16, R12 ;  /* 0x00000010140c723c */ /* 0x010fe2000000180c */
[----:B-1----:R-:W-:-:S02]  /*26c50*/  IMAD.MOV.U32 R7, RZ, RZ, R24 ;  /* 0x000000ffff077224 */ /* 0x002fc400078e0018 */
[----:B------:R-:W-:-:S05]  /*26c60*/  IMAD.MOV.U32 R6, RZ, RZ, R25 ;  /* 0x000000ffff067224 */ /* 0x000fca00078e0019 */
[----:B------:R-:W-:Y:S04]  /*26c70*/  STL.64 [R1+0x3590], R6 ;  /* 0x0035900601007387 */ /* 0x000fe80000100a00 */
[----:B---3--:R0:W-:Y:S04]  /*26c80*/  STL.64 [R1+0x3588], R4 ;  /* 0x0035880401007387 */ /* 0x0081e80000100a00 */
[----:B0-----:R-:W3:Y:S04]  /*26c90*/  LDL.LU.64 R4, [R1+0xc30] ;  /* 0x000c300001047983 */ /* 0x001ee80000300a00 */
[----:B------:R-:W3:Y:S04]  /*26ca0*/  LDL.LU.64 R6, [R1+0xc38] ;  /* 0x000c380001067983 */ /* 0x000ee80000300a00 */
[----:B------:R-:W4:Y:S04]  /*26cb0*/  LDL.LU.64 R24, [R1+0xc20] ;  /* 0x000c200001187983 */ /* 0x000f280000300a00 */
[----:B------:R-:W4:Y:S04]  /*26cc0*/  LDL.LU.64 R26, [R1+0xc28] ;  /* 0x000c2800011a7983 */ /* 0x000f280000300a00 */
[----:B------:R0:W-:Y:S04]  /*26cd0*/  STL.64 [R1+0xc70], R12 ;  /* 0x000c700c01007387 */ /* 0x0001e80000100a00 */
[----:B------:R-:W-:Y:S04]  /*26ce0*/  STL.64 [R1+0xc78], R14 ;  /* 0x000c780e01007387 */ /* 0x000fe80000100a00 */
[----:B0-----:R-:W2:Y:S04]  /*26cf0*/  LDL.LU.64 R12, [R1+0x35e8] ;  /* 0x0035e800010c7983 */ /* 0x001ea80000300a00 */
[----:B------:R0:W-:Y:S04]  /*26d00*/  STL.64 [R1+0x3500], R16 ;  /* 0x0035001001007387 */ /* 0x0001e80000100a00 */
[----:B0-----:R-:W3:Y:S04]  /*26d10*/  LDL.LU.64 R16, [R1+0x4a0] ;  /* 0x0004a00001107983 */ /* 0x001ee80000300a00 */
[----:B------:R-:W3:Y:S01]  /*26d20*/  LDL.LU.64 R18, [R1+0x4a8] ;  /* 0x0004a80001127983 */ /* 0x000ee20000300a00 */
        /* <DEDUP_REMOVED lines=12> */
[----:B--2---:R-:W-:Y:S01]  /*26df0*/  HMMA.16816.F32 R8, R20, R12, R8 ;  /* 0x0000000c1408723c */ /* 0x004fe20000001808 */
[----:B------:R-:W-:-:S15]  /*26e00*/  IMAD.MOV.U32 R29, RZ, RZ, R12 ;  /* 0x000000ffff1d7224 */ /* 0x000fde00078e000c */
[----:B------:R-:W-:-:S03]  /*26e10*/  NOP ;  /* 0x0000000000007918 */ /* 0x000fc60000000000 */
[----:B------:R-:W-:Y:S04]  /*26e20*/  STL.64 [R1+0xc40], R8 ;  /* 0x000c400801007387 */ /* 0x000fe80000100a00 */
[----:B------:R0:W-:Y:S04]  /*26e30*/  STL.64 [R1+0xc48], R10 ;  /* 0x000c480a01007387 */ /* 0x0001e80000100a00 */
[----:B0-----:R-:W2:Y:S04]  /*26e40*/  LDL.LU R10, [R1+0x35b0] ;  /* 0x0035b000010a7983 */ /* 0x001ea80000300800 */
[----:B------:R-:W4:Y:S01]  /*26e50*/  LDL.LU.64 R8, [R1+0x35a8] ;  /* 0x0035a80001087983 */ /* 0x000f220000300a00 */
[----:B------:R-:W-:-:S03]  /*26e60*/  IMAD.MOV.U32 R11, RZ, RZ, R13 ;  /* 0x000000ffff0b7224 */ /* 0x000fc600078e000d */
[----:B------:R-:W2:Y:S04]  /*26e70*/  LDL.LU.64 R14, [R1+0x35a0] ;  /* 0x0035a000010e7983 */ /* 0x000ea80000300a00 */
[----:B------:R-:W3:Y:S02]  /*26e80*/  LDL.LU.64 R12, [R1+0x3598] ;  /* 0x00359800010c7983 */ /* 0x000ee40000300a00 */
[----:B---3--:R-:W-:-:S15]  /*26e90*/  HMMA.16816.F32 R4, R20, R12, R4 ;  /* 0x0000000c1404723c */ /* 0x008fde0000001804 */
[----:B------:R-:W-:-:S04]  /*26ea0*/  NOP ;  /* 0x0000000000007918 */ /* 0x000fc80000000000 */
[----:B------:R-:W-:Y:S04]  /*26eb0*/  STL.64 [R1+0xc30], R4 ;  /* 0x000c300401007387 */ /* 0x000fe80000100a00 */
[----:B------:R0:W-:Y:S04]  /*26ec0*/  STL.64 [R1+0xc38], R6 ;  /* 0x000c380601007387 */ /* 0x0001e80000100a00 */
[----:B0-----:R-:W3:Y:S04]  /*26ed0*/  LDL.LU.64 R6, [R1+0x3590] ;  /* 0x0035900001067983 */ /* 0x001ee80000300a00 */
[----:B------:R-:W3:Y:S04]  /*26ee0*/  LDL.LU.64 R4, [R1+0x3588] ;  /* 0x0035880001047983 */ /* 0x000ee80000300a00 */
[----:B--2---:R-:W-:Y:S04]  /*26ef0*/  STL.64 [R1+0x34d8], R14 ;  /* 0x0034d80e01007387 */ /* 0x004fe80000100a00 */
[----:B------:R0:W-:Y:S04]  /*26f00*/  STL.64 [R1+0x34d0], R12 ;  /* 0x0034d00c01007387 */ /* 0x0001e80000100a00 */
[----:B0-----:R-:W2:Y:S01]  /*26f10*/  LDL.64 R12, [R1+0x90] ;  /* 0x00009000010c7983 */ /* 0x001ea20000100a00 */
[----:B----4-:R-:W-:Y:S03]  /*26f20*/  HMMA.16816.F32 R24, R20, R8, R24 ;  /* 0x000000081418723c */ /* 0x010fe60000001818 */
[----:B--2---:R0:W-:Y:S04]  /*26f30*/  STL.64 [R1+0x3558], R12 ;  /* 0x0035580c01007387 */ /* 0x0041e80000100a00 */
[----:B0-----:R-:W2:-:S12]  /*26f40*/  LDL.64 R12, [R1+0xb0] ;  /* 0x0000b000010c7983 */ /* 0x001e980000100a00 */
[----:B------:R-:W-:Y:S04]  /*26f50*/  STL.64 [R1+0xc20], R24 ;  /* 0x000c201801007387 */ /* 0x000fe80000100a00 */
[----:B------:R0:W-:Y:S04]  /*26f60*/  STL.64 [R1+0xc28], R26 ;  /* 0x000c281a01007387 */ /* 0x0001e80000100a00 */
[----:B0-----:R-:W4:Y:S01]  /*26f70*/  LDL.LU.64 R26, [R1+0x3580] ;  /* 0x00358000011a7983 */ /* 0x001f220000300a00 */
[----:B---3--:R-:W-:Y:S03]  /*26f80*/  HMMA.16816.F32 R16, R20, R4, R16 ;  /* 0x000000041410723c */ /* 0x008fe60000001810 */
[----:B------:R-:W3:Y:S04]  /*26f90*/  LDL.LU.64 R24, [R1+0x3578] ;  /* 0x0035780001187983 */ /* 0x000ee80000300a00 */
[----:B------:R-:W-:Y:S04]  /*26fa0*/  STL [R1+0x3528], R11 ;  /* 0x0035280b01007387 */ /* 0x000fe80000100800 */
[----:B------:R4:W-:Y:S02]  /*26fb0*/  STL.64 [R1+0x3520], R8 ;  /* 0x0035200801007387 */ /* 0x0009e40000100a00 */
[----:B----4-:R-:W-:-:S02]  /*26fc0*/  IMAD.MOV.U32 R8, RZ, RZ, R27 ;  /* 0x000000ffff087224 */ /* 0x010fc400078e001b */
[----:B------:R-:W3:Y:S04]  /*26fd0*/  LDL.LU R27, [R1+0x3570] ;  /* 0x00357000011b7983 */ /* 0x000ee80000300800 */
[----:B------:R-:W3:Y:S04]  /*26fe0*/  LDL.LU.64 R20, [R1+0x1050] ;  /* 0x0010500001147983 */ /* 0x000ee80000300a00 */
[----:B------:R-:W3:Y:S04]  /*26ff0*/  LDL.LU.64 R22, [R1+0x1058] ;  /* 0x0010580001167983 */ /* 0x000ee80000300a00 */
[----:B------:R0:W-:Y:S04]  /*27000*/  STL.64 [R1+0x4a0], R16 ;  /* 0x0004a01001007387 */ /* 0x0001e80000100a00 */
[----:B------:R-:W-:Y:S01]  /*27010*/  STL.64 [R1+0x4a8], R18 ;  /* 0x0004a81201007387 */ /* 0x000fe20000100a00 */
[----:B0-----:R-:W-:-:S02]  /*27020*/  IMAD.MOV.U32 R16, RZ, RZ, R7 ;  /* 0x000000ffff107224 */ /* 0x001fc400078e0007 */
[----:B------:R-:W-:-:S05]  /*27030*/  IMAD.MOV.U32 R17, RZ, RZ, R6 ;  /* 0x000000ffff117224 */ /* 0x000fca00078e0006 */
[----:B------:R-:W-:Y:S04]  /*27040*/  STL.64 [R1+0x3518], R16 ;  /* 0x0035181001007387 */ /* 0x000fe80000100a00 */
[----:B------:R0:W-:Y:S04]  /*27050*/  STL.64 [R1+0x34c8], R4 ;  /* 0x0034c80401007387 */ /* 0x0001e80000100a00 */
[----:B0-----:R-:W4:Y:S04]  /*27060*/  LDL.LU.64 R4, [R1+0x430] ;  /* 0x0004300001047983 */ /* 0x001f280000300a00 */
[----:B------:R-:W2:Y:S01]  /*27070*/  LDL.LU.64 R6, [R1+0x438] ;  /* 0x0004380001067983 */ /* 0x000ea20000300a00 */
[----:B------:R-:W-:-:S07]  /*27080*/  IMAD.MOV.U32 R9, RZ, RZ, R10 ;  /* 0x000000ffff097224 */ /* 0x000fce00078e000a */
[----:B---3--:R-:W-:-:S15]  /*27090*/  HMMA.16816.F32 R8, R24, R8, R20 ;  /* 0x000000081808723c */ /* 0x008fde0000001814 */
[----:B------:R-:W-:-:S04]  /*270a0*/  NOP ;  /* 0x0000000000007918 */ /* 0x000fc80000000000 */
[----:B------:R-:W-:Y:S04]  /*270b0*/  STL.64 [R1+0x1050], R8 ;  /* 0x0010500801007387 */ /* 0x000fe80000100a00 */
[----:B------:R-:W-:Y:S04]  /*270c0*/  STL.64 [R1+0x1058], R10 ;  /* 0x0010580a01007387 */ /* 0x000fe80000100a00 */
[----:B--2---:R-:W-:Y:S04]  /*270d0*/  STL.64 [R1+0x3568], R6 ;  /* 0x0035680601007387 */ /* 0x004fe80000100a00 */
[----:B----4-:R0:W-:Y:S04]  /*270e0*/  STL.64 [R1+0x3560], R4 ;  /* 0x0035600401007387 */ /* 0x0101e80000100a00 */
[----:B0-----:R-:W2:Y:S04]  /*270f0*/  LDL.LU.64 R4, [R1+0x440] ;  /* 0x0004400001047983 */ /* 0x001ea80000300a00 */
[----:B------:R-:W2:Y:S04]  /*27100*/  LDL.LU.64 R6, [R1+0x448] ;  /* 0x0004480001067983 */ /* 0x000ea80000300a00 */
[----:B------:R-:W3:Y:S04]  /*27110*/  LDL.LU.64 R8, [R1+0x420] ;  /* 0x0004200001087983 */ /* 0x000ee80000300a00 */
[----:B------:R-:W3:Y:S04]  /*27120*/  LDL.LU.64 R10, [R1+0x428] ;  /* 0x00042800010a7983 */ /* 0x000ee80000300a00 */
[----:B------:R-:W4:Y:S04]  /*27130*/  LDL R20, [R1+0x70] ;  /* 0x0000700001147983 */ /* 0x000f280000100800 */
[----:B------:R-:W4:Y:S04]  /*27140*/  LDL R21, [R1+0x74] ;  /* 0x0000740001157983 */ /* 0x000f280000100800 */
[----:B----4-:R0:W-:Y:S04]  /*27150*/  STL.64 [R1+0x3548], R20 ;  /* 0x0035481401007387 */ /* 0x0101e80000100a00 */
[----:B------:R-:W4:Y:S01]  /*27160*/  LDL.64 R16, [R1+0x50] ;  /* 0x0000500001107983 */ /* 0x000f220000100a00 */
[----:B--2---:R-:W-:Y:S03]  /*27170*/  HMMA.16816.F32 R4, R24, R12, R4 ;  /* 0x0000000c1804723c */ /* 0x004fe60000001804 */
[----:B0-----:R-:W2:Y:S01]  /*27180*/  LDL R20, [R1+0x80] ;  /* 0x0000800001147983 */ /* 0x001ea20000100800 */
[----:B------:R-:W-:-:S02]  /*27190*/  IMAD.MOV.U32 R21, RZ, RZ, R3 ;  /* 0x000000ffff157224 */ /* 0x000fc400078e0003 */
[----:B------:R-:W-:Y:S01]  /*271a0*/  IMAD.MOV.U32 R3, RZ, RZ, R12 ;  /* 0x000000ffff037224 */ /* 0x000fe200078e000c */
[----:B----4-:R0:W-:Y:S02]  /*271b0*/  STL.64 [R1+0x3530], R16 ;  /* 0x0035301001007387 */ /* 0x0101e40000100a00 */
[----:B0-----:R-:W-:Y:S02]  /*271c0*/  IMAD.MOV.U32 R16, RZ, RZ, R2 ;  /* 0x000000ffff107224 */ /* 0x001fe400078e0002 */
[----:B------:R-:W-:-:S05]  /*271d0*/  IMAD.MOV.U32 R17, RZ, RZ, R0 ;  /* 0x000000ffff117224 */ /* 0x000fca00078e0000 */
[----:B------:R0:W-:Y:S01]  /*271e0*/  STL.64 [R1+0x3550], R16 ;  /* 0x0035501001007387 */ /* 0x0001e20000100a00 */
[----:B------:R-:W-:-:S03]  /*271f0*/  IMAD.MOV.U32 R0, RZ, RZ, R13 ;  /* 0x000000ffff007224 */ /* 0x000fc600078e000d */
[----:B0-----:R-:W4:Y:S04]  /*27200*/  LDL.64 R16, [R1+0xa0] ;  /* 0x0000a00001107983 */ /* 0x001f280000100a00 */
[----:B------:R-:W-:Y:S04]  /*27210*/  STL.64 [R1+0x440], R4 ;  /* 0x0004400401007387 */ /* 0x000fe80000100a00 */
[----:B------:R0:W-:Y:S04]  /*27220*/  STL.64 [R1+0x448], R6 ;  /* 0x0004480601007387 */ /* 0x0001e80000100a00 */
[----:B0-----:R-:W4:Y:S04]  /*27230*/  LDL.LU.64 R6, [R1+0x3568] ;  /* 0x0035680001067983 */ /* 0x001f280000300a00 */
[----:B------:R-:W4:Y:S04]  /*27240*/  LDL.LU.64 R4, [R1+0x3560] ;  /* 0x0035600001047983 */ /* 0x000f280000300a00 */
[----:B------:R-:W3:Y:S01]  /*27250*/  LDL.LU.64 R12, [R1+0x3558] ;  /* 0x00355800010c7983 */ /* 0x000ee20000300a00 */
[C---:B----4-:R-:W-:Y:S08]  /*27260*/  HMMA.16816.F32 R4, R24.reuse, R16, R4 ;  /* 0x000000101804723c */ /* 0x050ff00000001804 */
[----:B---3--:R-:W-:Y:S11]  /*27270*/  HMMA.16816.F32 R8, R24, R12, R8 ;  /* 0x0000000c1808723c */ /* 0x008ff60000001808 */
[----:B------:R0:W-:Y:S04]  /*27280*/  STL.64 [R1+0x430], R4 ;  /* 0x0004300401007387 */ /* 0x0001e80000100a00 */
[----:B------:R-:W-:Y:S04]  /*27290*/  STL.64 [R1+0x438], R6 ;  /* 0x0004380601007387 */ /* 0x000fe80000100a00 */
[----:B------:R1:W-:Y:S04]  /*272a0*/  STL.64 [R1+0x420], R8 ;  /* 0x0004200801007387 */ /* 0x0003e80000100a00 */
[----:B------:R3:W-:Y:S01]  /*272b0*/  STL.64 [R1+0x428], R10 ;  /* 0x0004280a01007387 */ /* 0x0007e20000100a00 */
[----:B0-----:R-:W-:-:S02]  /*272c0*/  IMAD.MOV.U32 R5, RZ, RZ, R16 ;  /* 0x000000ffff057224 */ /* 0x001fc400078e0010 */
[----:B------:R-:W-:Y:S02]  /*272d0*/  IMAD.MOV.U32 R4, RZ, RZ, R17 ;  /* 0x000000ffff047224 */ /* 0x000fe400078e0011 */
[----:B------:R-:W2:Y:S04]  /*272e0*/  LDL.LU.64 R16, [R1+0x410] ;  /* 0x0004100001107983 */ /* 0x000ea80000300a00 */
[----:B------:R-:W2:Y:S04]  /*272f0*/  LDL.LU.64 R18, [R1+0x418] ;  /* 0x0004180001127983 */ /* 0x000ea80000300a00 */
[----:B-1----:R-:W4:Y:S04]  /*27300*/  LDL.LU.64 R8, [R1+0xb60] ;  /* 0x000b600001087983 */ /* 0x002f280000300a00 */
[----:B---3--:R-:W3:Y:S01]  /*27310*/  LDL.LU.64 R10, [R1+0xb68] ;  /* 0x000b6800010a7983 */ /* 0x008ee20000300a00 */
[----:B------:R-:W-:-:S02]  /*27320*/  IMAD.MOV.U32 R7, RZ, RZ, R12 ;  /* 0x000000ffff077224 */ /* 0x000fc400078e000c */
[----:B------:R-:W-:Y:S01]  /*27330*/  IMAD.MOV.U32 R6, RZ, RZ, R13 ;  /* 0x000000ffff067224 */ /* 0x000fe200078e000d */
[----:B---3--:R-:W-:Y:S04]  /*27340*/  STL.64 [R1+0x3540], R10 ;  /* 0x0035400a01007387 */ /* 0x008fe80000100a00 */
[----:B----4-:R0:W-:Y:S04]  /*27350*/  STL.64 [R1+0x3538], R8 ;  /* 0x0035380801007387 */ /* 0x0101e80000100a00 */
[----:B0-----:R-:W3:Y:S04]  /*27360*/  LDL.LU.64 R8, [R1+0xb70] ;  /* 0x000b700001087983 */ /* 0x001ee80000300a00 */
[----:B------:R-:W3:Y:S04]  /*27370*/  LDL.LU.64 R10, [R1+0xb78] ;  /* 0x000b7800010a7983 */ /* 0x000ee80000300a00 */
[----:B------:R-:W4:Y:S04]  /*27380*/  LDL.LU.64 R12, [R1+0xb30] ;  /* 0x000b3000010c7983 */ /* 0x000f280000300a00 */
[----:B------:R-:W3:Y:S01]  /*27390*/  LDL.LU.64 R14, [R1+0xb38] ;  /* 0x000b3800010e7983 */ /* 0x000ee20000300a00 */
[C---:B--2---:R-:W-:Y:S03]  /*273a0*/  HMMA.16816.F32 R20, R24.reuse, R20, R16 ;  /* 0x000000141814723c */ /* 0x044fe60000001810 */
[----:B---3--:R-:W-:Y:S04]  /*273b0*/  STL.64 [R1+0x34f8], R14 ;  /* 0x0034f80e01007387 */ /* 0x008fe80000100a00 */
[----:B----4-:R0:W-:Y:S04]  /*273c0*/  STL.64 [R1+0x34f0], R12 ;  /* 0x0034f00c01007387 */ /* 0x0101e80000100a00 */
[----:B0-----:R-:W2:Y:S04]  /*273d0*/  LDL.LU.64 R12, [R1+0xb40] ;  /* 0x000b4000010c7983 */ /* 0x001ea80000300a00 */
[----:B------:R-:W3:Y:S04]  /*273e0*/  LDL.LU.64 R14, [R1+0xb48] ;  /* 0x000b4800010e7983 */ /* 0x000ee80000300a00 */
[----:B---3--:R-:W-:Y:S04]  /*273f0*/  STL.64 [R1+0x3510], R14 ;  /* 0x0035100e01007387 */ /* 0x008fe80000100a00 */
[----:B--2---:R0:W-:Y:S04]  /*27400*/  STL.64 [R1+0x3508], R12 ;  /* 0x0035080c01007387 */ /* 0x0041e80000100a00 */
[----:B0-----:R-:W2:Y:S04]  /*27410*/  LDL.LU.64 R12, [R1+0xb50] ;  /* 0x000b5000010c7983 */ /* 0x001ea80000300a00 */
[----:B------:R-:W2:Y:S04]  /*27420*/  LDL.LU.64 R14, [R1+0xb58] ;  /* 0x000b5800010e7983 */ /* 0x000ea80000300a00 */
[----:B------:R-:W-:Y:S04]  /*27430*/  STL.64 [R1+0x34e8], R6 ;  /* 0x0034e80601007387 */ /* 0x000fe80000100a00 */
[----:B------:R0:W-:Y:S04]  /*27440*/  STL.64 [R1+0x34e0], R4 ;  /* 0x0034e00401007387 */ /* 0x0001e80000100a00 */
[----:B0-----:R-:W3:Y:S04]  /*27450*/  LDL.LU.64 R4, [R1+0x400] ;  /* 0x0004000001047983 */ /* 0x001ee80000300a00 */
[----:B------:R-:W3:Y:S04]  /*27460*/  LDL.LU.64 R6, [R1+0x408] ;  /* 0x0004080001067983 */ /* 0x000ee80000300a00 */
[----:B------:R-:W4:Y:S04]  /*27470*/  LDL.LU.64 R16, [R1+0x3550] ;  /* 0x0035500001107983 */ /* 0x000f280000300a00 */
[----:B------:R0:W-:Y:S04]  /*27480*/  STL.64 [R1+0x410], R20 ;  /* 0x0004101401007387 */ /* 0x0001e80000100a00 */
[----:B------:R3:W-:Y:S04]  /*27490*/  STL.64 [R1+0x418], R22 ;  /* 0x0004181601007387 */ /* 0x0007e80000100a00 */
[----:B0-----:R-:W3:Y:S02]  /*274a0*/  LDL.LU.64 R20, [R1+0x3548] ;  /* 0x0035480001147983 */ /* 0x001ee40000300a00 */
[----:B---3--:R-:W-:Y:S02]  /*274b0*/  HMMA.16816.F32 R20, R24, R20, R4 ;  /* 0x000000141814723c */ /* 0x008fe40000001804 */
[----:B------:R-:W3:Y:S04]  /*274c0*/  LDL.LU.64 R4, [R1+0xb20] ;  /* 0x000b200001047983 */ /* 0x000ee80000300a00 */
[----:B------:R-:W3:-:S13]  /*274d0*/  LDL.LU.64 R6, [R1+0xb28] ;  /* 0x000b280001067983 */ /* 0x000eda0000300a00 */
[----:B------:R-:W-:Y:S04]  /*274e0*/  STL.64 [R1+0x400], R20 ;  /* 0x0004001401007387 */ /* 0x000fe80000100a00 */
[----:B------:R-:W-:Y:S04]  /*274f0*/  STL.64 [R1+0x408], R22 ;  /* 0x0004081601007387 */ /* 0x000fe80000100a00 */
[----:B------:R-:W0:Y:S01]  /*27500*/  LDSM.16.MT88.4 R20, [R28+UR5+0x280] ;  /* 0x000280051c14783b */ /* 0x000e220008004200 */
[C---:B----4-:R-:W-:Y:S03]  /*27510*/  HMMA.16816.F32 R16, R24.reuse, R16, R8 ;  /* 0x000000101810723c */ /* 0x050fe60000001808 */
[----:B0-----:R-:W-:Y:S04]  /*27520*/  STL.64 [R1+0x33d8], R22 ;  /* 0x0033d81601007387 */ /* 0x001fe80000100a00 */
[----:B------:R0:W-:Y:S04]  /*27530*/  STL.64 [R1+0x33d0], R20 ;  /* 0x0033d01401007387 */ /* 0x0001e80000100a00 */
[----:B0-----:R-:W4:Y:S04]  /*27540*/  LDL.64 R20, [R1+0x20] ;  /* 0x0000200001147983 */ /* 0x001f280000100a00 */
[----:B------:R-:W2:Y:S04]  /*27550*/  LDL.LU.64 R10, [R1+0x3540] ;  /* 0x00354000010a7983 */ /* 0x000ea80000300a00 */
[----:B------:R-:W2:Y:S04]  /*27560*/  LDL.LU.64 R8, [R1+0x3538] ;  /* 0x0035380001087983 */ /* 0x000ea80000300a00 */
        /* <DEDUP_REMOVED lines=19> */
[----:B------:R-:W4:Y:S04]  /*276a0*/  LDL.LU.64 R14, [R1+0x34f8] ;  /* 0x0034f800010e7983 */ /* 0x000f280000300a00 */
[----:B------:R-:W4:-:S13]  /*276b0*/  LDL.LU.64 R12, [R1+0x34f0] ;  /* 0x0034f000010c7983 */ /* 0x000f1a0000300a00 */
[----:B------:R-:W-:Y:S04]  /*276c0*/  STL.64 [R1+0xb40], R16 ;  /* 0x000b401001007387 */ /* 0x000fe80000100a00 */
[----:B------:R4:W-:Y:S02]  /*276d0*/  STL.64 [R1+0xb48], R18 ;  /* 0x000b481201007387 */ /* 0x0009e40000100a00 */
[----:B----4-:R-:W-:Y:S02]  /*276e0*/  HMMA.16816.F32 R16, R24, R20, R12 ;  /* 0x000000141810723c */ /* 0x010fe4000000180c */
[----:B------:R-:W2:Y:S04]  /*276f0*/  LDL.LU.64 R12, [R1+0xb10] ;  /* 0x000b1000010c7983 */ /* 0x000ea80000300a00 */
[----:B------:R-:W2:-:S13]  /*27700*/  LDL.LU.64 R14, [R1+0xb18] ;  /* 0x000b1800010e7983 */ /* 0x000e9a0000300a00 */
[----:B------:R0:W-:Y:S04]  /*27710*/  STL.64 [R1+0xb30], R16 ;  /* 0x000b301001007387 */ /* 0x0001e80000100a00 */
[----:B------:R1:W-:Y:S04]  /*27720*/  STL.64 [R1+0xb38], R18 ;  /* 0x000b381201007387 */ /* 0x0003e80000100a00 */
[----:B0-----:R-:W4:Y:S04]  /*27730*/  LDL.LU.64 R16, [R1+0xb00] ;  /* 0x000b000001107983 */ /* 0x001f280000300a00 */
[----:B-1----:R-:W4:Y:S04]  /*27740*/  LDL.LU.64 R18, [R1+0xb08] ;  /* 0x000b080001127983 */ /* 0x002f280000300a00 */
[----:B------:R0:W-:Y:S04]  /*27750*/  STL.64 [R1+0x3428], R20 ;  /* 0x0034281401007387 */ /* 0x0001e80000100a00 */
[----:B0-----:R-:W2:Y:S04]  /*27760*/  LDL.64 R20, [R1+0x70] ;  /* 0x0000700001147983 */ /* 0x001ea80000100a00 */
[----:B--2---:R0:W-:Y:S04]  /*27770*/  STL.64 [R1+0x3460], R20 ;  /* 0x0034601401007387 */ /* 0x0041e80000100a00 */
[----:B0-----:R-:W3:Y:S04]  /*27780*/  LDL R20, [R1+0x10] ;  /* 0x0000100001147983 */ /* 0x001ee80000100800 */
[----:B------:R-:W3:Y:S02]  /*27790*/  LDL R21, [R1+0x14] ;  /* 0x0000140001157983 */ /* 0x000ee40000100800 */
[----:B---3--:R-:W-:Y:S02]  /*277a0*/  HMMA.16816.F32 R20, R24, R20, R4 ;  /* 0x000000141814723c */ /* 0x008fe40000001804 */
[----:B------:R-:W2:Y:S04]  /*277b0*/  LDL.LU.64 R6, [R1+0x34e8] ;  /* 0x0034e80001067983 */ /* 0x000ea80000300a00 */
[----:B------:R-:W3:-:S13]  /*277c0*/  LDL.LU.64 R4, [R1+0x34e0] ;  /* 0x0034e00001047983 */ /* 0x000eda0000300a00 */
        /* <DEDUP_REMOVED lines=10> */
[----:B------:R-:W-:Y:S02]  /*27870*/  IMAD.MOV.U32 R21, RZ, RZ, R4 ;  /* 0x000000ffff157224 */ /* 0x000fe400078e0004 */
[----:B------:R-:W2:Y:S04]  /*27880*/  LDL.LU.64 R4, [R1+0xaf0] ;  /* 0x000af00001047983 */ /* 0x000ea80000300a00 */
[----:B------:R-:W2:Y:S04]  /*27890*/  LDL.LU.64 R6, [R1+0xaf8] ;  /* 0x000af80001067983 */ /* 0x000ea80000300a00 */
[----:B------:R0:W-:Y:S02]  /*278a0*/  STL.64 [R1+0x3498], R20 ;  /* 0x0034981401007387 */ /* 0x0001e40000100a00 */
[----:B0-----:R-:W-:-:S02]  /*278b0*/  IMAD.MOV.U32 R20, RZ, RZ, R29 ;  /* 0x000000ffff147224 */ /* 0x001fc400078e001d */
[----:B------:R-:W-:-:S07]  /*278c0*/  IMAD.MOV.U32 R21, RZ, RZ, R11 ;  /* 0x000000ffff157224 */ /* 0x000fce00078e000b */
[----:B------:R-:W-:Y:S01]  /*278d0*/  HMMA.16816.F32 R20, R24, R20, R12 ;  /* 0x000000141814723c */ /* 0x000fe2000000180c */
[----:B------:R-:W3:Y:S04]  /*278e0*/  LDL.LU.64 R14, [R1+0x34d8] ;  /* 0x0034d800010e7983 */ /* 0x000ee80000300a00 */
[----:B------:R-:W4:-:S14]  /*278f0*/  LDL.LU.64 R12, [R1+0x34d0] ;  /* 0x0034d000010c7983 */ /* 0x000f1c0000300a00 */
[----:B------:R-:W-:Y:S04]  /*27900*/  STL.64 [R1+0xb10], R20 ;  /* 0x000b101401007387 */ /* 0x000fe80000100a00 */
[----:B------:R4:W-:Y:S02]  /*27910*/  STL.64 [R1+0xb18], R22 ;  /* 0x000b181601007387 */ /* 0x0009e40000100a00 */
[----:B----4-:R-:W-:Y:S02]  /*27920*/  HMMA.16816.F32 R20, R24, R12, R16 ;  /* 0x0000000c1814723c */ /* 0x010fe40000001810 */
[----:B------:R-:W4:Y:S04]  /*27930*/  LDL.LU.64 R16, [R1+0x3f0] ;  /* 0x0003f00001107983 */ /* 0x000f280000300a00 */
[----:B------:R-:W4:-:S13]  /*27940*/  LDL.LU.64 R18, [R1+0x3f8] ;  /* 0x0003f80001127983 */ /* 0x000f1a0000300a00 */
[----:B------:R0:W-:Y:S04]  /*27950*/  STL.64 [R1+0xb00], R20 ;  /* 0x000b001401007387 */ /* 0x0001e80000100a00 */
[----:B------:R1:W-:Y:S04]  /*27960*/  STL.64 [R1+0xb08], R22 ;  /* 0x000b081601007387 */ /* 0x0003e80000100a00 */
[----:B0-----:R-:W3:Y:S04]  /*27970*/  LDL.LU.64 R20, [R1+0x380] ;  /* 0x0003800001147983 */ /* 0x001ee80000300a00 */
[----:B-1----:R-:W3:Y:S01]  /*27980*/  LDL.LU.64 R22, [R1+0x388] ;  /* 0x0003880001167983 */ /* 0x002ee20000300a00 */
[----:B--2---:R-:W-:Y:S03]  /*27990*/  HMMA.16816.F32 R4, R24, R8, R4 ;  /* 0x000000081804723c */ /* 0x004fe60000001804 */
[----:B---3--:R-:W-:Y:S04]  /*279a0*/  STL.64 [R1+0x34a8], R22 ;  /* 0x0034a81601007387 */ /* 0x008fe80000100a00 */
[----:B------:R0:W-:Y:S04]  /*279b0*/  STL.64 [R1+0x34a0], R20 ;  /* 0x0034a01401007387 */ /* 0x0001e80000100a00 */
[----:B0-----:R-:W2:Y:S04]  /*279c0*/  LDL.64 R20, [R1+0xc0] ;  /* 0x0000c00001147983 */ /* 0x001ea80000100a00 */
[----:B------:R-:W-:Y:S04]  /*279d0*/  STL.64 [R1+0x33f8], R14 ;  /* 0x0033f80e01007387 */ /* 0x000fe80000100a00 */
[----:B------:R0:W-:Y:S02]  /*279e0*/  STL.64 [R1+0x33f0], R12 ;  /* 0x0033f00c01007387 */ /* 0x0001e40000100a00 */
[----:B0-----:R-:W-:-:S02]  /*279f0*/  IMAD.MOV.U32 R12, RZ, RZ, R3 ;  /* 0x000000ffff0c7224 */ /* 0x001fc400078e0003 */
[----:B------:R-:W-:-:S05]  /*27a00*/  IMAD.MOV.U32 R13, RZ, RZ, R0 ;  /* 0x000000ffff0d7224 */ /* 0x000fca00078e0000 */
[----:B------:R0:W-:Y:S04]  /*27a10*/  STL.64 [R1+0x34b0], R12 ;  /* 0x0034b00c01007387 */ /* 0x0001e80000100a00 */
[----:B0-----:R-:W3:Y:S04]  /*27a20*/  LDL.LU.64 R12, [R1+0x1020] ;  /* 0x00102000010c7983 */ /* 0x001ee80000300a00 */
[----:B------:R-:W3:Y:S04]  /*27a30*/  LDL.LU.64 R14, [R1+0x1028] ;  /* 0x00102800010e7983 */ /* 0x000ee80000300a00 */
[----:B------:R0:W-:Y:S04]  /*27a40*/  STL.64 [R1+0xaf0], R4 ;  /* 0x000af00401007387 */ /* 0x0001e80000100a00 */
[----:B------:R-:W-:Y:S04]  /*27a50*/  STL.64 [R1+0xaf8], R6 ;  /* 0x000af80601007387 */ /* 0x000fe80000100a00 */
[----:B0-----:R-:W4:Y:S04]  /*27a60*/  LDL.LU.64 R4, [R1+0x34c8] ;  /* 0x0034c80001047983 */ /* 0x001f280000300a00 */
[----:B------:R0:W-:Y:S04]  /*27a70*/  STL.64 [R1+0x33e8], R8 ;  /* 0x0033e80801007387 */ /* 0x0001e80000100a00 */
[----:B------:R1:W-:Y:S04]  /*27a80*/  STL [R1+0x3478], R10 ;  /* 0x0034780a01007387 */ /* 0x0003e80000100800 */
[----:B0-----:R-:W2:Y:S04]  /*27a90*/  LDL.LU.64 R8, [R1+0x360] ;  /* 0x0003600001087983 */ /* 0x001ea80000300a00 */
[----:B-1----:R-:W2:Y:S01]  /*27aa0*/  LDL.LU.64 R10, [R1+0x368] ;  /* 0x00036800010a7983 */ /* 0x002ea20000300a00 */
[----:B----4-:R-:W-:Y:S03]  /*27ab0*/  HMMA.16816.F32 R24, R24, R4, R16 ;  /* 0x000000041818723c */ /* 0x010fe60000001810 */
[----:B--2---:R-:W-:Y:S04]  /*27ac0*/  STL.64 [R1+0x3490], R10 ;  /* 0x0034900a01007387 */ /* 0x004fe80000100a00 */
[----:B------:R0:W-:Y:S04]  /*27ad0*/  STL.64 [R1+0x3488], R8 ;  /* 0x0034880801007387 */ /* 0x0001e80000100a00 */
[----:B0-----:R-:W2:Y:S04]  /*27ae0*/  LDL.LU.64 R8, [R1+0x370] ;  /* 0x0003700001087983 */ /* 0x001ea80000300a00 */
[----:B------:R-:W2:Y:S04]  /*27af0*/  LDL.LU.64 R10, [R1+0x378] ;  /* 0x00037800010a7983 */ /* 0x000ea80000300a00 */
[----:B------:R-:W3:Y:S04]  /*27b00*/  LDL.LU.64 R18, [R1+0x34c0] ;  /* 0x0034c00001127983 */ /* 0x000ee80000300a00 */
[----:B------:R-:W3:Y:S04]  /*27b10*/  LDL.LU.64 R16, [R1+0x34b8] ;  /* 0x0034b80001107983 */ /* 0x000ee80000300a00 */
[----:B------:R0:W-:Y:S04]  /*27b20*/  STL.64 [R1+0x3f0], R24 ;  /* 0x0003f01801007387 */ /* 0x0001e80000100a00 */
[----:B------:R-:W-:Y:S01]  /*27b30*/  STL.64 [R1+0x3f8], R26 ;  /* 0x0003f81a01007387 */ /* 0x000fe20000100a00 */
[----:B------:R-:W-:-:S02]  /*27b40*/  IMAD.MOV.U32 R3, RZ, RZ, R20 ;  /* 0x000000ffff037224 */ /* 0x000fc400078e0014 */
[----:B------:R-:W-:Y:S01]  /*27b50*/  IMAD.MOV.U32 R0, RZ, RZ, R21 ;  /* 0x000000ffff007224 */ /* 0x000fe200078e0015 */
[----:B0-----:R-:W4:Y:S01]  /*27b60*/  LDL.64 R24, [R1+0x80] ;  /* 0x0000800001187983 */ /* 0x001f220000100a00 */
[----:B---3--:R-:W-:-:S15]  /*27b70*/  HMMA.16816.F32 R12, R16, R20, R12 ;  /* 0x00000014100c723c */ /* 0x008fde000000180c */
[----:B------:R-:W-:-:S04]  /*27b80*/  NOP ;  /* 0x0000000000007918 */ /* 0x000fc80000000000 */
[----:B------:R0:W-:Y:S04]  /*27b90*/  STL.64 [R1+0x1020], R12 ;  /* 0x0010200c01007387 */ /* 0x0001e80000100a00 */
[----:B------:R1:W-:Y:S04]  /*27ba0*/  STL.64 [R1+0x1028], R14 ;  /* 0x0010280e01007387 */ /* 0x0003e80000100a00 */
[----:B0-----:R-:W1:Y:S04]  /*27bb0*/  LDL.LU.64 R12, [R1+0x34b0] ;  /* 0x0034b000010c7983 */ /* 0x001e680000300a00 */
[----:B------:R-:W1:Y:S04]  /*27bc0*/  LDL.LU.64 R22, [R1+0x34a8] ;  /* 0x0034a80001167983 */ /* 0x000e680000300a00 */
[----:B------:R-:W1:Y:S02]  /*27bd0*/  LDL.LU.64 R20, [R1+0x34a0] ;  /* 0x0034a00001147983 */ /* 0x000e640000300a00 */
[----:B-1----:R-:W-:Y:S02]  /*27be0*/  HMMA.16816.F32 R12, R16, R12, R20 ;  /* 0x0000000c100c723c */ /* 0x002fe40000001814 */
[----:B------:R-:W2:-:S15]  /*27bf0*/  LDL.LU.64 R20, [R1+0x3498] ;  /* 0x0034980001147983 */ /* 0x000e9e0000300a00 */
[----:B------:R-:W-:Y:S02]  /*27c00*/  NOP ;  /* 0x0000000000007918 */ /* 0x000fe40000000000 */
[----:B------:R0:W-:Y:S04]  /*27c10*/  STL.64 [R1+0x380], R12 ;  /* 0x0003800c01007387 */ /* 0x0001e80000100a00 */
[----:B------:R1:W-:Y:S04]  /*27c20*/  STL.64 [R1+0x388], R14 ;  /* 0x0003880e01007387 */ /* 0x0003e80000100a00 */
[----:B0-----:R-:W3:Y:S04]  /*27c30*/  LDL.LU.64 R12, [R1+0x340] ;  /* 0x00034000010c7983 */ /* 0x001ee80000300a00 */
[----:B-1----:R-:W3:Y:S01]  /*27c40*/  LDL.LU.64 R14, [R1+0x348] ;  /* 0x00034800010e7983 */ /* 0x002ee20000300a00 */
[----:B--2---:R-:W-:Y:S03]  /*27c50*/  HMMA.16816.F32 R20, R16, R20, R8 ;  /* 0x000000141014723c */ /* 0x004fe60000001808 */
[----:B------:R-:W2:Y:S04]  /*27c60*/  LDL.LU.64 R10, [R1+0x3490] ;  /* 0x00349000010a7983 */ /* 0x000ea80000300a00 */
[----:B------:R-:W2:-:S12]  /*27c70*/  LDL.LU.64 R8, [R1+0x3488] ;  /* 0x0034880001087983 */ /* 0x000e980000300a00 */
[----:B------:R0:W-:Y:S04]  /*27c80*/  STL.64 [R1+0x370], R20 ;  /* 0x0003701401007387 */ /* 0x0001e80000100a00 */
[----:B------:R2:W-:Y:S04]  /*27c90*/  STL.64 [R1+0x378], R22 ;  /* 0x0003781601007387 */ /* 0x0005e80000100a00 */
[----:B0-----:R-:W2:Y:S02]  /*27ca0*/  LDL.LU.64 R20, [R1+0x3480] ;  /* 0x0034800001147983 */ /* 0x001ea40000300a00 */
[----:B--2---:R-:W-:Y:S02]  /*27cb0*/  HMMA.16816.F32 R20, R16, R20, R8 ;  /* 0x000000141014723c */ /* 0x004fe40000001808 */
[----:B------:R-:W2:-:S15]  /*27cc0*/  LDL.LU R10, [R1+0x3478] ;  /* 0x00347800010a7983 */ /* 0x000e9e0000300800 */
[----:B------:R-:W-:Y:S02]  /*27cd0*/  NOP ;  /* 0x0000000000007918 */ /* 0x000fe40000000000 */
[----:B------:R-:W-:Y:S04]  /*27ce0*/  STL.64 [R1+0x360], R20 ;  /* 0x0003601401007387 */ /* 0x000fe80000100a00 */
[----:B------:R0:W-:Y:S04]  /*27cf0*/  STL.64 [R1+0x368], R22 ;  /* 0x0003681601007387 */ /* 0x0001e80000100a00 */
[----:B0-----:R-:W4:Y:S04]  /*27d00*/  LDL.LU.64 R22, [R1+0x3470] ;  /* 0x0034700001167983 */ /* 0x001f280000300a00 */
[----:B------:R-:W4:Y:S02]  /*27d10*/  LDL.LU.64 R20, [R1+0x3468] ;  /* 0x0034680001147983 */ /* 0x000f240000300a00 */
[----:B----4-:R-:W-:-:S15]  /*27d20*/  HMMA.16816.F32 R20, R16, R24, R20 ;  /* 0x000000181014723c */ /* 0x010fde0000001814 */
[----:B------:R-:W-:-:S04]  /*27d30*/  NOP ;  /* 0x0000000000007918 */ /* 0x000fc80000000000 */
[----:B------:R0:W-:Y:S04]  /*27d40*/  STL.64 [R1+0x350], R20 ;  /* 0x0003501401007387 */ /* 0x0001e80000100a00 */
[----:B------:R-:W-:Y:S04]  /*27d50*/  STL.64 [R1+0x358], R22 ;  /* 0x0003581601007387 */ /* 0x000fe80000100a00 */
[----:B0-----:R-:W4:Y:S04]  /*27d60*/  LDL.LU.64 R20, [R1+0x3460] ;  /* 0x0034600001147983 */ /* 0x001f280000300a00 */
[----:B------:R-:W2:Y:S04]  /*27d70*/  LDL.64 R8, [R1+0x30] ;  /* 0x0000300001087983 */ /* 0x000ea80000100a00 */
[----:B--2---:R0:W-:Y:S04]  /*27d80*/  STL.64 [R1+0x3430], R8 ;  /* 0x0034300801007387 */ /* 0x0041e80000100a00 */
[----:B0-----:R-:W2:Y:S01]  /*27d90*/  LDL.64 R8, [R1+0x40] ;  /* 0x0000400001087983 */ /* 0x001ea20000100a00 */
[----:B------:R-:W-:-:S02]  /*27da0*/  IMAD.MOV.U32 R6, RZ, RZ, R25 ;  /* 0x000000ffff067224 */ /* 0x000fc400078e0019 */
[----:B------:R-:W-:Y:S02]  /*27db0*/  IMAD.MOV.U32 R7, RZ, RZ, R24 ;  /* 0x000000ffff077224 */ /* 0x000fe400078e0018 */
[----:B----4-:R-:W-:Y:S01]  /*27dc0*/  IMAD.MOV.U32 R29, RZ, RZ, R21 ;  /* 0x000000ffff1d7224 */ /* 0x010fe200078e0015 */
[----:B------:R-:W0:Y:S04]  /*27dd0*/  LDSM.16.MT88.4 R24, [R28+UR5+0x300] ;  /* 0x000300051c18783b */ /* 0x000e280008004200 */
[----:B--2---:R1:W-:Y:S02]  /*27de0*/  STL.64 [R1+0x3440], R8 ;  /* 0x0034400801007387 */ /* 0x0043e40000100a00 */
[----:B-1----:R-:W-:Y:S02]  /*27df0*/  IMAD.MOV.U32 R8, RZ, RZ, R10 ;  /* 0x000000ffff087224 */ /* 0x002fe400078e000a */
[----:B------:R-:W-:-:S05]  /*27e00*/  IMAD.MOV.U32 R9, RZ, RZ, R2 ;  /* 0x000000ffff097224 */ /* 0x000fca00078e0002 */
[----:B------:R1:W-:Y:S04]  /*27e10*/  STL.64 [R1+0x3458], R8 ;  /* 0x0034580801007387 */ /* 0x0003e80000100a00 */
[----:B-1----:R-:W2:Y:S04]  /*27e20*/  LDL.64 R8, [R1+0x60] ;  /* 0x0000600001087983 */ /* 0x002ea80000100a00 */
[----:B------:R-:W-:Y:S04]  /*27e30*/  STL [R1+0x33ac], R6 ;  /* 0x0033ac0601007387 */ /* 0x000fe80000100800 */
[----:B------:R-:W-:Y:S04]  /*27e40*/  STL [R1+0x33a8], R7 ;  /* 0x0033a80701007387 */ /* 0x000fe80000100800 */
[----:B------:R3:W-:Y:S02]  /*27e50*/  STL.64 [R1+0x3438], R4 ;  /* 0x0034380401007387 */ /* 0x0007e40000100a00 */
[----:B---3--:R-:W-:-:S15]  /*27e60*/  HMMA.16816.F32 R4, R16, R20, R12 ;  /* 0x000000141004723c */ /* 0x008fde000000180c */
[----:B------:R-:W-:-:S04]  /*27e70*/  NOP ;  /* 0x0000000000007918 */ /* 0x000fc80000000000 */
[----:B------:R1:W-:Y:S04]  /*27e80*/  STL.64 [R1+0x340], R4 ;  /* 0x0003400401007387 */ /* 0x0003e80000100a00 */
[----:B------:R3:W-:Y:S04]  /*27e90*/  STL.64 [R1+0x348], R6 ;  /* 0x0003480601007387 */ /* 0x0007e80000100a00 */
[----:B-1----:R-:W4:Y:S04]  /*27ea0*/  LDL.LU.64 R4, [R1+0xa30] ;  /* 0x000a300001047983 */ /* 0x002f280000300a00 */
[----:B---3--:R-:W3:Y:S01]  /*27eb0*/  LDL.LU.64 R6, [R1+0xa38] ;  /* 0x000a380001067983 */ /* 0x008ee20000300a00 */
[----:B------:R-:W-:-:S03]  /*27ec0*/  IMAD.MOV.U32 R2, RZ, RZ, R20 ;  /* 0x000000ffff027224 */ /* 0x000fc600078e0014 */
[----:B---3--:R-:W-:Y:S04]  /*27ed0*/  STL.64 [R1+0x3450], R6 ;  /* 0x0034500601007387 */ /* 0x008fe80000100a00 */
[----:B----4-:R1:W-:Y:S04]  /*27ee0*/  STL.64 [R1+0x3448], R4 ;  /* 0x0034480401007387 */ /* 0x0103e80000100a00 */
[----:B-1----:R-:W3:Y:S04]  /*27ef0*/  LDL.LU.64 R4, [R1+0xa40] ;  /* 0x000a400001047983 */ /* 0x002ee80000300a00 */
[----:B------:R-:W3:Y:S04]  /*27f00*/  LDL.LU.64 R6, [R1+0xa48] ;  /* 0x000a480001067983 */ /* 0x000ee80000300a00 */
[----:B------:R-:W4:Y:S04]  /*27f10*/  LDL.LU.64 R20, [R1+0xa20] ;  /* 0x000a200001147983 */ /* 0x000f280000300a00 */
[----:B------:R-:W4:Y:S04]  /*27f20*/  LDL.LU.64 R22, [R1+0xa28] ;  /* 0x000a280001167983 */ /* 0x000f280000300a00 */
[----:B------:R-:W2:Y:S04]  /*27f30*/  LDL.64 R12, [R1] ;  /* 0x00000000010c7983 */ /* 0x000ea80000100a00 */
[----:B--2---:R1:W-:Y:S04]  /*27f40*/  STL.64 [R1+0x3410], R12 ;  /* 0x0034100c01007387 */ /* 0x0043e80000100a00 */
[----:B-1----:R-:W2:Y:S04]  /*27f50*/  LDL.64 R12, [R1+0x10] ;  /* 0x00001000010c7983 */ /* 0x002ea80000100a00 */
[----:B------:R-:W-:Y:S04]  /*27f60*/  STL [R1+0x33b4], R29 ;  /* 0x0033b41d01007387 */ /* 0x000fe80000100800 */
[----:B------:R-:W-:Y:S04]  /*27f70*/  STL [R1+0x33b0], R2 ;  /* 0x0033b00201007387 */ /* 0x000fe80000100800 */
[----:B------:R-:W-:Y:S04]  /*27f80*/  STL [R1+0x33b8], R28 ;  /* 0x0033b81c01007387 */ /* 0x000fe80000100800 */
[----:B0-----:R-:W-:Y:S04]  /*27f90*/  STL.64 [R1+0x32c0], R26 ;  /* 0x0032c01a01007387 */ /* 0x001fe80000100a00 */
[----:B------:R0:W-:Y:S04]  /*27fa0*/  STL.64 [R1+0x32b8], R24 ;  /* 0x0032b81801007387 */ /* 0x0001e80000100a00 */
[----:B0-----:R-:W2:Y:S04]  /*27fb0*/  LDL.LU.64 R24, [R1+0xa50] ;  /* 0x000a500001187983 */ /* 0x001ea80000300a00 */
[----:B------:R-:W2:Y:S02]  /*27fc0*/  LDL.LU.64 R26, [R1+0xa58] ;  /* 0x000a5800011a7983 */ /* 0x000ea40000300a00 */
[----:B--2---:R-:W-:-:S15]  /*27fd0*/  HMMA.16816.F32 R24, R16, R8, R24 ;  /* 0x000000081018723c */ /* 0x004fde0000001818 */
[----:B------:R-:W-:-:S04]  /*27fe0*/  NOP ;  /* 0x0000000000007918 */ /* 0x000fc80000000000 */
[----:B------:R-:W-:Y:S04]  /*27ff0*/  STL.64 [R1+0xa50], R24 ;  /* 0x000a501801007387 */ /* 0x000fe80000100a00 */
[----:B------:R0:W-:Y:S02]  /*28000*/  STL.64 [R1+0xa58], R26 ;  /* 0x000a581a01007387 */ /* 0x0001e40000100a00 */
[----:B0-----:R-:W-:Y:S02]  /*28010*/  IMAD.MOV.U32 R27, RZ, RZ, R8 ;  /* 0x000000ffff1b7224 */ /* 0x001fe400078e0008 */
[----:B------:R-:W-:Y:S02]  /*28020*/  IMAD.MOV.U32 R26, RZ, RZ, R9 ;  /* 0x000000ffff1a7224 */ /* 0x000fe400078e0009 */
[----:B------:R-:W3:Y:S02]  /*28030*/  LDL.LU.64 R8, [R1+0x3458] ;  /* 0x0034580001087983 */ /* 0x000ee40000300a00 */
[----:B---3--:R-:W-:Y:S02]  /*28040*/  HMMA.16816.F32 R8, R16, R8, R4 ;  /* 0x000000081008723c */ /* 0x008fe40000001804 */
[----:B------:R-:W2:Y:S04]  /*28050*/  LDL.LU.64 R6, [R1+0x3450] ;  /* 0x0034500001067983 */ /* 0x000ea80000300a00 */
[----:B------:R-:W2:-:S13]  /*28060*/  LDL.LU.64 R4, [R1+0x3448] ;  /* 0x0034480001047983 */ /* 0x000e9a0000300a00 */
[----:B------:R0:W-:Y:S04]  /*28070*/  STL.64 [R1+0xa40], R8 ;  /* 0x000a400801007387 */ /* 0x0001e80000100a00 */
[----:B------:R-:W-:Y:S04]  /*28080*/  STL.64 [R1+0xa48], R10 ;  /* 0x000a480a01007387 */ /* 0x000fe80000100a00 */
[----:B0-----:R-:W2:Y:S02]  /*28090*/  LDL.LU.64 R8, [R1+0x3440] ;  /* 0x0034400001087983 */ /* 0x001ea40000300a00 */
[----:B--2---:R-:W-:Y:S01]  /*280a0*/  HMMA.16816.F32 R4, R16, R8, R4 ;  /* 0x000000081004723c */ /* 0x004fe20000001804 */
[----:B------:R-:W-:-:S02]  /*280b0*/  IMAD.MOV.U32 R25, RZ, RZ, R8 ;  /* 0x000000ffff197224 */ /* 0x000fc400078e0008 */
[----:B------:R-:W-:-:S15]  /*280c0*/  IMAD.MOV.U32 R24, RZ, RZ, R9 ;  /* 0x000000ffff187224 */ /* 0x000fde00078e0009 */
[----:B------:R-:W-:Y:S01]  /*280d0*/  NOP ;  /* 0x0000000000007918 */ /* 0x000fe20000000000 */
[----:B------:R0:W-:Y:S04]  /*280e0*/  STL.64 [R1+0xa30], R4 ;  /* 0x000a300401007387 */ /* 0x0001e80000100a00 */
[----:B------:R-:W-:Y:S04]  /*280f0*/  STL.64 [R1+0xa38], R6 ;  /* 0x000a380601007387 */ /* 0x000fe80000100a00 */
[----:B0-----:R-:W2:Y:S04]  /*28100*/  LDL.LU.64 R4, [R1+0x3438] ;  /* 0x0034380001047983 */ /* 0x001ea80000300a00 */
[----:B------:R-:W4:Y:S04]  /*28110*/  LDL.LU.64 R8, [R1+0x3430] ;  /* 0x0034300001087983 */ /* 0x000f280000300a00 */
[----:B------:R-:W-:Y:S04]  /*28120*/  STL.64 [R1+0x33a0], R26 ;  /* 0x0033a01a01007387 */ /* 0x000fe80000100a00 */
[----:B------:R0:W-:Y:S04]  /*28130*/  STL.64 [R1+0x3398], R24 ;  /* 0x0033981801007387 */ /* 0x0001e80000100a00 */
[----:B0-----:R-:W3:Y:S01]  /*28140*/  LDL.64 R24, [R1+0xb0] ;  /* 0x0000b00001187983 */ /* 0x001ee20000100a00 */
[----:B----4-:R-:W-:Y:S01]  /*28150*/  HMMA.16816.F32 R20, R16, R8, R20 ;  /* 0x000000081014723c */ /* 0x010fe20000001814 */
[----:B------:R-:W-:-:S02]  /*28160*/  IMAD.MOV.U32 R6, RZ, RZ, R8 ;  /* 0x000000ffff067224 */ /* 0x000fc400078e0008 */
[----:B------:R-:W-:Y:S01]  /*28170*/  IMAD.MOV.U32 R7, RZ, RZ, R9 ;  /* 0x000000ffff077224 */ /* 0x000fe200078e0009 */
[----:B---3--:R0:W-:Y:S02]  /*28180*/  STL.64 [R1+0x33c0], R24 ;  /* 0x0033c01801007387 */ /* 0x0081e40000100a00 */
[----:B0-----:R-:W-:Y:S02]  /*28190*/  IMAD.MOV.U32 R24, RZ, RZ, R3 ;  /* 0x000000ffff187224 */ /* 0x001fe400078e0003 */
[----:B------:R-:W-:-:S05]  /*281a0*/  IMAD.MOV.U32 R25, RZ, RZ, R0 ;  /* 0x000000ffff197224 */ /* 0x000fca00078e0000 */
[----:B------:R0:W-:Y:S04]  /*281b0*/  STL.64 [R1+0x33e0], R24 ;  /* 0x0033e01801007387 */ /* 0x0001e80000100a00 */
[----:B0-----:R-:W3:Y:S04]  /*281c0*/  LDL.LU.64 R24, [R1+0xa10] ;  /* 0x000a100001187983 */ /* 0x001ee80000300a00 */
[----:B------:R-:W3:Y:S04]  /*281d0*/  LDL.LU.64 R26, [R1+0xa18] ;  /* 0x000a1800011a7983 */ /* 0x000ee80000300a00 */
[----:B------:R0:W-:Y:S04]  /*281e0*/  STL.64 [R1+0xa20], R20 ;  /* 0x000a201401007387 */ /* 0x0001e80000100a00 */
[----:B------:R-:W-:Y:S04]  /*281f0*/  STL.64 [R1+0xa28], R22 ;  /* 0x000a281601007387 */ /* 0x000fe80000100a00 */
[----:B0-----:R-:W3:Y:S04]  /*28200*/  LDL.LU.64 R20, [R1+0x3428] ;  /* 0x0034280001147983 */ /* 0x001ee80000300a00 */
[----:B------:R-:W4:Y:S04]  /*28210*/  LDL.LU.64 R8, [R1+0x9e0] ;  /* 0x0009e00001087983 */ /* 0x000f280000300a00 */
[----:B------:R-:W2:Y:S04]  /*28220*/  LDL.LU.64 R10, [R1+0x9e8] ;  /* 0x0009e800010a7983 */ /* 0x000ea80000300a00 */
        /* <DEDUP_REMOVED lines=9> */
[----:B------:R-:W-:Y:S04]  /*282c0*/  STL [R1+0x33bc], R7 ;  /* 0x0033bc0701007387 */ /* 0x000fe80000100800 */
[----:B------:R0:W-:Y:S04]  /*282d0*/  STL.64 [R1+0xa10], R24 ;  /* 0x000a101801007387 */ /* 0x0001e80000100a00 */
[----:B------:R1:W-:Y:S01]  /*282e0*/  STL.64 [R1+0xa18], R26 ;  /* 0x000a181a01007387 */ /* 0x0003e20000100a00 */
[----:B------:R-:W-:-:S02]  /*282f0*/  IMAD.MOV.U32 R29, RZ, RZ, R20 ;  /* 0x000000ffff1d7224 */ /* 0x000fc400078e0014 */
[----:B------:R-:W-:Y:S02]  /*28300*/  IMAD.MOV.U32 R2, RZ, RZ, R21 ;  /* 0x000000ffff027224 */ /* 0x000fe400078e0015 */
[----:B------:R-:W-:Y:S01]  /*28310*/  IMAD.MOV.U32 R28, RZ, RZ, R13 ;  /* 0x000000ffff1c7224 */ /* 0x000fe200078e000d */
[----:B0-----:R-:W3:Y:S04]  /*28320*/  LDL.LU.64 R24, [R1+0x9d0] ;  /* 0x0009d00001187983 */ /* 0x001ee80000300a00 */
[----:B-1----:R-:W3:Y:S04]  /*28330*/  LDL.LU.64 R26, [R1+0x9d8] ;  /* 0x0009d800011a7983 */ /* 0x002ee80000300a00 */
[----:B------:R-:W4:Y:S04]  /*28340*/  LDL.LU.64 R20, [R1+0x330] ;  /* 0x0003300001147983 */ /* 0x000f280000300a00 */
[----:B------:R-:W4:Y:S01]  /*28350*/  LDL.LU.64 R22, [R1+0x338] ;  /* 0x0003380001167983 */ /* 0x000f220000300a00 */
        /* <DEDUP_REMOVED lines=21> */
[----:B------:R-:W-:Y:S04]  /*284b0*/  STL.64 [R1+0x9e8], R10 ;  /* 0x0009e80a01007387 */ /* 0x000fe80000100a00 */
[----:B0-----:R-:W3:Y:S04]  /*284c0*/  LDL.LU.64 R8, [R1+0x33e8] ;  /* 0x0033e80001087983 */ /* 0x001ee80000300a00 */
[----:B------:R-:W-:Y:S04]  /*284d0*/  STL.64 [R1+0x32d8], R14 ;  /* 0x0032d80e01007387 */ /* 0x000fe80000100a00 */
[----:B------:R0:W-:Y:S04]  /*284e0*/  STL.64 [R1+0x32d0], R12 ;  /* 0x0032d00c01007387 */ /* 0x0001e80000100a00 */
[----:B0-----:R-:W2:Y:S01]  /*284f0*/  LDL.64 R12, [R1+0x90] ;  /* 0x00009000010c7983 */ /* 0x001ea20000100a00 */
[C---:B---3--:R-:W-:Y:S08]  /*28500*/  HMMA.16816.F32 R24, R16.reuse, R8, R24 ;  /* 0x000000081018723c */ /* 0x048ff00000001818 */
[----:B----4-:R-:W-:Y:S01]  /*28510*/  HMMA.16816.F32 R16, R16, R4, R20 ;  /* 0x000000041010723c */ /* 0x010fe20000001814 */
        /* <DEDUP_REMOVED lines=8> */
[----:B------:R0:W-:Y:S04]  /*285a0*/  STL.64 [R1+0x330], R16 ;  /* 0x0003301001007387 */ /* 0x0001e80000100a00 */
[----:B------:R1:W-:Y:S04]  /*285b0*/  STL.64 [R1+0x338], R18 ;  /* 0x0003381201007387 */ /* 0x0003e80000100a00 */
[----:B0-----:R-:W3:Y:S04]  /*285c0*/  LDL.LU.64 R16, [R1+0x2c0] ;  /* 0x0002c00001107983 */ /* 0x001ee80000300a00 */
[----:B-1----:R-:W3:Y:S04]  /*285d0*/  LDL.LU.64 R18, [R1+0x2c8] ;  /* 0x0002c80001127983 */ /* 0x002ee80000300a00 */
[----:B------:R-:W-:Y:S01]  /*285e0*/  STL.64 [R1+0x32c8], R4 ;  /* 0x0032c80401007387 */ /* 0x000fe20000100a00 */
[----:B--2---:R-:W-:Y:S03]  /*285f0*/  HMMA.16816.F32 R24, R20, R24, R12 ;  /* 0x000000181418723c */ /* 0x004fe6000000180c */
[----:B------:R-:W2:-:S15]  /*28600*/  LDL.LU.64 R12, [R1+0x33c8] ;  /* 0x0033c800010c7983 */ /* 0x000e9e0000300a00 */
[----:B------:R-:W-:Y:S01]  /*28610*/  NOP ;  /* 0x0000000000007918 */ /* 0x000fe20000000000 */
[----:B------:R0:W-:Y:S04]  /*28620*/  STL.64 [R1+0x1010], R24 ;  /* 0x0010101801007387 */ /* 0x0001e80000100a00 */
[----:B------:R1:W-:Y:S04]  /*28630*/  STL.64 [R1+0x1018], R26 ;  /* 0x0010181a01007387 */ /* 0x0003e80000100a00 */
[----:B0-----:R-:W3:Y:S02]  /*28640*/  LDL.LU.64 R24, [R1+0x33c0] ;  /* 0x0033c00001187983 */ /* 0x001ee40000300a00 */
[----:B---3--:R-:W-:Y:S01]  /*28650*/  HMMA.16816.F32 R16, R20, R24, R16 ;  /* 0x000000181410723c */ /* 0x008fe20000001810 */
[----:B------:R-:W-:-:S02]  /*28660*/  IMAD.MOV.U32 R11, RZ, RZ, R24 ;  /* 0x000000ffff0b7224 */ /* 0x000fc400078e0018 */
[----:B------:R-:W-:-:S15]  /*28670*/  IMAD.MOV.U32 R10, RZ, RZ, R25 ;  /* 0x000000ffff0a7224 */ /* 0x000fde00078e0019 */
[----:B------:R-:W-:Y:S01]  /*28680*/  NOP ;  /* 0x0000000000007918 */ /* 0x000fe20000000000 */
[----:B------:R0:W-:Y:S04]  /*28690*/  STL.64 [R1+0x2c0], R16 ;  /* 0x0002c01001007387 */ /* 0x0001e80000100a00 */
[----:B------:R3:W-:Y:S04]  /*286a0*/  STL.64 [R1+0x2c8], R18 ;  /* 0x0002c81201007387 */ /* 0x0007e80000100a00 */
[----:B------:R-:W4:Y:S04]  /*286b0*/  LDL.LU.64 R24, [R1+0x2b0] ;  /* 0x0002b00001187983 */ /* 0x000f280000300a00 */
[----:B-1----:R-:W4:Y:S04]  /*286c0*/  LDL.LU.64 R26, [R1+0x2b8] ;  /* 0x0002b800011a7983 */ /* 0x002f280000300a00 */
[----:B0-----:R-:W2:Y:S04]  /*286d0*/  LDL.LU.64 R16, [R1+0x2a0] ;  /* 0x0002a00001107983 */ /* 0x001ea80000300a00 */
[----:B---3--:R-:W2:Y:S04]  /*286e0*/  LDL.LU.64 R18, [R1+0x2a8] ;  /* 0x0002a80001127983 */ /* 0x008ea80000300a00 */
[----:B------:R-:W-:Y:S04]  /*286f0*/  STL.64 [R1+0x32e8], R10 ;  /* 0x0032e80a01007387 */ /* 0x000fe80000100a00 */
[----:B------:R0:W-:Y:S02]  /*28700*/  STL.64 [R1+0x32e0], R8 ;  /* 0x0032e00801007387 */ /* 0x0001e40000100a00 */
[----:B0-----:R-:W-:-:S02]  /*28710*/  IMAD.MOV.U32 R8, RZ, RZ, R7 ;  /* 0x000000ffff087224 */ /* 0x001fc400078e0007 */
[----:B------:R-:W3:Y:S01]  /*28720*/  LDL.LU R7, [R1+0x33bc] ;  /* 0x0033bc0001077983 */ /* 0x000ee20000300800 */
[----:B------:R-:W-:-:S03]  /*28730*/  IMAD.MOV.U32 R9, RZ, RZ, R28 ;  /* 0x000000ffff097224 */ /* 0x000fc600078e001c */
[----:B------:R-:W2:Y:S04]  /*28740*/  LDL.LU R28, [R1+0x33b8] ;  /* 0x0033b800011c7983 */ /* 0x000ea80000300800 */
[----:B------:R0:W-:Y:S02]  /*28750*/  STL.64 [R1+0x32f8], R8 ;  /* 0x0032f80801007387 */ /* 0x0001e40000100a00 */
[----:B0-----:R-:W-:Y:S02]  /*28760*/  IMAD.MOV.U32 R8, RZ, RZ, R29 ;  /* 0x000000ffff087224 */ /* 0x001fe400078e001d */
[----:B------:R-:W-:Y:S01]  /*28770*/  IMAD.MOV.U32 R9, RZ, RZ, R2 ;  /* 0x000000ffff097224 */ /* 0x000fe200078e0002 */
[----:B------:R-:W2:Y:S04]  /*28780*/  LDL.LU R29, [R1+0x33b4] ;  /* 0x0033b400011d7983 */ /* 0x000ea80000300800 */
[----:B------:R-:W2:Y:S04]  /*28790*/  LDL.LU R2, [R1+0x33b0] ;  /* 0x0033b00001027983 */ /* 0x000ea80000300800 */
[----:B------:R0:W-:Y:S02]  /*287a0*/  STL.64 [R1+0x3310], R8 ;  /* 0x0033100801007387 */ /* 0x0001e40000100a00 */
[----:B0-----:R-:W-:-:S02]  /*287b0*/  IMAD.MOV.U32 R8, RZ, RZ, R6 ;  /* 0x000000ffff087224 */ /* 0x001fc400078e0006 */
[----:B------:R-:W2:Y:S01]  /*287c0*/  LDL.LU R6, [R1+0x33ac] ;  /* 0x0033ac0001067983 */ /* 0x000ea20000300800 */
[----:B---3--:R-:W-:-:S03]  /*287d0*/  IMAD.MOV.U32 R9, RZ, RZ, R7 ;  /* 0x000000ffff097224 */ /* 0x008fc600078e0007 */
[----:B------:R-:W3:Y:S04]  /*287e0*/  LDL.LU R7, [R1+0x33a8] ;  /* 0x0033a80001077983 */ /* 0x000ee80000300800 */
[----:B------:R0:W-:Y:S04]  /*287f0*/  STL.64 [R1+0x3328], R8 ;  /* 0x0033280801007387 */ /* 0x0001e80000100a00 */
[----:B0-----:R-:W4:Y:S04]  /*28800*/  LDL R8, [R1+0xa0] ;  /* 0x0000a00001087983 */ /* 0x001f280000100800 */
[----:B------:R-:W4:Y:S02]  /*28810*/  LDL R9, [R1+0xa4] ;  /* 0x0000a40001097983 */ /* 0x000f240000100800 */
[----:B----4-:R-:W-:Y:S02]  /*28820*/  HMMA.16816.F32 R8, R20, R8, R24 ;  /* 0x000000081408723c */ /* 0x010fe40000001818 */
[----:B------:R-:W4:Y:S04]  /*28830*/  LDL.LU.64 R26, [R1+0x33a0] ;  /* 0x0033a000011a7983 */ /* 0x000f280000300a00 */
[----:B------:R-:W2:-:S13]  /*28840*/  LDL.LU.64 R24, [R1+0x3398] ;  /* 0x0033980001187983 */ /* 0x000e9a0000300a00 */
[----:B------:R2:W-:Y:S04]  /*28850*/  STL.64 [R1+0x2b0], R8 ;  /* 0x0002b00801007387 */ /* 0x0005e80000100a00 */
[----:B------:R-:W-:Y:S01]  /*28860*/  STL.64 [R1+0x2b8], R10 ;  /* 0x0002b80a01007387 */ /* 0x000fe20000100a00 */
[----:B--2---:R-:W-:Y:S02]  /*28870*/  IMAD.MOV.U32 R8, RZ, RZ, R25 ;  /* 0x000000ffff087224 */ /* 0x004fe400078e0019 */
[----:B------:R-:W-:-:S05]  /*28880*/  IMAD.MOV.U32 R9, RZ, RZ, R24 ;  /* 0x000000ffff097224 */ /* 0x000fca00078e0018 */
[----:B------:R0:W-:Y:S04]  /*28890*/  STL.64 [R1+0x3340], R8 ;  /* 0x0033400801007387 */ /* 0x0001e80000100a00 */
[----:B0-----:R-:W2:Y:S04]  /*288a0*/  LDL.LU.64 R8, [R1+0x50] ;  /* 0x0000500001087983 */ /* 0x001ea80000300a00 */
[----:B--2---:R0:W-:Y:S02]  /*288b0*/  STL.64 [R1+0x3358], R8 ;  /* 0x0033580801007387 */ /* 0x0041e40000100a00 */
[----:B0-----:R-:W-:Y:S01]  /*288c0*/  HMMA.16816.F32 R8, R20, R12, R16 ;  /* 0x0000000c1408723c */ /* 0x001fe20000001810 */
[----:B------:R-:W-:-:S02]  /*288d0*/  IMAD.MOV.U32 R16, RZ, RZ, R2 ;  /* 0x000000ffff107224 */ /* 0x000fc400078e0002 */
[----:B------:R-:W-:-:S15]  /*288e0*/  IMAD.MOV.U32 R17, RZ, RZ, R29 ;  /* 0x000000ffff117224 */ /* 0x000fde00078e001d */
[----:B------:R-:W-:Y:S01]  /*288f0*/  NOP ;  /* 0x0000000000007918 */ /* 0x000fe20000000000 */
[----:B------:R4:W-:Y:S04]  /*28900*/  STL.64 [R1+0x2a0], R8 ;  /* 0x0002a00801007387 */ /* 0x0009e80000100a00 */
[----:B------:R-:W-:Y:S04]  /*28910*/  STL.64 [R1+0x2a8], R10 ;  /* 0x0002a80a01007387 */ /* 0x000fe80000100a00 */
[----:B------:R-:W2:Y:S04]  /*28920*/  LDL.LU R2, [R1+0x3390] ;  /* 0x0033900001027983 */ /* 0x000ea80000300800 */
[----:B------:R-:W-:Y:S01]  /*28930*/  STL.64 [R1+0x3378], R16 ;  /* 0x0033781001007387 */ /* 0x000fe20000100a00 */
[----:B----4-:R-:W-:-:S02]  /*28940*/  IMAD.MOV.U32 R8, RZ, RZ, R27 ;  /* 0x000000ffff087224 */ /* 0x010fc400078e001b */
[----:B------:R-:W-:-:S05]  /*28950*/  IMAD.MOV.U32 R9, RZ, RZ, R26 ;  /* 0x000000ffff097224 */ /* 0x000fca00078e001a */
[----:B------:R0:W-:Y:S04]  /*28960*/  STL.64 [R1+0x3370], R8 ;  /* 0x0033700801007387 */ /* 0x0001e80000100a00 */
[----:B0-----:R-:W4:Y:S04]  /*28970*/  LDL.LU.64 R8, [R1+0x280] ;  /* 0x0002800001087983 */ /* 0x001f280000300a00 */
[----:B------:R-:W2:Y:S01]  /*28980*/  LDL.LU.64 R10, [R1+0x288] ;  /* 0x00028800010a7983 */ /* 0x000ea20000300a00 */
[----:B------:R-:W-:Y:S02]  /*28990*/  IMAD.MOV.U32 R25, RZ, RZ, R12 ;  /* 0x000000ffff197224 */ /* 0x000fe400078e000c */
[----:B------:R-:W-:Y:S01]  /*289a0*/  IMAD.MOV.U32 R24, RZ, RZ, R13 ;  /* 0x000000ffff187224 */ /* 0x000fe200078e000d */
[----:B--2---:R-:W-:Y:S04]  /*289b0*/  STL.64 [R1+0x3388], R10 ;  /* 0x0033880a01007387 */ /* 0x004fe80000100a00 */
[----:B----4-:R0:W-:Y:S04]  /*289c0*/  STL.64 [R1+0x3380], R8 ;  /* 0x0033800801007387 */ /* 0x0101e80000100a00 */
[----:B0-----:R-:W2:Y:S04]  /*289d0*/  LDL.LU.64 R8, [R1+0x290] ;  /* 0x0002900001087983 */ /* 0x001ea80000300a00 */
[----:B------:R-:W2:Y:S04]  /*289e0*/  LDL.LU.64 R10, [R1+0x298] ;  /* 0x00029800010a7983 */ /* 0x000ea80000300a00 */
[----:B------:R0:W-:Y:S04]  /*289f0*/  STL.64 [R1+0x32f0], R24 ;  /* 0x0032f01801007387 */ /* 0x0001e80000100a00 */
[----:B0-----:R-:W4:Y:S04]  /*28a00*/  LDL.LU.64 R24, [R1+0x8e0] ;  /* 0x0008e00001187983 */ /* 0x001f280000300a00 */
[----:B------:R-:W2:Y:S04]  /*28a10*/  LDL.LU.64 R26, [R1+0x8e8] ;  /* 0x0008e800011a7983 */ /* 0x000ea80000300a00 */
[----:B--2---:R-:W-:Y:S04]  /*28a20*/  STL.64 [R1+0x3308], R26 ;  /* 0x0033081a01007387 */ /* 0x004fe80000100a00 */
[----:B----4-:R0:W-:Y:S04]  /*28a30*/  STL.64 [R1+0x3300], R24 ;  /* 0x0033001801007387 */ /* 0x0101e80000100a00 */
[----:B0-----:R-:W2:Y:S04]  /*28a40*/  LDL.LU.64 R24, [R1+0x8f0] ;  /* 0x0008f00001187983 */ /* 0x001ea80000300a00 */
[----:B------:R-:W4:Y:S04]  /*28a50*/  LDL.LU.64 R26, [R1+0x8f8] ;  /* 0x0008f800011a7983 */ /* 0x000f280000300a00 */
[----:B----4-:R-:W-:Y:S04]  /*28a60*/  STL.64 [R1+0x3320], R26 ;  /* 0x0033201a01007387 */ /* 0x010fe80000100a00 */
[----:B--2---:R0:W-:Y:S04]  /*28a70*/  STL.64 [R1+0x3318], R24 ;  /* 0x0033181801007387 */ /* 0x0041e80000100a00 */
[----:B0-----:R-:W2:Y:S04]  /*28a80*/  LDL.LU.64 R24, [R1+0x900] ;  /* 0x0009000001187983 */ /* 0x001ea80000300a00 */
[----:B------:R-:W4:Y:S04]  /*28a90*/  LDL.LU.64 R26, [R1+0x908] ;  /* 0x00090800011a7983 */ /* 0x000f280000300a00 */
[----:B----4-:R-:W-:Y:S04]  /*28aa0*/  STL.64 [R1+0x3338], R26 ;  /* 0x0033381a01007387 */ /* 0x010fe80000100a00 */
[----:B--2---:R0:W-:Y:S04]  /*28ab0*/  STL.64 [R1+0x3330], R24 ;  /* 0x0033301801007387 */ /* 0x0041e80000100a00 */
[----:B0-----:R-:W2:Y:S04]  /*28ac0*/  LDL.LU.64 R24, [R1+0x910] ;  /* 0x0009100001187983 */ /* 0x001ea80000300a00 */
[----:B------:R-:W4:Y:S01]  /*28ad0*/  LDL.LU.64 R26, [R1+0x918] ;  /* 0x00091800011a7983 */ /* 0x000f220000300a00 */
[----:B---3--:R-:W-:-:S02]  /*28ae0*/  IMAD.MOV.U32 R16, RZ, RZ, R7 ;  /* 0x000000ffff107224 */ /* 0x008fc400078e0007 */
[----:B------:R-:W-:Y:S01]  /*28af0*/  IMAD.MOV.U32 R17, RZ, RZ, R6 ;  /* 0x000000ffff117224 */ /* 0x000fe200078e0006 */
[----:B----4-:R-:W-:Y:S04]  /*28b00*/  STL.64 [R1+0x3350], R26 ;  /* 0x0033501a01007387 */ /* 0x010fe80000100a00 */
[----:B--2---:R0:W-:Y:S04]  /*28b10*/  STL.64 [R1+0x3348], R24 ;  /* 0x0033481801007387 */ /* 0x0041e80000100a00 */
[----:B0-----:R-:W2:Y:S04]  /*28b20*/  LDL.LU.64 R24, [R1+0x920] ;  /* 0x0009200001187983 */ /* 0x001ea80000300a00 */
[----:B------:R-:W3:Y:S01]  /*28b30*/  LDL.LU.64 R26, [R1+0x928] ;  /* 0x00092800011a7983 */ /* 0x000ee20000300a00 */
[C---:B------:R-:W-:Y:S03]  /*28b40*/  HMMA.16816.F32 R16, R20.reuse, R16, R8 ;  /* 0x000000101410723c */ /* 0x040fe60000001808 */
[----:B---3--:R-:W-:Y:S04]  /*28b50*/  STL.64 [R1+0x3368], R26 ;  /* 0x0033681a01007387 */ /* 0x008fe80000100a00 */
[----:B--2---:R0:W-:Y:S04]  /*28b60*/  STL.64 [R1+0x3360], R24 ;  /* 0x0033601801007387 */ /* 0x0041e80000100a00 */
[----:B0-----:R-:W2:Y:S04]  /*28b70*/  LDL.LU.64 R24, [R1+0x930] ;  /* 0x0009300001187983 */ /* 0x001ea80000300a00 */
[----:B------:R-:W2:Y:S04]  /*28b80*/  LDL.LU.64 R26, [R1+0x938] ;  /* 0x00093800011a7983 */ /* 0x000ea80000300a00 */
[----:B------:R-:W3:Y:S04]  /*28b90*/  LDL.LU.64 R12, [R1+0x8d0] ;  /* 0x0008d000010c7983 */ /* 0x000ee80000300a00 */
[----:B------:R-:W3:Y:S04]  /*28ba0*/  LDL.LU.64 R14, [R1+0x8d8] ;  /* 0x0008d800010e7983 */ /* 0x000ee80000300a00 */
[----:B------:R-:W4:Y:S04]  /*28bb0*/  LDL.LU.64 R4, [R1+0x8c0] ;  /* 0x0008c00001047983 */ /* 0x000f280000300a00 */
[----:B------:R-:W4:Y:S04]  /*28bc0*/  LDL.LU.64 R6, [R1+0x8c8] ;  /* 0x0008c80001067983 */ /* 0x000f280000300a00 */
[----:B------:R-:W2:Y:S04]  /*28bd0*/  LDL.LU.64 R10, [R1+0x3388] ;  /* 0x00338800010a7983 */ /* 0x000ea80000300a00 */
[----:B------:R-:W2:Y:S04]  /*28be0*/  LDL.LU.64 R8, [R1+0x3380] ;  /* 0x0033800001087983 */ /* 0x000ea80000300a00 */
[----:B------:R0:W-:Y:S04]  /*28bf0*/  STL.64 [R1+0x290], R16 ;  /* 0x0002901001007387 */ /* 0x0001e80000100a00 */
[----:B------:R2:W-:Y:S04]  /*28c00*/  STL.64 [R1+0x298], R18 ;  /* 0x0002981201007387 */ /* 0x0005e80000100a00 */
[----:B0-----:R-:W2:Y:S02]  /*28c10*/  LDL.LU.64 R16, [R1+0x3378] ;  /* 0x0033780001107983 */ /* 0x001ea40000300a00 */
[----:B--2---:R-:W-:Y:S02]  /*28c20*/  HMMA.16816.F32 R16, R20, R16, R8 ;  /* 0x000000101410723c */ /* 0x004fe40000001808 */
[----:B------:R-:W2:-:S15]  /*28c30*/  LDL.LU.64 R8, [R1+0x3370] ;  /* 0x0033700001087983 */ /* 0x000e9e0000300a00 */
[----:B------:R-:W-:Y:S02]  /*28c40*/  NOP ;  /* 0x0000000000007918 */ /* 0x000fe40000000000 */
[----:B------:R-:W-:Y:S04]  /*28c50*/  STL.64 [R1+0x280], R16 ;  /* 0x0002801001007387 */ /* 0x000fe80000100a00 */
[----:B------:R-:W-:Y:S04]  /*28c60*/  STL.64 [R1+0x288], R18 ;  /* 0x0002881201007387 */ /* 0x000fe80000100a00 */
[----:B------:R-:W0:Y:S04]  /*28c70*/  LDSM.16.MT88.4 R16, [R28+UR5+0x380] ;  /* 0x000380051c10783b */ /* 0x000e280008004200 */
[----:B0-----:R-:W-:Y:S04]  /*28c80*/  STL [R1+0x31bc], R18 ;  /* 0x0031bc1201007387 */ /* 0x001fe80000100800 */
[----:B------:R-:W-:Y:S04]  /*28c90*/  STL [R1+0x31b8], R19 ;  /* 0x0031b81301007387 */ /* 0x000fe80000100800 */
[----:B------:R-:W-:Y:S01]  /*28ca0*/  STL.64 [R1+0x3250], R16 ;  /* 0x0032501001007387 */ /* 0x000fe20000100a00 */
[----:B--2---:R-:W-:Y:S03]  /*28cb0*/  HMMA.16816.F32 R8, R20, R8, R24 ;  /* 0x000000081408723c */ /* 0x004fe60000001818 */
[----:B------:R-:W2:Y:S04]  /*28cc0*/  LDL.LU.64 R26, [R1+0x3368] ;  /* 0x00336800011a7983 */ /* 0x000ea80000300a00 */
[----:B------:R-:W2:-:S12]  /*28cd0*/  LDL.LU.64 R24, [R1+0x3360] ;  /* 0x0033600001187983 */ /* 0x000e980000300a00 */
[----:B------:R0:W-:Y:S04]  /*28ce0*/  STL.64 [R1+0x930], R8 ;  /* 0x0009300801007387 */ /* 0x0001e80000100a00 */
[----:B------:R-:W-:Y:S04]  /*28cf0*/  STL.64 [R1+0x938], R10 ;  /* 0x0009380a01007387 */ /* 0x000fe80000100a00 */
[----:B0-----:R-:W2:Y:S01]  /*28d00*/  LDL.LU.64 R8, [R1+0x3358] ;  /* 0x0033580001087983 */ /* 0x001ea20000300a00 */
[----:B------:R-:W-:Y:S02]  /*28d10*/  IMAD.MOV.U32 R16, RZ, RZ, R3 ;  /* 0x000000ffff107224 */ /* 0x000fe400078e0003 */
[----:B------:R-:W-:Y:S01]  /*28d20*/  IMAD.MOV.U32 R17, RZ, RZ, R0 ;  /* 0x000000ffff117224 */ /* 0x000fe200078e0000 */
        /* <DEDUP_REMOVED lines=26> */
[----:B0-----:R-:W2:Y:S01]  /*28ed0*/  LDL.LU.64 R8, [R1+0x32f8] ;  /* 0x0032f80001087983 */ /* 0x001ea20000300a00 */
[C---:B---3--:R-:W-:Y:S08]  /*28ee0*/  HMMA.16816.F32 R16, R20.reuse, R16, R12 ;  /* 0x000000101410723c */ /* 0x048ff0000000180c */
[----:B--2---:R-:W-:Y:S01]  /*28ef0*/  HMMA.16816.F32 R8, R20, R8, R24 ;  /* 0x000000081408723c */ /* 0x004fe20000001818 */
[----:B------:R-:W2:-:S15]  /*28f00*/  LDL.LU.64 R24, [R1+0x32f0] ;  /* 0x0032f00001187983 */ /* 0x000e9e0000300a00 */
[----:B------:R-:W-:-:S03]  /*28f10*/  NOP ;  /* 0x0000000000007918 */ /* 0x000fc60000000000 */
[----:B------:R-:W-:Y:S04]  /*28f20*/  STL.64 [R1+0x8e0], R8 ;  /* 0x0008e00801007387 */ /* 0x000fe80000100a00 */
[----:B------:R0:W-:Y:S04]  /*28f30*/  STL.64 [R1+0x8e8], R10 ;  /* 0x0008e80a01007387 */ /* 0x0001e80000100a00 */
[----:B0-----:R-:W3:Y:S04]  /*28f40*/  LDL.LU.64 R10, [R1+0x32e8] ;  /* 0x0032e800010a7983 */ /* 0x001ee80000300a00 */
[----:B------:R-:W2:Y:S04]  /*28f50*/  LDL.LU.64 R8, [R1+0x32e0] ;  /* 0x0032e00001087983 */ /* 0x000ea80000300a00 */
        /* <DEDUP_REMOVED lines=15> */
[----:B------:R0:W-:Y:S04]  /*29050*/  STL.64 [R1+0x3270], R16 ;  /* 0x0032701001007387 */ /* 0x0001e80000100a00 */
[----:B0-----:R-:W2:Y:S04]  /*29060*/  LDL.LU.64 R16, [R1+0xa0] ;  /* 0x0000a00001107983 */ /* 0x001ea80000300a00 */
[----:B--2---:R3:W-:Y:S04]  /*29070*/  STL.64 [R1+0x3288], R16 ;  /* 0x0032881001007387 */ /* 0x0047e80000100a00 */
[----:B------:R-:W2:Y:S04]  /*29080*/  LDL.LU.64 R24, [R1+0x270] ;  /* 0x0002700001187983 */ /* 0x000ea80000300a00 */
[----:B------:R-:W2:Y:S01]  /*29090*/  LDL.LU.64 R26, [R1+0x278] ;  /* 0x00027800011a7983 */ /* 0x000ea20000300a00 */
[----:B---3--:R-:W-:-:S02]  /*290a0*/  IMAD.MOV.U32 R16, RZ, RZ, R11 ;  /* 0x000000ffff107224 */ /* 0x008fc400078e000b */
[----:B------:R-:W-:-:S05]  /*290b0*/  IMAD.MOV.U32 R17, RZ, RZ, R10 ;  /* 0x000000ffff117224 */ /* 0x000fca00078e000a */
[----:B------:R0:W-:Y:S04]  /*290c0*/  STL.64 [R1+0x32a0], R16 ;  /* 0x0032a01001007387 */ /* 0x0001e80000100a00 */
[----:B0-----:R-:W3:Y:S04]  /*290d0*/  LDL.64 R16, [R1+0xc0] ;  /* 0x0000c00001107983 */ /* 0x001ee80000100a00 */
[----:B------:R-:W-:Y:S04]  /*290e0*/  STL.64 [R1+0x31f0], R14 ;  /* 0x0031f00e01007387 */ /* 0x000fe80000100a00 */
[----:B------:R0:W-:Y:S04]  /*290f0*/  STL.64 [R1+0x31e8], R12 ;  /* 0x0031e80c01007387 */ /* 0x0001e80000100a00 */
[----:B0-----:R-:W2:Y:S04]  /*29100*/  LDL.LU.64 R12, [R1+0x70] ;  /* 0x00007000010c7983 */ /* 0x001ea80000300a00 */
[----:B--2---:R0:W-:Y:S04]  /*29110*/  STL.64 [R1+0x3248], R12 ;  /* 0x0032480c01007387 */ /* 0x0041e80000100a00 */
[----:B0-----:R-:W2:Y:S04]  /*29120*/  LDL.LU.64 R12, [R1+0x80] ;  /* 0x00008000010c7983 */ /* 0x001ea80000300a00 */
[----:B--2---:R0:W-:Y:S04]  /*29130*/  STL.64 [R1+0x3268], R12 ;  /* 0x0032680c01007387 */ /* 0x0041e80000100a00 */
[----:B0-----:R-:W2:Y:S04]  /*29140*/  LDL.LU.64 R12, [R1+0x1e0] ;  /* 0x0001e000010c7983 */ /* 0x001ea80000300a00 */
[----:B------:R-:W2:Y:S04]  /*29150*/  LDL.LU.64 R14, [R1+0x1e8] ;  /* 0x0001e800010e7983 */ /* 0x000ea80000300a00 */
[----:B--2---:R-:W-:Y:S04]  /*29160*/  STL.64 [R1+0x3280], R14 ;  /* 0x0032800e01007387 */ /* 0x004fe80000100a00 */
[----:B------:R0:W-:Y:S04]  /*29170*/  STL.64 [R1+0x3278], R12 ;  /* 0x0032780c01007387 */ /* 0x0001e80000100a00 */
[----:B0-----:R-:W2:Y:S04]  /*29180*/  LDL.LU.64 R12, [R1+0x1f0] ;  /* 0x0001f000010c7983 */ /* 0x001ea80000300a00 */
[----:B------:R-:W2:Y:S01]  /*29190*/  LDL.LU.64 R14, [R1+0x1f8] ;  /* 0x0001f800010e7983 */ /* 0x000ea20000300a00 */
[C---:B----4-:R-:W-:Y:S03]  /*291a0*/  HMMA.16816.F32 R4, R20.reuse, R8, R4 ;  /* 0x000000081404723c */ /* 0x050fe60000001804 */
[----:B--2---:R-:W-:Y:S04]  /*291b0*/  STL.64 [R1+0x3298], R14 ;  /* 0x0032980e01007387 */ /* 0x004fe80000100a00 */
[----:B------:R0:W-:Y:S04]  /*291c0*/  STL.64 [R1+0x3290], R12 ;  /* 0x0032900c01007387 */ /* 0x0001e80000100a00 */
[----:B0-----:R-:W2:Y:S04]  /*291d0*/  LDL.LU.64 R12, [R1+0x200] ;  /* 0x00020000010c7983 */ /* 0x001ea80000300a00 */
[----:B------:R-:W4:Y:S04]  /*291e0*/  LDL.LU.64 R14, [R1+0x208] ;  /* 0x00020800010e7983 */ /* 0x000f280000300a00 */
[----:B----4-:R-:W-:Y:S04]  /*291f0*/  STL.64 [R1+0x32b0], R14 ;  /* 0x0032b00e01007387 */ /* 0x010fe80000100a00 */
[----:B--2---:R0:W-:Y:S04]  /*29200*/  STL.64 [R1+0x32a8], R12 ;  /* 0x0032a80c01007387 */ /* 0x0041e80000100a00 */
[----:B0-----:R-:W2:Y:S04]  /*29210*/  LDL.LU.64 R12, [R1+0xfe0] ;  /* 0x000fe000010c7983 */ /* 0x001ea80000300a00 */
[----:B------:R-:W2:Y:S04]  /*29220*/  LDL.LU.64 R14, [R1+0xfe8] ;  /* 0x000fe800010e7983 */ /* 0x000ea80000300a00 */
[----:B------:R0:W-:Y:S04]  /*29230*/  STL.64 [R1+0x8b0], R4 ;  /* 0x0008b00401007387 */ /* 0x0001e80000100a00 */
[----:B------:R-:W-:Y:S04]  /*29240*/  STL.64 [R1+0x8b8], R6 ;  /* 0x0008b80601007387 */ /* 0x000fe80000100a00 */
[----:B0-----:R-:W4:Y:S02]  /*29250*/  LDL.LU.64 R4, [R1+0x32c8] ;  /* 0x0032c80001047983 */ /* 0x001f240000300a00 */
[----:B----4-:R-:W-:Y:S02]  /*29260*/  HMMA.16816.F32 R20, R20, R4, R24 ;  /* 0x000000041414723c */ /* 0x010fe40000001818 */
[----:B------:R-:W2:Y:S04]  /*29270*/  LDL.LU.64 R26, [R1+0x32c0] ;  /* 0x0032c000011a7983 */ /* 0x000ea80000300a00 */
[----:B------:R-:W2:Y:S01]  /*29280*/  LDL.LU.64 R24, [R1+0x32b8] ;  /* 0x0032b80001187983 */ /* 0x000ea20000300a00 */
[----:B---3--:R-:W-:-:S12]  /*29290*/  IMAD.MOV.U32 R10, RZ, RZ, R16 ;  /* 0x000000ffff0a7224 */ /* 0x008fd800078e0010 */
[----:B------:R0:W-:Y:S04]  /*292a0*/  STL.64 [R1+0x270], R20 ;  /* 0x0002701401007387 */ /* 0x0001e80000100a00 */
[----:B------:R-:W-:Y:S04]  /*292b0*/  STL.64 [R1+0x278], R22 ;  /* 0x0002781601007387 */ /* 0x000fe80000100a00 */
[----:B0-----:R-:W3:Y:S04]  /*292c0*/  LDL.LU.64 R20, [R1+0x60] ;  /* 0x0000600001147983 */ /* 0x001ee80000300a00 */
[----:B------:R-:W-:Y:S01]  /*292d0*/  STL [R1+0x31e0], R5 ;  /* 0x0031e00501007387 */ /* 0x000fe20000100800 */
        /* <DEDUP_REMOVED lines=23> */
[----:B------:R0:W-:Y:S04]  /*29450*/  STL.64 [R1+0x31f8], R8 ;  /* 0x0031f80801007387 */ /* 0x0001e80000100a00 */
[----:B0-----:R-:W4:Y:S04]  /*29460*/  LDL.LU.64 R8, [R1+0x1c0] ;  /* 0x0001c00001087983 */ /* 0x001f280000300a00 */
[----:B------:R-:W4:Y:S01]  /*29470*/  LDL.LU.64 R10, [R1+0x1c8] ;  /* 0x0001c800010a7983 */ /* 0x000f220000300a00 */
[----:B--2---:R-:W-:Y:S03]  /*29480*/  HMMA.16816.F32 R16, R24, R16, R12 ;  /* 0x000000101810723c */ /* 0x004fe6000000180c */
[----:B------:R-:W2:-:S15]  /*29490*/  LDL.LU.64 R12, [R1+0x3268] ;  /* 0x00326800010c7983 */ /* 0x000e9e0000300a00 */
[----:B------:R-:W-:Y:S01]  /*294a0*/  NOP ;  /* 0x0000000000007918 */ /* 0x000fe20000000000 */
        /* <DEDUP_REMOVED lines=11> */
[----:B------:R-:W4:Y:S04]  /*29560*/  LDL.LU.64 R12, [R1+0x3248] ;  /* 0x00324800010c7983 */ /* 0x000f280000300a00 */
[----:B------:R-:W-:Y:S01]  /*29570*/  STL.64 [R1+0x31d0], R18 ;  /* 0x0031d01201007387 */ /* 0x000fe20000100a00 */
[----:B----4-:R-:W-:Y:S03]  /*29580*/  HMMA.16816.F32 R8, R24, R12, R8 ;  /* 0x0000000c1808723c */ /* 0x010fe60000001808 */
[----:B--2---:R0:W-:Y:S04]  /*29590*/  STL.64 [R1+0x31c8], R16 ;  /* 0x0031c81001007387 */ /* 0x0041e80000100a00 */
[----:B0-----:R-:W3:Y:S04]  /*295a0*/  LDL.LU.64 R16, [R1+0x1b0] ;  /* 0x0001b00001107983 */ /* 0x001ee80000300a00 */
[----:B------:R-:W3:Y:S08]  /*295b0*/  LDL.LU.64 R18, [R1+0x1b8] ;  /* 0x0001b80001127983 */ /* 0x000ef00000300a00 */
[----:B------:R0:W-:Y:S04]  /*295c0*/  STL.64 [R1+0x1c0], R8 ;  /* 0x0001c00801007387 */ /* 0x0001e80000100a00 */
[----:B------:R-:W-:Y:S04]  /*295d0*/  STL.64 [R1+0x1c8], R10 ;  /* 0x0001c80a01007387 */ /* 0x000fe80000100a00 */
[----:B0-----:R-:W2:Y:S01]  /*295e0*/  LDL.LU.64 R8, [R1+0x40] ;  /* 0x0000400001087983 */ /* 0x001ea20000300a00 */
[----:B------:R-:W-:-:S02]  /*295f0*/  IMAD.MOV.U32 R29, RZ, RZ, R12 ;  /* 0x000000ffff1d7224 */ /* 0x000fc400078e000c */
[----:B------:R-:W-:Y:S01]  /*29600*/  IMAD.MOV.U32 R28, RZ, RZ, R13 ;  /* 0x000000ffff1c7224 */ /* 0x000fe200078e000d */
[----:B--2---:R-:W-:Y:S04]  /*29610*/  STL.64 [R1+0x3240], R8 ;  /* 0x0032400801007387 */ /* 0x004fe80000100a00 */
[----:B------:R-:W2:Y:S04]  /*29620*/  LDL.LU.64 R12, [R1] ;  /* 0x00000000010c7983 */ /* 0x000ea80000300a00 */
[----:B--2---:R0:W-:Y:S04]  /*29630*/  STL.64 [R1+0x3208], R12 ;  /* 0x0032080c01007387 */ /* 0x0041e80000100a00 */
[----:B0-----:R-:W2:Y:S01]  /*29640*/  LDL.LU.64 R12, [R1+0x10] ;  /* 0x00001000010c7983 */ /* 0x001ea20000300a00 */
[----:B---3--:R-:W-:Y:S03]  /*29650*/  HMMA.16816.F32 R8, R24, R20, R16 ;  /* 0x000000141808723c */ /* 0x008fe60000001810 */
[----:B--2---:R0:W-:Y:S04]  /*29660*/  STL.64 [R1+0x3210], R12 ;  /* 0x0032100c01007387 */ /* 0x0041e80000100a00 */
[----:B0-----:R-:W2:Y:S01]  /*29670*/  LDL.LU.64 R12, [R1+0x20] ;  /* 0x00002000010c7983 */ /* 0x001ea20000300a00 */
[----:B------:R-:W-:-:S02]  /*29680*/  IMAD.MOV.U32 R7, RZ, RZ, R20 ;  /* 0x000000ffff077224 */ /* 0x000fc400078e0014 */
[----:B------:R-:W-:Y:S02]  /*29690*/  IMAD.MOV.U32 R6, RZ, RZ, R21 ;  /* 0x000000ffff067224 */ /* 0x000fe400078e0015 */
[----:B------:R-:W0:Y:S04]  /*296a0*/  LDSM.16.MT88.4 R20, [R2+UR5+0x4000] ;  /* 0x004000050214783b */ /* 0x000e280008004200 */
[----:B--2---:R1:W-:Y:S04]  /*296b0*/  STL.64 [R1+0x3228], R12 ;  /* 0x0032280c01007387 */ /* 0x0043e80000100a00 */
[----:B-1----:R-:W2:Y:S04]  /*296c0*/  LDL.64 R12, [R1+0x30] ;  /* 0x00003000010c7983 */ /* 0x002ea80000100a00 */
[----:B------:R-:W-:Y:S04]  /*296d0*/  STL [R1+0x3188], R28 ;  /* 0x0031881c01007387 */ /* 0x000fe80000100800 */
[----:B------:R-:W-:Y:S04]  /*296e0*/  STL [R1+0x3184], R29 ;  /* 0x0031841d01007387 */ /* 0x000fe80000100800 */
[----:B------:R1:W-:Y:S04]  /*296f0*/  STL.64 [R1+0x1b0], R8 ;  /* 0x0001b00801007387 */ /* 0x0003e80000100a00 */
[----:B------:R3:W-:Y:S04]  /*29700*/  STL.64 [R1+0x1b8], R10 ;  /* 0x0001b80a01007387 */ /* 0x0007e80000100a00 */
[----:B-1----:R-:W4:Y:S04]  /*29710*/  LDL.LU.64 R8, [R1+0x810] ;  /* 0x0008100001087983 */ /* 0x002f280000300a00 */
[----:B---3--:R-:W4:Y:S04]  /*29720*/  LDL.LU.64 R10, [R1+0x818] ;  /* 0x00081800010a7983 */ /* 0x008f280000300a00 */
[----:B------:R-:W3:Y:S04]  /*29730*/  LDL.LU.64 R16, [R1+0x800] ;  /* 0x0008000001107983 */ /* 0x000ee80000300a00 */
[----:B------:R-:W3:Y:S04]  /*29740*/  LDL.LU.64 R18, [R1+0x808] ;  /* 0x0008080001127983 */ /* 0x000ee80000300a00 */
[----:B------:R-:W-:Y:S04]  /*29750*/  STL.64 [R1+0x3220], R6 ;  /* 0x0032200601007387 */ /* 0x000fe80000100a00 */
[----:B------:R1:W-:Y:S04]  /*29760*/  STL.64 [R1+0x3218], R4 ;  /* 0x0032180401007387 */ /* 0x0003e80000100a00 */
[----:B-1----:R-:W2:Y:S04]  /*29770*/  LDL.LU.64 R4, [R1+0x7e0] ;  /* 0x0007e00001047983 */ /* 0x002ea80000300a00 */
[----:B------:R-:W2:Y:S04]  /*29780*/  LDL.LU.64 R6, [R1+0x7e8] ;  /* 0x0007e80001067983 */ /* 0x000ea80000300a00 */
[----:B--2---:R-:W-:Y:S04]  /*29790*/  STL.64 [R1+0x3238], R6 ;  /* 0x0032380601007387 */ /* 0x004fe80000100a00 */
[----:B------:R1:W-:Y:S04]  /*297a0*/  STL.64 [R1+0x3230], R4 ;  /* 0x0032300401007387 */ /* 0x0003e80000100a00 */
[----:B-1----:R-:W2:Y:S04]  /*297b0*/  LDL.LU.64 R4, [R1+0x7f0] ;  /* 0x0007f00001047983 */ /* 0x002ea80000300a00 */
[----:B------:R-:W2:Y:S04]  /*297c0*/  LDL.LU.64 R6, [R1+0x7f8] ;  /* 0x0007f80001067983 */ /* 0x000ea80000300a00 */
[----:B------:R-:W-:Y:S04]  /*297d0*/  STL [R1+0x3180], R2 ;  /* 0x0031800201007387 */ /* 0x000fe80000100800 */
[----:B0-----:R-:W-:Y:S04]  /*297e0*/  STL.64 [R1+0x30d0], R22 ;  /* 0x0030d01601007387 */ /* 0x001fe80000100a00 */
[----:B------:R0:W-:Y:S02]  /*297f0*/  STL.64 [R1+0x30c8], R20 ;  /* 0x0030c81401007387 */ /* 0x0001e40000100a00 */
[----:B0-----:R-:W-:-:S02]  /*29800*/  IMAD.MOV.U32 R20, RZ, RZ, R3 ;  /* 0x000000ffff147224 */ /* 0x001fc400078e0003 */
[----:B------:R-:W-:-:S07]  /*29810*/  IMAD.MOV.U32 R21, RZ, RZ, R0 ;  /* 0x000000ffff157224 */ /* 0x000fce00078e0000 */
[----:B----4-:R-:W-:-:S15]  /*29820*/  HMMA.16816.F32 R8, R24, R20, R8 ;  /* 0x000000141808723c */ /* 0x010fde0000001808 */
[----:B------:R-:W-:-:S04]  /*29830*/  NOP ;  /* 0x0000000000007918 */ /* 0x000fc80000000000 */
[----:B------:R0:W-:Y:S04]  /*29840*/  STL.64 [R1+0x810], R8 ;  /* 0x0008100801007387 */ /* 0x0001e80000100a00 */
[----:B------:R-:W-:Y:S04]  /*29850*/  STL.64 [R1+0x818], R10 ;  /* 0x0008180a01007387 */ /* 0x000fe80000100a00 */
[----:B0-----:R-:W3:Y:S04]  /*29860*/  LDL.LU.64 R8, [R1+0x3240] ;  /* 0x0032400001087983 */ /* 0x001ee80000300a00 */
[----:B------:R0:W-:Y:S04]  /*29870*/  STL.64 [R1+0x3148], R20 ;  /* 0x0031481401007387 */ /* 0x0001e80000100a00 */
[----:B0-----:R-:W4:Y:S04]  /*29880*/  LDL.LU.64 R20, [R1+0x7d0] ;  /* 0x0007d00001147983 */ /* 0x001f280000300a00 */
[----:B------:R-:W4:Y:S01]  /*29890*/  LDL.LU.64 R22, [R1+0x7d8] ;  /* 0x0007d80001167983 */ /* 0x000f220000300a00 */
[----:B------:R-:W-:Y:S01]  /*298a0*/  IMAD.MOV.U32 R2, RZ, RZ, R13 ;  /* 0x000000ffff027224 */ /* 0x000fe200078e000d */
[C---:B--2---:R-:W-:Y:S08]  /*298b0*/  HMMA.16816.F32 R4, R24.reuse, R12, R4 ;  /* 0x0000000c1804723c */ /* 0x044ff00000001804 */
[----:B---3--:R-:W-:Y:S01]  /*298c0*/  HMMA.16816.F32 R16, R24, R8, R16 ;  /* 0x000000081810723c */ /* 0x008fe20000001810 */
[----:B------:R-:W-:-:S02]  /*298d0*/  IMAD.MOV.U32 R3, RZ, RZ, R8 ;  /* 0x000000ffff037224 */ /* 0x000fc400078e0008 */
[----:B------:R-:W-:-:S15]  /*298e0*/  IMAD.MOV.U32 R0, RZ, RZ, R9 ;  /* 0x000000ffff007224 */ /* 0x000fde00078e0009 */
[----:B------:R-:W-:Y:S01]  /*298f0*/  NOP ;  /* 0x0000000000007918 */ /* 0x000fe20000000000 */
[----:B------:R0:W-:Y:S04]  /*29900*/  STL.64 [R1+0x800], R16 ;  /* 0x0008001001007387 */ /* 0x0001e80000100a00 */
[----:B------:R1:W-:Y:S04]  /*29910*/  STL.64 [R1+0x808], R18 ;  /* 0x0008081201007387 */ /* 0x0003e80000100a00 */
[----:B------:R-:W2:Y:S04]  /*29920*/  LDL.LU.64 R8, [R1+0x7c0] ;  /* 0x0007c00001087983 */ /* 0x000ea80000300a00 */
[----:B------:R-:W2:Y:S04]  /*29930*/  LDL.LU.64 R10, [R1+0x7c8] ;  /* 0x0007c800010a7983 */ /* 0x000ea80000300a00 */
[----:B0-----:R-:W3:Y:S04]  /*29940*/  LDL.LU.64 R16, [R1+0x7b0] ;  /* 0x0007b00001107983 */ /* 0x001ee80000300a00 */
[----:B-1----:R-:W3:Y:S04]  /*29950*/  LDL.LU.64 R18, [R1+0x7b8] ;  /* 0x0007b80001127983 */ /* 0x002ee80000300a00 */
[----:B------:R-:W-:Y:S04]  /*29960*/  STL [R1+0x3190], R0 ;  /* 0x0031900001007387 */ /* 0x000fe80000100800 */
[----:B------:R-:W-:Y:S04]  /*29970*/  STL [R1+0x318c], R3 ;  /* 0x00318c0301007387 */ /* 0x000fe80000100800 */
        /* <DEDUP_REMOVED lines=13> */
[----:B------:R-:W4:Y:S02]  /*29a50*/  LDL.LU.64 R12, [R1+0x3210] ;  /* 0x00321000010c7983 */ /* 0x000f240000300a00 */
[----:B----4-:R-:W-:-:S15]  /*29a60*/  HMMA.16816.F32 R20, R24, R12, R20 ;  /* 0x0000000c1814723c */ /* 0x010fde0000001814 */
[----:B------:R-:W-:-:S04]  /*29a70*/  NOP ;  /* 0x0000000000007918 */ /* 0x000fc80000000000 */
[----:B------:R0:W-:Y:S04]  /*29a80*/  STL.64 [R1+0x7d0], R20 ;  /* 0x0007d01401007387 */ /* 0x0001e80000100a00 */
[----:B------:R-:W-:Y:S01]  /*29a90*/  STL.64 [R1+0x7d8], R22 ;  /* 0x0007d81601007387 */ /* 0x000fe20000100a00 */
[----:B0-----:R-:W-:Y:S02]  /*29aa0*/  IMAD.MOV.U32 R21, RZ, RZ, R12 ;  /* 0x000000ffff157224 */ /* 0x001fe400078e000c */
[----:B------:R-:W-:Y:S02]  /*29ab0*/  IMAD.MOV.U32 R20, RZ, RZ, R13 ;  /* 0x000000ffff147224 */ /* 0x000fe400078e000d */
[----:B------:R-:W4:Y:S04]  /*29ac0*/  LDL.LU.64 R12, [R1+0x3208] ;  /* 0x00320800010c7983 */ /* 0x000f280000300a00 */
[----:B------:R0:W-:Y:S04]  /*29ad0*/  STL.64 [R1+0x3198], R20 ;  /* 0x0031981401007387 */ /* 0x0001e80000100a00 */
[----:B0-----:R-:W2:Y:S04]  /*29ae0*/  LDL.LU.64 R20, [R1+0x7a0] ;  /* 0x0007a00001147983 */ /* 0x001ea80000300a00 */
[----:B------:R-:W2:Y:S01]  /*29af0*/  LDL.LU.64 R22, [R1+0x7a8] ;  /* 0x0007a80001167983 */ /* 0x000ea20000300a00 */
[----:B----4-:R-:W-:Y:S01]  /*29b00*/  HMMA.16816.F32 R8, R24, R12, R8 ;  /* 0x0000000c1808723c */ /* 0x010fe20000001808 */
[----:B------:R-:W-:-:S02]  /*29b10*/  IMAD.MOV.U32 R0, RZ, RZ, R12 ;  /* 0x000000ffff007224 */ /* 0x000fc400078e000c */
[----:B------:R-:W-:-:S15]  /*29b20*/  IMAD.MOV.U32 R3, RZ, RZ, R13 ;  /* 0x000000ffff037224 */ /* 0x000fde00078e000d */
[----:B------:R-:W-:Y:S01]  /*29b30*/  NOP ;  /* 0x0000000000007918 */ /* 0x000fe20000000000 */
[----:B------:R-:W-:Y:S04]  /*29b40*/  STL.64 [R1+0x7c0], R8 ;  /* 0x0007c00801007387 */ /* 0x000fe80000100a00 */
[----:B------:R0:W-:Y:S04]  /*29b50*/  STL.64 [R1+0x7c8], R10 ;  /* 0x0007c80a01007387 */ /* 0x0001e80000100a00 */
[----:B0-----:R-:W4:Y:S04]  /*29b60*/  LDL.LU.64 R10, [R1+0x3200] ;  /* 0x00320000010a7983 */ /* 0x001f280000300a00 */
[----:B------:R-:W2:Y:S04]  /*29b70*/  LDL.LU.64 R8, [R1+0x31f8] ;  /* 0x0031f80001087983 */ /* 0x000ea80000300a00 */
[----:B------:R-:W2:Y:S04]  /*29b80*/  LDL.LU.64 R14, [R1+0x31f0] ;  /* 0x0031f000010e7983 */ /* 0x000ea80000300a00 */
[----:B------:R-:W3:Y:S02]  /*29b90*/  LDL.LU.64 R12, [R1+0x31e8] ;  /* 0x0031e800010c7983 */ /* 0x000ee40000300a00 */
[C---:B---3--:R-:W-:Y:S08]  /*29ba0*/  HMMA.16816.F32 R16, R24.reuse, R12, R16 ;  /* 0x0000000c1810723c */ /* 0x048ff00000001810 */
[----:B--2---:R-:W-:Y:S11]  /*29bb0*/  HMMA.16816.F32 R20, R24, R8, R20 ;  /* 0x000000081814723c */ /* 0x004ff60000001814 */
[----:B------:R0:W-:Y:S04]  /*29bc0*/  STL.64 [R1+0x7b0], R16 ;  /* 0x0007b01001007387 */ /* 0x0001e80000100a00 */
[----:B------:R1:W-:Y:S04]  /*29bd0*/  STL.64 [R1+0x7b8], R18 ;  /* 0x0007b81201007387 */ /* 0x0003e80000100a00 */
[----:B0-----:R-:W2:Y:S04]  /*29be0*/  LDL.LU.64 R16, [R1+0x1a0] ;  /* 0x0001a00001107983 */ /* 0x001ea80000300a00 */
[----:B-1----:R-:W2:Y:S04]  /*29bf0*/  LDL.LU.64 R18, [R1+0x1a8] ;  /* 0x0001a80001127983 */ /* 0x002ea80000300a00 */
[----:B------:R-:W-:Y:S04]  /*29c00*/  STL.64 [R1+0x30e0], R14 ;  /* 0x0030e00e01007387 */ /* 0x000fe80000100a00 */
[----:B------:R0:W-:Y:S02]  /*29c10*/  STL.64 [R1+0x30d8], R12 ;  /* 0x0030d80c01007387 */ /* 0x0001e40000100a00 */
[----:B0-----:R-:W-:-:S02]  /*29c20*/  IMAD.MOV.U32 R12, RZ, RZ, R5 ;  /* 0x000000ffff0c7224 */ /* 0x001fc400078e0005 */
[----:B----4-:R-:W-:Y:S01]  /*29c30*/  IMAD.MOV.U32 R13, RZ, RZ, R11 ;  /* 0x000000ffff0d7224 */ /* 0x010fe200078e000b */
[----:B------:R-:W2:Y:S04]  /*29c40*/  LDL.LU R5, [R1+0x31e0] ;  /* 0x0031e00001057983 */ /* 0x000ea80000300800 */
[----:B------:R-:W3:Y:S04]  /*29c50*/  LDL.LU R11, [R1+0x31dc] ;  /* 0x0031dc00010b7983 */ /* 0x000ee80000300800 */
[----:B------:R0:W-:Y:S02]  /*29c60*/  STL.64 [R1+0x31a0], R12 ;  /* 0x0031a00c01007387 */ /* 0x0001e40000100a00 */
[----:B0-----:R-:W-:-:S02]  /*29c70*/  IMAD.MOV.U32 R12, RZ, RZ, R10 ;  /* 0x000000ffff0c7224 */ /* 0x001fc400078e000a */
[----:B------:R-:W3:Y:S04]  /*29c80*/  LDL.LU R10, [R1+0x31d8] ;  /* 0x0031d800010a7983 */ /* 0x000ee80000300800 */
[----:B------:R-:W4:Y:S04]  /*29c90*/  LDL.LU R13, [R1+0xc4] ;  /* 0x0000c400010d7983 */ /* 0x000f280000300800 */
[----:B------:R0:W-:Y:S04]  /*29ca0*/  STL.64 [R1+0x7a0], R20 ;  /* 0x0007a01401007387 */ /* 0x0001e80000100a00 */
[----:B------:R1:W-:Y:S04]  /*29cb0*/  STL.64 [R1+0x7a8], R22 ;  /* 0x0007a81601007387 */ /* 0x0003e80000100a00 */
[----:B0-----:R-:W3:Y:S04]  /*29cc0*/  LDL.LU.64 R20, [R1+0x130] ;  /* 0x0001300001147983 */ /* 0x001ee80000300a00 */
[----:B-1----:R-:W3:Y:S01]  /*29cd0*/  LDL.LU.64 R22, [R1+0x138] ;  /* 0x0001380001167983 */ /* 0x002ee20000300a00 */
[----:B--2---:R-:W-:Y:S03]  /*29ce0*/  HMMA.16816.F32 R24, R24, R4, R16 ;  /* 0x000000041818723c */ /* 0x004fe60000001810 */
[----:B---3--:R-:W-:Y:S04]  /*29cf0*/  STL.64 [R1+0x31b0], R22 ;  /* 0x0031b01601007387 */ /* 0x008fe80000100a00 */
[----:B------:R0:W-:Y:S04]  /*29d00*/  STL.64 [R1+0x31a8], R20 ;  /* 0x0031a81401007387 */ /* 0x0001e80000100a00 */
[----:B0-----:R-:W4:Y:S04]  /*29d10*/  LDL.LU.64 R20, [R1+0xfd0] ;  /* 0x000fd00001147983 */ /* 0x001f280000300a00 */
[----:B------:R-:W4:Y:S04]  /*29d20*/  LDL.LU.64 R22, [R1+0xfd8] ;  /* 0x000fd80001167983 */ /* 0x000f280000300a00 */
[----:B------:R-:W-:Y:S04]  /*29d30*/  STL.64 [R1+0x30f0], R10 ;  /* 0x0030f00a01007387 */ /* 0x000fe80000100a00 */
[----:B------:R0:W-:Y:S04]  /*29d40*/  STL.64 [R1+0x30e8], R8 ;  /* 0x0030e80801007387 */ /* 0x0001e80000100a00 */
[----:B0-----:R-:W2:Y:S04]  /*29d50*/  LDL.LU.64 R8, [R1+0x120] ;  /* 0x0001200001087983 */ /* 0x001ea80000300a00 */
[----:B------:R-:W2:Y:S04]  /*29d60*/  LDL.LU.64 R10, [R1+0x128] ;  /* 0x00012800010a7983 */ /* 0x000ea80000300a00 */
[----:B------:R-:W3:Y:S04]  /*29d70*/  LDL.LU.64 R18, [R1+0x31d0] ;  /* 0x0031d00001127983 */ /* 0x000ee80000300a00 */
[----:B------:R-:W4:Y:S04]  /*29d80*/  LDL.LU.64 R16, [R1+0x31c8] ;  /* 0x0031c80001107983 */ /* 0x000f280000300a00 */
[----:B------:R0:W-:Y:S04]  /*29d90*/  STL.64 [R1+0x1a0], R24 ;  /* 0x0001a01801007387 */ /* 0x0001e80000100a00 */
[----:B------:R-:W-:Y:S01]  /*29da0*/  STL.64 [R1+0x1a8], R26 ;  /* 0x0001a81a01007387 */ /* 0x000fe20000100a00 */
[----:B0-----:R-:W-:-:S02]  /*29db0*/  IMAD.MOV.U32 R24, RZ, RZ, R7 ;  /* 0x000000ffff187224 */ /* 0x001fc400078e0007 */
[----:B------:R-:W-:Y:S01]  /*29dc0*/  IMAD.MOV.U32 R25, RZ, RZ, R6 ;  /* 0x000000ffff197224 */ /* 0x000fe200078e0006 */
[----:B------:R-:W2:Y:S04]  /*29dd0*/  LDL.LU R7, [R1+0x31c4] ;  /* 0x0031c40001077983 */ /* 0x000ea80000300800 */
[----:B------:R-:W2:Y:S04]  /*29de0*/  LDL.LU R6, [R1+0x31c0] ;  /* 0x0031c00001067983 */ /* 0x000ea80000300800 */
[----:B------:R3:W-:Y:S02]  /*29df0*/  STL.64 [R1+0x3150], R24 ;  /* 0x0031501801007387 */ /* 0x0007e40000100a00 */
[----:B---3--:R-:W-:-:S02]  /*29e00*/  IMAD.MOV.U32 R24, RZ, RZ, R18 ;  /* 0x000000ffff187224 */ /* 0x008fc400078e0012 */
[----:B------:R-:W-:Y:S01]  /*29e10*/  IMAD.MOV.U32 R25, RZ, RZ, R19 ;  /* 0x000000ffff197224 */ /* 0x000fe200078e0013 */
[----:B------:R-:W4:Y:S04]  /*29e20*/  LDL.LU R18, [R1+0x31bc] ;  /* 0x0031bc0001127983 */ /* 0x000f280000300800 */
[----:B------:R-:W4:Y:S04]  /*29e30*/  LDL.LU R19, [R1+0x31b8] ;  /* 0x0031b80001137983 */ /* 0x000f280000300800 */
[----:B------:R0:W-:Y:S04]  /*29e40*/  STL.64 [R1+0x3168], R24 ;  /* 0x0031681801007387 */ /* 0x0001e80000100a00 */
[----:B0-----:R-:W3:Y:S04]  /*29e50*/  LDL.LU R24, [R1+0x90] ;  /* 0x0000900001187983 */ /* 0x001ee80000300800 */
[----:B------:R-:W3:Y:S04]  /*29e60*/  LDL.LU R25, [R1+0x94] ;  /* 0x0000940001197983 */ /* 0x000ee80000300800 */
[----:B--2---:R-:W-:Y:S04]  /*29e70*/  STL.64 [R1+0x3100], R6 ;  /* 0x0031000601007387 */ /* 0x004fe80000100a00 */
[----:B------:R0:W-:Y:S04]  /*29e80*/  STL.64 [R1+0x30f8], R4 ;  /* 0x0030f80401007387 */ /* 0x0001e80000100a00 */
[----:B0-----:R-:W2:Y:S04]  /*29e90*/  LDL.LU R4, [R1+0xb0] ;  /* 0x0000b00001047983 */ /* 0x001ea80000300800 */
[----:B------:R-:W2:Y:S01]  /*29ea0*/  LDL.LU R5, [R1+0xb4] ;  /* 0x0000b40001057983 */ /* 0x000ea20000300800 */
[----:B----4-:R-:W-:Y:S03]  /*29eb0*/  HMMA.16816.F32 R12, R16, R12, R20 ;  /* 0x0000000c100c723c */ /* 0x010fe60000001814 */
[----:B------:R-:W2:Y:S04]  /*29ec0*/  LDL.LU.64 R22, [R1+0x31b0] ;  /* 0x0031b00001167983 */ /* 0x000ea80000300a00 */
[----:B------:R-:W2:-:S12]  /*29ed0*/  LDL.LU.64 R20, [R1+0x31a8] ;  /* 0x0031a80001147983 */ /* 0x000e980000300a00 */
[----:B------:R0:W-:Y:S04]  /*29ee0*/  STL.64 [R1+0xfd0], R12 ;  /* 0x000fd00c01007387 */ /* 0x0001e80000100a00 */
[----:B------:R-:W-:Y:S04]  /*29ef0*/  STL.64 [R1+0xfd8], R14 ;  /* 0x000fd80e01007387 */ /* 0x000fe80000100a00 */
[----:B0-----:R-:W4:Y:S01]  /*29f00*/  LDL.LU.64 R12, [R1+0x31a0] ;  /* 0x0031a000010c7983 */ /* 0x001f220000300a00 */
[C---:B--2---:R-:W-:Y:S03]  /*29f10*/  HMMA.16816.F32 R4, R16.reuse, R4, R20 ;  /* 0x000000041004723c */ /* 0x044fe60000001814 */
[----:B------:R-:W2:Y:S05]  /*29f20*/  LDL.LU.64 R20, [R1+0x3198] ;  /* 0x0031980001147983 */ /* 0x000eaa0000300a00 */
[----:B----4-:R-:W-:Y:S11]  /*29f30*/  HMMA.16816.F32 R8, R16, R12, R8 ;  /* 0x0000000c1008723c */ /* 0x010ff60000001808 */
[----:B------:R2:W-:Y:S04]  /*29f40*/  STL.64 [R1+0x130], R4 ;  /* 0x0001300401007387 */ /* 0x0005e80000100a00 */
[----:B------:R-:W-:Y:S04]  /*29f50*/  STL.64 [R1+0x138], R6 ;  /* 0x0001380601007387 */ /* 0x000fe80000100a00 */
[----:B------:R-:W-:Y:S04]  /*29f60*/  STL.64 [R1+0x120], R8 ;  /* 0x0001200801007387 */ /* 0x000fe80000100a00 */
[----:B------:R-:W-:Y:S01]  /*29f70*/  STL.64 [R1+0x128], R10 ;  /* 0x0001280a01007387 */ /* 0x000fe20000100a00 */
[----:B--2---:R-:W-:-:S02]  /*29f80*/  IMAD.MOV.U32 R4, RZ, RZ, R21 ;  /* 0x000000ffff047224 */ /* 0x004fc400078e0015 */
[----:B------:R-:W-:Y:S02]  /*29f90*/  IMAD.MOV.U32 R5, RZ, RZ, R20 ;  /* 0x000000ffff057224 */ /* 0x000fe400078e0014 */
[----:B------:R-:W2:Y:S04]  /*29fa0*/  LDL.LU.64 R20, [R1+0xf0] ;  /* 0x0000f00001147983 */ /* 0x000ea80000300a00 */
[----:B------:R-:W4:Y:S04]  /*29fb0*/  LDL.LU.64 R22, [R1+0xf8] ;  /* 0x0000f80001167983 */ /* 0x000f280000300a00 */
[----:B----4-:R-:W-:Y:S04]  /*29fc0*/  STL.64 [R1+0x3160], R22 ;  /* 0x0031601601007387 */ /* 0x010fe80000100a00 */
[----:B--2---:R0:W-:Y:S04]  /*29fd0*/  STL.64 [R1+0x3158], R20 ;  /* 0x0031581401007387 */ /* 0x0041e80000100a00 */
[----:B0-----:R-:W2:Y:S04]  /*29fe0*/  LDL.LU.64 R20, [R1+0x100] ;  /* 0x0001000001147983 */ /* 0x001ea80000300a00 */
[----:B------:R-:W4:Y:S01]  /*29ff0*/  LDL.LU.64 R22, [R1+0x108] ;  /* 0x0001080001167983 */ /* 0x000f220000300a00 */
[----:B------:R-:W-:-:S02]  /*2a000*/  IMAD.MOV.U32 R12, RZ, RZ, R0 ;  /* 0x000000ffff0c7224 */ /* 0x000fc400078e0000 */
[----:B------:R-:W-:Y:S01]  /*2a010*/  IMAD.MOV.U32 R13, RZ, RZ, R3 ;  /* 0x000000ffff0d7224 */ /* 0x000fe200078e0003 */
[----:B----4-:R-:W-:Y:S04]  /*2a020*/  STL.64 [R1+0x3178], R22 ;  /* 0x0031781601007387 */ /* 0x010fe80000100a00 */
[----:B--2---:R0:W-:Y:S04]  /*2a030*/  STL.64 [R1+0x3170], R20 ;  /* 0x0031701401007387 */ /* 0x0041e80000100a00 */
[----:B0-----:R-:W3:Y:S04]  /*2a040*/  LDL.LU.64 R20, [R1+0x110] ;  /* 0x0001100001147983 */ /* 0x001ee80000300a00 */
[----:B------:R-:W3:Y:S04]  /*2a050*/  LDL.LU.64 R22, [R1+0x118] ;  /* 0x0001180001167983 */ /* 0x000ee80000300a00 */
[----:B------:R0:W-:Y:S04]  /*2a060*/  STL.64 [R1+0x3110], R4 ;  /* 0x0031100401007387 */ /* 0x0001e80000100a00 */
[----:B------:R-:W2:Y:S04]  /*2a070*/  LDL.LU R0, [R1+0x3190] ;  /* 0x0031900001007983 */ /* 0x000ea80000300800 */
[----:B------:R-:W4:Y:S01]  /*2a080*/  LDL.LU R3, [R1+0x318c] ;  /* 0x00318c0001037983 */ /* 0x000f220000300800 */
[----:B0-----:R-:W-:-:S02]  /*2a090*/  IMAD.MOV.U32 R4, RZ, RZ, R28 ;  /* 0x000000ffff047224 */ /* 0x001fc400078e001c */
[----:B------:R-:W-:Y:S01]  /*2a0a0*/  IMAD.MOV.U32 R5, RZ, RZ, R29 ;  /* 0x000000ffff057224 */ /* 0x000fe200078e001d */
[----:B------:R-:W2:Y:S04]  /*2a0b0*/  LDL.LU R28, [R1+0x3188] ;  /* 0x00318800011c7983 */ /* 0x000ea80000300800 */
[----:B------:R-:W2:Y:S04]  /*2a0c0*/  LDL.LU R29, [R1+0x3184] ;  /* 0x00318400011d7983 */ /* 0x000ea80000300800 */
[----:B------:R-:W2:Y:S04]  /*2a0d0*/  LDL.LU.64 R8, [R1+0x700] ;  /* 0x0007000001087983 */ /* 0x000ea80000300a00 */
[----:B------:R-:W2:Y:S04]  /*2a0e0*/  LDL.LU.64 R10, [R1+0x708] ;  /* 0x00070800010a7983 */ /* 0x000ea80000300a00 */
[----:B------:R0:W-:Y:S04]  /*2a0f0*/  STL.64 [R1+0x3128], R4 ;  /* 0x0031280401007387 */ /* 0x0001e80000100a00 */
[----:B0-----:R-:W2:Y:S01]  /*2a100*/  LDL.LU R4, [R1+0x30] ;  /* 0x0000300001047983 */ /* 0x001ea20000300800 */
[----:B------:R-:W-:-:S03]  /*2a110*/  IMAD.MOV.U32 R5, RZ, RZ, R2 ;  /* 0x000000ffff057224 */ /* 0x000fc600078e0002 */
[----:B------:R-:W4:Y:S01]  /*2a120*/  LDL.LU R2, [R1+0x3180] ;  /* 0x0031800001027983 */ /* 0x000f220000300800 */
[----:B---3--:R-:W-:Y:S03]  /*2a130*/  HMMA.16816.F32 R24, R16, R24, R20 ;  /* 0x000000181018723c */ /* 0x008fe60000001814 */
[----:B--2---:R0:W-:Y:S04]  /*2a140*/  STL.64 [R1+0x3140], R4 ;  /* 0x0031400401007387 */ /* 0x0041e80000100a00 */
[----:B0-----:R-:W2:Y:S04]  /*2a150*/  LDL.LU.64 R4, [R1+0xe0] ;  /* 0x0000e00001047983 */ /* 0x001ea80000300a00 */
[----:B------:R-:W2:Y:S04]  /*2a160*/  LDL.LU.64 R6, [R1+0xe8] ;  /* 0x0000e80001067983 */ /* 0x000ea80000300a00 */
[----:B------:R-:W-:Y:S04]  /*2a170*/  STL.64 [R1+0x3108], R12 ;  /* 0x0031080c01007387 */ /* 0x000fe80000100a00 */
[----:B------:R-:W3:Y:S04]  /*2a180*/  LDL.LU.64 R22, [R1+0x3178] ;  /* 0x0031780001167983 */ /* 0x000ee80000300a00 */
[----:B------:R-:W3:Y:S04]  /*2a190*/  LDL.LU.64 R20, [R1+0x3170] ;  /* 0x0031700001147983 */ /* 0x000ee80000300a00 */
[----:B------:R0:W-:Y:S04]  /*2a1a0*/  STL.64 [R1+0x110], R24 ;  /* 0x0001101801007387 */ /* 0x0001e80000100a00 */
[----:B------:R3:W-:Y:S04]  /*2a1b0*/  STL.64 [R1+0x118], R26 ;  /* 0x0001181a01007387 */ /* 0x0007e80000100a00 */
[----:B0-----:R-:W3:Y:S01]  /*2a1c0*/  LDL.LU.64 R24, [R1+0x3168] ;  /* 0x0031680001187983 */ /* 0x001ee20000300a00 */
[----:B------:R-:W-:-:S02]  /*2a1d0*/  IMAD.MOV.U32 R12, RZ, RZ, R29 ;  /* 0x000000ffff0c7224 */ /* 0x000fc400078e001d */
[----:B------:R-:W-:Y:S01]  /*2a1e0*/  IMAD.MOV.U32 R13, RZ, RZ, R28 ;  /* 0x000000ffff0d7224 */ /* 0x000fe200078e001c */
[----:B---3--:R-:W-:Y:S01]  /*2a1f0*/  HMMA.16816.F32 R24, R16, R24, R20 ;  /* 0x000000181018723c */ /* 0x008fe20000001814 */
[----:B------:R-:W3:Y:S04]  /*2a200*/  LDL.LU.64 R22, [R1+0x3160] ;  /* 0x0031600001167983 */ /* 0x000ee80000300a00 */
[----:B------:R-:W3:-:S14]  /*2a210*/  LDL.LU.64 R20, [R1+0x3158] ;  /* 0x0031580001147983 */ /* 0x000edc0000300a00 */
[----:B------:R0:W-:Y:S04]  /*2a220*/  STL.64 [R1+0x100], R24 ;  /* 0x0001001801007387 */ /* 0x0001e80000100a00 */
[----:B------:R-:W-:Y:S04]  /*2a230*/  STL.64 [R1+0x108], R26 ;  /* 0x0001081a01007387 */ /* 0x000fe80000100a00 */
[----:B0-----:R-:W2:Y:S01]  /*2a240*/  LDL.LU.64 R24, [R1+0x3150] ;  /* 0x0031500001187983 */ /* 0x001ea20000300a00 */
[C---:B---3--:R-:W-:Y:S03]  /*2a250*/  HMMA.16816.F32 R12, R16.reuse, R12, R20 ;  /* 0x0000000c100c723c */ /* 0x048fe60000001814 */
[----:B------:R-:W3:Y:S05]  /*2a260*/  LDL.LU.64 R20, [R1+0x3148] ;  /* 0x0031480001147983 */ /* 0x000eea0000300a00 */
[----:B--2---:R-:W-:Y:S01]  /*2a270*/  HMMA.16816.F32 R4, R16, R24, R4 ;  /* 0x000000181004723c */ /* 0x004fe20000001804 */
[----:B----4-:R-:W0:Y:S10]  /*2a280*/  LDSM.16.MT88.4 R24, [R2+UR5+0x4080] ;  /* 0x004080050218783b */ /* 0x010e340008004200 */
[----:B------:R-:W-:-:S02]  /*2a290*/  IMAD.MOV.U32 R28, RZ, RZ, R15 ;  /* 0x000000ffff1c7224 */ /* 0x000fc400078e000f */
[----:B------:R-:W-:Y:S01]  /*2a2a0*/  IMAD.MOV.U32 R29, RZ, RZ, R14 ;  /* 0x000000ffff1d7224 */ /* 0x000fe200078e000e */
[----:B------:R-:W-:Y:S04]  /*2a2b0*/  STL.64 [R1+0xf0], R12 ;  /* 0x0000f00c01007387 */ /* 0x000fe80000100a00 */
[----:B------:R-:W-:Y:S04]  /*2a2c0*/  STL [R1+0x1fac], R28 ;  /* 0x001fac1c01007387 */ /* 0x000fe80000100800 */
[----:B------:R-:W-:Y:S04]  /*2a2d0*/  STL [R1+0x1fa8], R29 ;  /* 0x001fa81d01007387 */ /* 0x000fe80000100800 */
[----:B0-----:R-:W-:Y:S04]  /*2a2e0*/  STL.64 [R1+0x2fb0], R26 ;  /* 0x002fb01a01007387 */ /* 0x001fe80000100a00 */
[----:B------:R-:W-:Y:S04]  /*2a2f0*/  STL.64 [R1+0xe0], R4 ;  /* 0x0000e00401007387 */ /* 0x000fe80000100a00 */
[----:B------:R3:W-:Y:S04]  /*2a300*/  STL.64 [R1+0xe8], R6 ;  /* 0x0000e80601007387 */ /* 0x0007e80000100a00 */
[----:B------:R-:W-:Y:S01]  /*2a310*/  STL.64 [R1+0x2fa8], R24 ;  /* 0x002fa81801007387 */ /* 0x000fe20000100a00 */
[----:B---3--:R-:W-:-:S15]  /*2a320*/  HMMA.16816.F32 R4, R16, R20, R8 ;  /* 0x000000141004723c */ /* 0x008fde0000001808 */
[----:B------:R-:W-:-:S04]  /*2a330*/  NOP ;  /* 0x0000000000007918 */ /* 0x000fc80000000000 */
[----:B------:R0:W-:Y:S01]  /*2a340*/  STL.64 [R1+0x700], R4 ;  /* 0x0007000401007387 */ /* 0x0001e20000100a00 */
[----:B------:R-:W-:Y:S02]  /*2a350*/  IMAD.MOV.U32 R28, RZ, RZ, R6 ;  /* 0x000000ffff1c7224 */ /* 0x000fe400078e0006 */
[----:B------:R-:W-:Y:S01]  /*2a360*/  IMAD.MOV.U32 R29, RZ, RZ, R7 ;  /* 0x000000ffff1d7224 */ /* 0x000fe200078e0007 */
[----:B0-----:R-:W2:Y:S04]  /*2a370*/  LDL.LU.64 R4, [R1+0x6f0] ;  /* 0x0006f00001047983 */ /* 0x001ea80000300a00 */
[----:B------:R-:W2:Y:S04]  /*2a380*/  LDL.LU.64 R6, [R1+0x6f8] ;  /* 0x0006f80001067983 */ /* 0x000ea80000300a00 */
[----:B------:R-:W3:Y:S04]  /*2a390*/  LDL.LU.64 R12, [R1+0x6c0] ;  /* 0x0006c000010c7983 */ /* 0x000ee80000300a00 */
[----:B------:R-:W4:Y:S04]  /*2a3a0*/  LDL.LU.64 R14, [R1+0x6c8] ;  /* 0x0006c800010e7983 */ /* 0x000f280000300a00 */
[----:B----4-:R-:W-:Y:S04]  /*2a3b0*/  STL.64 [R1+0x3120], R14 ;  /* 0x0031200e01007387 */ /* 0x010fe80000100a00 */
[----:B---3--:R0:W-:Y:S04]  /*2a3c0*/  STL.64 [R1+0x3118], R12 ;  /* 0x0031180c01007387 */ /* 0x0081e80000100a00 */
[----:B0-----:R-:W3:Y:S04]  /*2a3d0*/  LDL.LU.64 R12, [R1+0x6d0] ;  /* 0x0006d000010c7983 */ /* 0x001ee80000300a00 */
[----:B------:R-:W4:Y:S01]  /*2a3e0*/  LDL.LU.64 R14, [R1+0x6d8] ;  /* 0x0006d800010e7983 */ /* 0x000f220000300a00 */
[----:B------:R-:W-:-:S02]  /*2a3f0*/  IMAD.MOV.U32 R24, RZ, RZ, R3 ;  /* 0x000000ffff187224 */ /* 0x000fc400078e0003 */
[----:B------:R-:W-:-:S07]  /*2a400*/  IMAD.MOV.U32 R25, RZ, RZ, R0 ;  /* 0x000000ffff197224 */ /* 0x000fce00078e0000 */
[C---:B--2---:R-:W-:Y:S01]  /*2a410*/  HMMA.16816.F32 R24, R16.reuse, R24, R4 ;  /* 0x000000181018723c */ /* 0x044fe20000001804 */
        /* <DEDUP_REMOVED lines=8> */
[----:B------:R-:W-:Y:S04]  /*2a4a0*/  STL [R1+0x1fb4], R29 ;  /* 0x001fb41d01007387 */ /* 0x000fe80000100800 */
[----:B------:R-:W-:Y:S04]  /*2a4b0*/  STL [R1+0x1fb0], R28 ;  /* 0x001fb01c01007387 */ /* 0x000fe80000100800 */
[----:B------:R-:W2:Y:S04]  /*2a4c0*/  LDL.LU.64 R4, [R1+0x3140] ;  /* 0x0031400001047983 */ /* 0x000ea80000300a00 */
        /* <DEDUP_REMOVED lines=8> */
[----:B0-----:R-:W2:Y:S01]  /*2a550*/  LDL.LU.64 R4, [R1+0x3128] ;  /* 0x0031280001047983 */ /* 0x001ea20000300a00 */
[----:B------:R-:W-:Y:S02]  /*2a560*/  IMAD.MOV.U32 R29, RZ, RZ, R6 ;  /* 0x000000ffff1d7224 */ /* 0x000fe400078e0006 */
[----:B------:R-:W-:-:S05]  /*2a570*/  IMAD.MOV.U32 R28, RZ, RZ, R7 ;  /* 0x000000ffff1c7224 */ /* 0x000fca00078e0007 */
[----:B------:R-:W-:Y:S04]  /*2a580*/  STL [R1+0x1fbc], R28 ;  /* 0x001fbc1c01007387 */ /* 0x000fe80000100800 */
[----:B------:R-:W-:Y:S01]  /*2a590*/  STL [R1+0x1fb8], R29 ;  /* 0x001fb81d01007387 */ /* 0x000fe20000100800 */
[----:B--2---:R-:W-:Y:S03]  /*2a5a0*/  HMMA.16816.F32 R4, R16, R4, R12 ;  /* 0x000000041004723c */ /* 0x004fe6000000180c */
[----:B------:R-:W2:Y:S04]  /*2a5b0*/  LDL.LU.64 R14, [R1+0x3120] ;  /* 0x00312000010e7983 */ /* 0x000ea80000300a00 */
[----:B------:R-:W2:-:S12]  /*2a5c0*/  LDL.LU.64 R12, [R1+0x3118] ;  /* 0x00311800010c7983 */ /* 0x000e980000300a00 */
[----:B------:R0:W-:Y:S04]  /*2a5d0*/  STL.64 [R1+0x6d0], R4 ;  /* 0x0006d00401007387 */ /* 0x0001e80000100a00 */
[----:B------:R2:W-:Y:S04]  /*2a5e0*/  STL.64 [R1+0x6d8], R6 ;  /* 0x0006d80601007387 */ /* 0x0005e80000100a00 */
[----:B0-----:R-:W2:Y:S02]  /*2a5f0*/  LDL.LU.64 R4, [R1+0x3110] ;  /* 0x0031100001047983 */ /* 0x001ea40000300a00 */
[----:B--2---:R-:W-:Y:S02]  /*2a600*/  HMMA.16816.F32 R4, R16, R4, R12 ;  /* 0x000000041004723c */ /* 0x004fe4000000180c */
[----:B------:R-:W3:-:S15]  /*2a610*/  LDL.LU.64 R12, [R1+0x3108] ;  /* 0x00310800010c7983 */ /* 0x000ede0000300a00 */
[----:B------:R-:W-:Y:S02]  /*2a620*/  NOP ;  /* 0x0000000000007918 */ /* 0x000fe40000000000 */
[----:B------:R-:W-:Y:S01]  /*2a630*/  IMAD.MOV.U32 R28, RZ, RZ, R7 ;  /* 0x000000ffff1c7224 */ /* 0x000fe200078e0007 */
[----:B------:R-:W-:Y:S04]  /*2a640*/  STL.64 [R1+0x6c0], R4 ;  /* 0x0006c00401007387 */ /* 0x000fe80000100a00 */
[----:B------:R0:W-:Y:S04]  /*2a650*/  STL [R1+0x6c8], R6 ;  /* 0x0006c80601007387 */ /* 0x0001e80000100800 */
[----:B0-----:R-:W2:Y:S04]  /*2a660*/  LDL.LU.64 R6, [R1+0x3100] ;  /* 0x0031000001067983 */ /* 0x001ea80000300a00 */
[----:B------:R-:W2:Y:S04]  /*2a670*/  LDL.LU.64 R4, [R1+0x30f8] ;  /* 0x0030f80001047983 */ /* 0x000ea80000300a00 */
[----:B------:R-:W-:Y:S01]  /*2a680*/  STL [R1+0x1fc4], R28 ;  /* 0x001fc41c01007387 */ /* 0x000fe20000100800 */
[----:B---3--:R-:W-:Y:S03]  /*2a690*/  HMMA.16816.F32 R12, R16, R12, R8 ;  /* 0x0000000c100c723c */ /* 0x008fe60000001808 */
[----:B------:R-:W3:Y:S04]  /*2a6a0*/  LDL.LU.64 R10, [R1+0x30f0] ;  /* 0x0030f000010a7983 */ /* 0x000ee80000300a00 */
[----:B------:R-:W2:-:S12]  /*2a6b0*/  LDL.LU.64 R8, [R1+0x30e8] ;  /* 0x0030e80001087983 */ /* 0x000e980000300a00 */
[----:B------:R-:W-:Y:S04]  /*2a6c0*/  STL.64 [R1+0x6b0], R12 ;  /* 0x0006b00c01007387 */ /* 0x000fe80000100a00 */
[----:B------:R0:W-:Y:S04]  /*2a6d0*/  STL.64 [R1+0x6b8], R14 ;  /* 0x0006b80e01007387 */ /* 0x0001e80000100a00 */
[----:B0-----:R-:W2:Y:S04]  /*2a6e0*/  LDL.LU.64 R14, [R1+0x30e0] ;  /* 0x0030e000010e7983 */ /* 0x001ea80000300a00 */
[----:B------:R-:W4:Y:S02]  /*2a6f0*/  LDL.LU.64 R12, [R1+0x30d8] ;  /* 0x0030d800010c7983 */ /* 0x000f240000300a00 */
[----:B----4-:R-:W-:-:S15]  /*2a700*/  HMMA.16816.F32 R20, R16, R12, R20 ;  /* 0x0000000c1014723c */ /* 0x010fde0000001814 */
[----:B------:R-:W-:-:S04]  /*2a710*/  NOP ;  /* 0x0000000000007918 */ /* 0x000fc80000000000 */
[----:B------:R-:W-:Y:S04]  /*2a720*/  STL.64 [R1+0x6a0], R20 ;  /* 0x0006a01401007387 */ /* 0x000fe80000100a00 */
[----:B------:R0:W-:Y:S04]  /*2a730*/  STL.64 [R1+0x6a8], R22 ;  /* 0x0006a81601007387 */ /* 0x0001e80000100a00 */
[----:B0-----:R-:W4:Y:S04]  /*2a740*/  LDL.LU.64 R22, [R1+0x30d0] ;  /* 0x0030d00001167983 */ /* 0x001f280000300a00 */
[----:B------:R-:W4:Y:S04]  /*2a750*/  LDL.LU.64 R20, [R1+0x30c8] ;  /* 0x0030c80001147983 */ /* 0x000f280000300a00 */
[----:B--2---:R0:W-:Y:S04]  /*2a760*/  STL.64 [R1+0x3008], R14 ;  /* 0x0030080e01007387 */ /* 0x0041e80000100a00 */
[----:B------:R-:W2:Y:S04]  /*2a770*/  LDL.LU.64 R12, [R1+0x690] ;  /* 0x00069000010c7983 */ /* 0x000ea80000300a00 */
[----:B0-----:R-:W2:Y:S04]  /*2a780*/  LDL.LU.64 R14, [R1+0x698] ;  /* 0x00069800010e7983 */ /* 0x001ea80000300a00 */
[----:B---3--:R-:W-:Y:S01]  /*2a790*/  STL.64 [R1+0x3078], R10 ;  /* 0x0030780a01007387 */ /* 0x008fe20000100a00 */
[----:B--2---:R-:W-:-:S15]  /*2a7a0*/  HMMA.16816.F32 R12, R16, R8, R12 ;  /* 0x00000008100c723c */ /* 0x004fde000000180c */
[----:B------:R-:W-:-:S04]  /*2a7b0*/  NOP ;  /* 0x0000000000007918 */ /* 0x000fc80000000000 */
[----:B------:R-:W-:Y:S04]  /*2a7c0*/  STL.64 [R1+0x690], R12 ;  /* 0x0006900c01007387 */ /* 0x000fe80000100a00 */
[----:B------:R0:W-:Y:S04]  /*2a7d0*/  STL.64 [R1+0x698], R14 ;  /* 0x0006980e01007387 */ /* 0x0001e80000100a00 */
[----:B0-----:R-:W2:Y:S01]  /*2a7e0*/  LDL.64 R14, [R1+0x58] ;  /* 0x00005800010e7983 */ /* 0x001ea20000100a00 */
[----:B------:R-:W-:Y:S01]  /*2a7f0*/  HMMA.16816.F32 R24, R16, R4, R24 ;  /* 0x000000041018723c */ /* 0x000fe20000001818 */
[----:B------:R-:W-:-:S02]  /*2a800*/  IMAD.MOV.U32 R8, RZ, RZ, R6 ;  /* 0x000000ffff087224 */ /* 0x000fc400078e0006 */
[----:B------:R-:W-:Y:S01]  /*2a810*/  IMAD.MOV.U32 R9, RZ, RZ, R7 ;  /* 0x000000ffff097224 */ /* 0x000fe200078e0007 */
[----:B--2---:R-:W-:-:S15]  /*2a820*/  STL.64 [R1+0x3048], R14 ;  /* 0x0030480e01007387 */ /* 0x004fde0000100a00 */
[----:B------:R0:W-:Y:S04]  /*2a830*/  STL.64 [R1+0xd0], R24 ;  /* 0x0000d01801007387 */ /* 0x0001e80000100a00 */
[----:B------:R-:W2:Y:S04]  /*2a840*/  LDL.LU R6, [R1+0x30c4] ;  /* 0x0030c40001067983 */ /* 0x000ea80000300800 */
[----:B------:R-:W3:Y:S04]  /*2a850*/  LDL.LU R7, [R1+0x30c0] ;  /* 0x0030c00001077983 */ /* 0x000ee80000300800 */
[----:B------:R-:W4:Y:S04]  /*2a860*/  LDL.LU R10, [R1+0x678] ;  /* 0x00067800010a7983 */ /* 0x000f280000300800 */
[----:B------:R-:W4:Y:S04]  /*2a870*/  LDL.LU R11, [R1+0x67c] ;  /* 0x00067c00010b7983 */ /* 0x000f280000300800 */
[----:B0-----:R-:W4:Y:S04]  /*2a880*/  LDL.LU R24, [R1+0xfc0] ;  /* 0x000fc00001187983 */ /* 0x001f280000300800 */
[----:B------:R-:W4:Y:S01]  /*2a890*/  LDL.LU R25, [R1+0xfc4] ;  /* 0x000fc40001197983 */ /* 0x000f220000300800 */
[----:B------:R-:W-:-:S02]  /*2a8a0*/  IMAD.MOV.U32 R3, RZ, RZ, R26 ;  /* 0x000000ffff037224 */ /* 0x000fc400078e001a */
[----:B------:R-:W-:Y:S02]  /*2a8b0*/  IMAD.MOV.U32 R0, RZ, RZ, R27 ;  /* 0x000000ffff007224 */ /* 0x000fe400078e001b */
[----:B--2---:R-:W-:Y:S02]  /*2a8c0*/  IMAD.MOV.U32 R26, RZ, RZ, R6 ;  /* 0x000000ffff1a7224 */ /* 0x004fe400078e0006 */
[----:B---3--:R-:W-:Y:S01]  /*2a8d0*/  IMAD.MOV.U32 R27, RZ, RZ, R7 ;  /* 0x000000ffff1b7224 */ /* 0x008fe200078e0007 */
[----:B------:R-:W2:Y:S04]  /*2a8e0*/  LDL.LU R6, [R1+0x30bc] ;  /* 0x0030bc0001067983 */ /* 0x000ea80000300800 */
[----:B------:R-:W2:Y:S04]  /*2a8f0*/  LDL.LU R7, [R1+0x30b8] ;  /* 0x0030b80001077983 */ /* 0x000ea80000300800 */
[----:B------:R0:W-:Y:S04]  /*2a900*/  STL.64 [R1+0x30a8], R26 ;  /* 0x0030a81a01007387 */ /* 0x0001e80000100a00 */
[----:B----4-:R-:W-:Y:S04]  /*2a910*/  STL.64 [R1+0x30a0], R24 ;  /* 0x0030a01801007387 */ /* 0x010fe80000100a00 */
[----:B0-----:R-:W3:Y:S04]  /*2a920*/  LDL R26, [R1+0xc8] ;  /* 0x0000c800011a7983 */ /* 0x001ee80000100800 */
[----:B------:R-:W3:Y:S04]  /*2a930*/  LDL R27, [R1+0xcc] ;  /* 0x0000cc00011b7983 */ /* 0x000ee80000100800 */
[----:B------:R0:W-:Y:S04]  /*2a940*/  STL.64 [R1+0x3088], R10 ;  /* 0x0030880a01007387 */ /* 0x0001e80000100a00 */
[----:B------:R-:W-:Y:S04]  /*2a950*/  STL.64 [R1+0x3080], R8 ;  /* 0x0030800801007387 */ /* 0x000fe80000100a00 */
[----:B0-----:R-:W4:Y:S04]  /*2a960*/  LDL.64 R10, [R1+0xa8] ;  /* 0x0000a800010a7983 */ /* 0x001f280000100a00 */
[----:B----4-:R0:W-:Y:S04]  /*2a970*/  STL.64 [R1+0x3098], R10 ;  /* 0x0030980a01007387 */ /* 0x0101e80000100a00 */
[----:B0-----:R-:W4:Y:S04]  /*2a980*/  LDL.64 R10, [R1+0xb8] ;  /* 0x0000b800010a7983 */ /* 0x001f280000100a00 */
[----:B----4-:R0:W-:Y:S04]  /*2a990*/  STL.64 [R1+0x30b0], R10 ;  /* 0x0030b00a01007387 */ /* 0x0101e80000100a00 */
[----:B------:R-:W3:Y:S04]  /*2a9a0*/  LDL.LU R8, [R1+0x10c0] ;  /* 0x0010c00001087983 */ /* 0x000ee80000300800 */
[----:B------:R-:W3:Y:S04]  /*2a9b0*/  LDL.LU R9, [R1+0x10c4] ;  /* 0x0010c40001097983 */ /* 0x000ee80000300800 */
[----:B0-----:R-:W3:Y:S04]  /*2a9c0*/  LDL.LU R10, [R1+0x10c8] ;  /* 0x0010c800010a7983 */ /* 0x001ee80000300800 */
[----:B------:R-:W3:Y:S04]  /*2a9d0*/  LDL.LU R11, [R1+0x10cc] ;  /* 0x0010cc00010b7983 */ /* 0x000ee80000300800 */
[----:B--2---:R0:W-:Y:S04]  /*2a9e0*/  STL.64 [R1+0x3060], R6 ;  /* 0x0030600601007387 */ /* 0x0041e80000100a00 */
[----:B------:R-:W2:Y:S04]  /*2a9f0*/  LDL.LU R4, [R1+0x660] ;  /* 0x0006600001047983 */ /* 0x000ea80000300800 */
[----:B------:R-:W2:Y:S04]  /*2aa00*/  LDL.LU R5, [R1+0x664] ;  /* 0x0006640001057983 */ /* 0x000ea80000300800 */
[----:B0-----:R-:W4:Y:S04]  /*2aa10*/  LDL.LU R6, [R1+0x668] ;  /* 0x0006680001067983 */ /* 0x001f280000300800 */
[----:B------:R-:W4:Y:S04]  /*2aa20*/  LDL.LU R7, [R1+0x66c] ;  /* 0x00066c0001077983 */ /* 0x000f280000300800 */
[----:B----4-:R0:W-:Y:S04]  /*2aa30*/  STL.64 [R1+0x3070], R6 ;  /* 0x0030700601007387 */ /* 0x0101e80000100a00 */
[----:B--2---:R1:W-:Y:S04]  /*2aa40*/  STL.64 [R1+0x3068], R4 ;  /* 0x0030680401007387 */ /* 0x0043e80000100a00 */
[----:B0-----:R-:W2:Y:S01]  /*2aa50*/  LDL.64 R6, [R1+0x98] ;  /* 0x0000980001067983 */ /* 0x001ea20000100a00 */
[C---:B---3--:R-:W-:Y:S03]  /*2aa60*/  HMMA.16816.F32 R24, R20.reuse, R26, R8 ;  /* 0x0000001a1418723c */ /* 0x048fe60000001808 */
[----:B--2---:R0:W-:Y:S04]  /*2aa70*/  STL.64 [R1+0x3090], R6 ;  /* 0x0030900601007387 */ /* 0x0041e80000100a00 */
[----:B-1----:R-:W2:Y:S04]  /*2aa80*/  LDL.LU R4, [R1+0x680] ;  /* 0x0006800001047983 */ /* 0x002ea80000300800 */
[----:B------:R-:W2:Y:S04]  /*2aa90*/  LDL.LU R5, [R1+0x684] ;  /* 0x0006840001057983 */ /* 0x000ea80000300800 */
[----:B0-----:R-:W2:Y:S04]  /*2aaa0*/  LDL.LU R6, [R1+0x688] ;  /* 0x0006880001067983 */ /* 0x001ea80000300800 */
[----:B------:R-:W2:Y:S04]  /*2aab0*/  LDL.LU R7, [R1+0x68c] ;  /* 0x00068c0001077983 */ /* 0x000ea80000300800 */
[----:B------:R-:W3:Y:S04]  /*2aac0*/  LDL.LU R12, [R1+0x650] ;  /* 0x00065000010c7983 */ /* 0x000ee80000300800 */
[----:B------:R-:W3:Y:S04]  /*2aad0*/  LDL.LU R13, [R1+0x654] ;  /* 0x00065400010d7983 */ /* 0x000ee80000300800 */
[----:B------:R-:W4:Y:S04]  /*2aae0*/  LDL.LU R14, [R1+0x658] ;  /* 0x00065800010e7983 */ /* 0x000f280000300800 */
[----:B------:R-:W4:Y:S04]  /*2aaf0*/  LDL.LU R15, [R1+0x65c] ;  /* 0x00065c00010f7983 */ /* 0x000f280000300800 */
[----:B----4-:R0:W-:Y:S04]  /*2ab00*/  STL.64 [R1+0x3058], R14 ;  /* 0x0030580e01007387 */ /* 0x0101e80000100a00 */
[----:B---3--:R-:W-:Y:S04]  /*2ab10*/  STL.64 [R1+0x3050], R12 ;  /* 0x0030500c01007387 */ /* 0x008fe80000100a00 */
[----:B------:R-:W3:Y:S04]  /*2ab20*/  LDL R18, [R1+0x78] ;  /* 0x0000780001127983 */ /* 0x000ee80000100800 */
[----:B------:R-:W3:Y:S04]  /*2ab30*/  LDL R19, [R1+0x7c] ;  /* 0x00007c0001137983 */ /* 0x000ee80000100800 */
[----:B0-----:R-:W4:Y:S04]  /*2ab40*/  LDL.64 R14, [R1+0x88] ;  /* 0x00008800010e7983 */ /* 0x001f280000100a00 */
[----:B------:R-:W-:Y:S04]  /*2ab50*/  STL [R1+0x1fc8], R0 ;  /* 0x001fc80001007387 */ /* 0x000fe80000100800 */
[----:B------:R-:W-:Y:S04]  /*2ab60*/  STL [R1+0x1fc0], R3 ;  /* 0x001fc00301007387 */ /* 0x000fe80000100800 */
        /* <DEDUP_REMOVED lines=8> */
[----:B------:R-:W-:Y:S01]  /*2abf0*/  STL.64 [R1+0xfc8], R26 ;  /* 0x000fc81a01007387 */ /* 0x000fe20000100a00 */
[----:B0-----:R-:W-:Y:S02]  /*2ac00*/  IMAD.MOV.U32 R25, RZ, RZ, R10 ;  /* 0x000000ffff197224 */ /* 0x001fe400078e000a */
[----:B------:R-:W-:Y:S02]  /*2ac10*/  IMAD.MOV.U32 R24, RZ, RZ, R11 ;  /* 0x000000ffff187224 */ /* 0x000fe400078e000b */
[----:B------:R-:W2:Y:S04]  /*2ac20*/  LDL.LU.64 R10, [R1+0x3098] ;  /* 0x00309800010a7983 */ /* 0x000ea80000300a00 */
[----:B------:R0:W-:Y:S04]  /*2ac30*/  STL.64 [R1+0x3040], R24 ;  /* 0x0030401801007387 */ /* 0x0001e80000100a00 */
[----:B0-----:R-:W3:Y:S04]  /*2ac40*/  LDL.LU R24, [R1+0xf90] ;  /* 0x000f900001187983 */ /* 0x001ee80000300800 */
[----:B------:R-:W3:Y:S04]  /*2ac50*/  LDL.LU R25, [R1+0xf94] ;  /* 0x000f940001197983 */ /* 0x000ee80000300800 */
[----:B------:R-:W3:Y:S04]  /*2ac60*/  LDL.LU R26, [R1+0xf98] ;  /* 0x000f9800011a7983 */ /* 0x000ee80000300800 */
[----:B------:R-:W3:Y:S01]  /*2ac70*/  LDL.LU R27, [R1+0xf9c] ;  /* 0x000f9c00011b7983 */ /* 0x000ee20000300800 */
        /* <DEDUP_REMOVED lines=9> */
[----:B--2---:R-:W-:-:S15]  /*2ad10*/  HMMA.16816.F32 R8, R20, R6, R8 ;  /* 0x000000061408723c */ /* 0x004fde0000001808 */
[----:B------:R-:W-:-:S04]  /*2ad20*/  NOP ;  /* 0x0000000000007918 */ /* 0x000fc80000000000 */
[----:B------:R0:W-:Y:S04]  /*2ad30*/  STL.64 [R1+0x670], R8 ;  /* 0x0006700801007387 */ /* 0x0001e80000100a00 */
[----:B------:R1:W-:Y:S01]  /*2ad40*/  STL.64 [R1+0x678], R10 ;  /* 0x0006780a01007387 */ /* 0x0003e20000100a00 */
[----:B0-----:R-:W-:-:S03]  /*2ad50*/  IMAD.MOV.U32 R9, RZ, RZ, R6 ;  /* 0x000000ffff097224 */ /* 0x001fc600078e0006 */
[----:B-1----:R-:W2:Y:S01]  /*2ad60*/  LDL.LU.64 R10, [R1+0x3078] ;  /* 0x00307800010a7983 */ /* 0x002ea20000300a00 */
[----:B------:R-:W-:-:S03]  /*2ad70*/  IMAD.MOV.U32 R8, RZ, RZ, R7 ;  /* 0x000000ffff087224 */ /* 0x000fc600078e0007 */
[----:B------:R-:W4:Y:S04]  /*2ad80*/  LDL.LU.64 R6, [R1+0x3070] ;  /* 0x0030700001067983 */ /* 0x000f280000300a00 */
[----:B------:R-:W4:Y:S02]  /*2ad90*/  LDL.LU.64 R4, [R1+0x3068] ;  /* 0x0030680001047983 */ /* 0x000f240000300a00 */
[----:B----4-:R-:W-:Y:S02]  /*2ada0*/  HMMA.16816.F32 R4, R20, R14, R4 ;  /* 0x0000000e1404723c */ /* 0x010fe40000001804 */
[----:B--2---:R0:W-:Y:S04]  /*2adb0*/  STL.64 [R1+0x2fd8], R10 ;  /* 0x002fd80a01007387 */ /* 0x0041e80000100a00 */
[----:B------:R-:W-:Y:S04]  /*2adc0*/  STL.64 [R1+0x2fd0], R8 ;  /* 0x002fd00801007387 */ /* 0x000fe80000100a00 */
[----:B0-----:R-:W2:Y:S09]  /*2add0*/  LDL.64 R10, [R1+0x68] ;  /* 0x00006800010a7983 */ /* 0x001eb20000100a00 */
[----:B------:R-:W-:Y:S04]  /*2ade0*/  STL.64 [R1+0x660], R4 ;  /* 0x0006600401007387 */ /* 0x000fe80000100a00 */
[----:B------:R0:W-:Y:S04]  /*2adf0*/  STL.64 [R1+0x668], R6 ;  /* 0x0006680601007387 */ /* 0x0001e80000100a00 */
[----:B0-----:R-:W4:Y:S01]  /*2ae00*/  LDL.LU.64 R6, [R1+0x3060] ;  /* 0x0030600001067983 */ /* 0x001f220000300a00 */
[----:B------:R-:W-:-:S02]  /*2ae10*/  IMAD.MOV.U32 R5, RZ, RZ, R14 ;  /* 0x000000ffff057224 */ /* 0x000fc400078e000e */
[----:B------:R-:W-:Y:S02]  /*2ae20*/  IMAD.MOV.U32 R4, RZ, RZ, R15 ;  /* 0x000000ffff047224 */ /* 0x000fe400078e000f */
[----:B------:R-:W3:Y:S04]  /*2ae30*/  LDL.LU.64 R14, [R1+0x3058] ;  /* 0x00305800010e7983 */ /* 0x000ee80000300a00 */
[----:B------:R-:W3:Y:S04]  /*2ae40*/  LDL.LU.64 R12, [R1+0x3050] ;  /* 0x00305000010c7983 */ /* 0x000ee80000300a00 */
[----:B----4-:R-:W-:Y:S04]  /*2ae50*/  STL.64 [R1+0x2fc0], R6 ;  /* 0x002fc00601007387 */ /* 0x010fe80000100a00 */
[----:B------:R0:W-:Y:S04]  /*2ae60*/  STL.64 [R1+0x2fb8], R4 ;  /* 0x002fb80401007387 */ /* 0x0001e80000100a00 */
[----:B0-----:R-:W4:Y:S04]  /*2ae70*/  LDL.LU R4, [R1+0xfa0] ;  /* 0x000fa00001047983 */ /* 0x001f280000300800 */
[----:B------:R-:W4:Y:S04]  /*2ae80*/  LDL.LU R5, [R1+0xfa4] ;  /* 0x000fa40001057983 */ /* 0x000f280000300800 */
[----:B------:R-:W4:Y:S04]  /*2ae90*/  LDL.LU R6, [R1+0xfa8] ;  /* 0x000fa80001067983 */ /* 0x000f280000300800 */
[----:B------:R-:W4:Y:S01]  /*2aea0*/  LDL.LU R7, [R1+0xfac] ;  /* 0x000fac0001077983 */ /* 0x000f220000300800 */
[----:B---3--:R-:W-:Y:S03]  /*2aeb0*/  HMMA.16816.F32 R16, R20, R18, R12 ;  /* 0x000000121410723c */ /* 0x008fe6000000180c */
[----:B------:R-:W3:-:S15]  /*2aec0*/  LDL.LU.64 R14, [R1+0x3048] ;  /* 0x00304800010e7983 */ /* 0x000ede0000300a00 */
[----:B------:R-:W-:Y:S01]  /*2aed0*/  NOP ;  /* 0x0000000000007918 */ /* 0x000fe20000000000 */
[----:B------:R-:W-:Y:S04]  /*2aee0*/  STL.64 [R1+0x650], R16 ;  /* 0x0006501001007387 */ /* 0x000fe80000100a00 */
[----:B------:R-:W-:Y:S04]  /*2aef0*/  STL.64 [R1+0x658], R18 ;  /* 0x0006581201007387 */ /* 0x000fe80000100a00 */
[----:B------:R-:W0:Y:S04]  /*2af00*/  LDSM.16.MT88.4 R16, [R2+UR5+0x4100] ;  /* 0x004100050210783b */ /* 0x000e280008004200 */
[----:B------:R-:W-:Y:S04]  /*2af10*/  STL [R1+0x2f58], R2 ;  /* 0x002f580201007387 */ /* 0x000fe80000100800 */
[----:B0-----:R-:W-:Y:S04]  /*2af20*/  STL.64 [R1+0x2e98], R18 ;  /* 0x002e981201007387 */ /* 0x001fe80000100a00 */
[----:B------:R2:W-:Y:S02]  /*2af30*/  STL.64 [R1+0x2e90], R16 ;  /* 0x002e901001007387 */ /* 0x0005e40000100a00 */
[----:B--2---:R-:W-:-:S02]  /*2af40*/  IMAD.MOV.U32 R17, RZ, RZ, R10 ;  /* 0x000000ffff117224 */ /* 0x004fc400078e000a */
[----:B------:R-:W-:Y:S01]  /*2af50*/  IMAD.MOV.U32 R16, RZ, RZ, R11 ;  /* 0x000000ffff107224 */ /* 0x000fe200078e000b */
[----:B----4-:R-:W-:-:S15]  /*2af60*/  HMMA.16816.F32 R4, R20, R10, R4 ;  /* 0x0000000a1404723c */ /* 0x010fde0000001804 */
[----:B------:R-:W-:-:S04]  /*2af70*/  NOP ;  /* 0x0000000000007918 */ /* 0x000fc80000000000 */
[----:B------:R-:W-:Y:S04]  /*2af80*/  STL.64 [R1+0xfa0], R4 ;  /* 0x000fa00401007387 */ /* 0x000fe80000100a00 */
[----:B------:R3:W-:Y:S02]  /*2af90*/  STL.64 [R1+0xfa8], R6 ;  /* 0x000fa80601007387 */ /* 0x0007e40000100a00 */
[----:B---3--:R-:W-:Y:S02]  /*2afa0*/  HMMA.16816.F32 R4, R20, R14, R24 ;  /* 0x0000000e1404723c */ /* 0x008fe40000001818 */
[----:B------:R-:W2:Y:S01]  /*2afb0*/  LDL.LU R24, [R1+0xf80] ;  /* 0x000f800001187983 */ /* 0x000ea20000300800 */
[----:B------:R-:W-:-:S15]  /*2afc0*/  IMAD.MOV.U32 R2, RZ, RZ, R15 ;  /* 0x000000ffff027224 */ /* 0x000fde00078e000f */
[----:B------:R-:W-:Y:S01]  /*2afd0*/  NOP ;  /* 0x0000000000007918 */ /* 0x000fe20000000000 */
[----:B------:R-:W-:Y:S04]  /*2afe0*/  STL.64 [R1+0xf90], R4 ;  /* 0x000f900401007387 */ /* 0x000fe80000100a00 */
[----:B------:R0:W-:Y:S04]  /*2aff0*/  STL.64 [R1+0xf98], R6 ;  /* 0x000f980601007387 */ /* 0x0001e80000100a00 */
[----:B------:R-:W2:Y:S04]  /*2b000*/  LDL.LU R25, [R1+0xf84] ;  /* 0x000f840001197983 */ /* 0x000ea80000300800 */
[----:B------:R-:W2:Y:S04]  /*2b010*/  LDL.LU R26, [R1+0xf88] ;  /* 0x000f8800011a7983 */ /* 0x000ea80000300800 */
[----:B------:R-:W2:Y:S04]  /*2b020*/  LDL.LU R27, [R1+0xf8c] ;  /* 0x000f8c00011b7983 */ /* 0x000ea80000300800 */
[----:B0-----:R-:W2:Y:S04]  /*2b030*/  LDL.64 R6, [R1+0x48] ;  /* 0x0000480001067983 */ /* 0x001ea80000100a00 */
[----:B------:R-:W3:Y:S04]  /*2b040*/  LDL.LU R8, [R1+0xf30] ;  /* 0x000f300001087983 */ /* 0x000ee80000300800 */
[----:B------:R-:W3:Y:S04]  /*2b050*/  LDL.LU R9, [R1+0xf34] ;  /* 0x000f340001097983 */ /* 0x000ee80000300800 */
[----:B------:R-:W4:Y:S04]  /*2b060*/  LDL.LU R10, [R1+0xf38] ;  /* 0x000f3800010a7983 */ /* 0x000f280000300800 */
[----:B------:R-:W4:Y:S04]  /*2b070*/  LDL.LU R11, [R1+0xf3c] ;  /* 0x000f3c00010b7983 */ /* 0x000f280000300800 */
[----:B------:R-:W2:Y:S04]  /*2b080*/  LDL.LU R12, [R1+0xf50] ;  /* 0x000f5000010c7983 */ /* 0x000ea80000300800 */
[----:B------:R-:W2:Y:S04]  /*2b090*/  LDL.LU R13, [R1+0xf54] ;  /* 0x000f5400010d7983 */ /* 0x000ea80000300800 */
[----:B------:R-:W2:Y:S04]  /*2b0a0*/  LDL.LU R14, [R1+0xf58] ;  /* 0x000f5800010e7983 */ /* 0x000ea80000300800 */
[----:B------:R-:W2:Y:S04]  /*2b0b0*/  LDL.LU R15, [R1+0xf5c] ;  /* 0x000f5c00010f7983 */ /* 0x000ea80000300800 */
[----:B--2---:R0:W-:Y:S04]  /*2b0c0*/  STL.64 [R1+0x3018], R14 ;  /* 0x0030180e01007387 */ /* 0x0041e80000100a00 */
[----:B------:R-:W-:Y:S04]  /*2b0d0*/  STL.64 [R1+0x3010], R12 ;  /* 0x0030100c01007387 */ /* 0x000fe80000100a00 */
[----:B0-----:R-:W2:Y:S04]  /*2b0e0*/  LDL R14, [R1+0x28] ;  /* 0x00002800010e7983 */ /* 0x001ea80000100800 */
[----:B------:R-:W2:Y:S04]  /*2b0f0*/  LDL R15, [R1+0x2c] ;  /* 0x00002c00010f7983 */ /* 0x000ea80000100800 */
[----:B--2---:R0:W-:Y:S04]  /*2b100*/  STL.64 [R1+0x3028], R14 ;  /* 0x0030280e01007387 */ /* 0x0041e80000100a00 */
[----:B0-----:R-:W2:Y:S04]  /*2b110*/  LDL R14, [R1+0x38] ;  /* 0x00003800010e7983 */ /* 0x001ea80000100800 */
[----:B------:R-:W2:Y:S04]  /*2b120*/  LDL R15, [R1+0x3c] ;  /* 0x00003c00010f7983 */ /* 0x000ea80000100800 */
[----:B----4-:R0:W-:Y:S04]  /*2b130*/  STL.64 [R1+0x2fe8], R10 ;  /* 0x002fe80a01007387 */ /* 0x0101e80000100a00 */
[----:B---3--:R-:W-:Y:S04]  /*2b140*/  STL.64 [R1+0x2fe0], R8 ;  /* 0x002fe00801007387 */ /* 0x008fe80000100a00 */
[----:B0-----:R-:W3:Y:S04]  /*2b150*/  LDL.64 R10, [R1+0x8] ;  /* 0x00000800010a7983 */ /* 0x001ee80000100a00 */
[----:B---3--:R0:W-:Y:S04]  /*2b160*/  STL.64 [R1+0x3000], R10 ;  /* 0x0030000a01007387 */ /* 0x0081e80000100a00 */
[----:B0-----:R-:W3:Y:S01]  /*2b170*/  LDL.64 R10, [R1+0x18] ;  /* 0x00001800010a7983 */ /* 0x001ee20000100a00 */
[----:B------:R-:W-:Y:S03]  /*2b180*/  HMMA.16816.F32 R24, R20, R6, R24 ;  /* 0x000000061418723c */ /* 0x000fe60000001818 */
[----:B---3--:R0:W-:Y:S04]  /*2b190*/  STL.64 [R1+0x3020], R10 ;  /* 0x0030200a01007387 */ /* 0x0081e80000100a00 */
[----:B------:R-:W3:Y:S04]  /*2b1a0*/  LDL.LU R8, [R1+0xf60] ;  /* 0x000f600001087983 */ /* 0x000ee80000300800 */
[----:B------:R-:W3:Y:S04]  /*2b1b0*/  LDL.LU R9, [R1+0xf64] ;  /* 0x000f640001097983 */ /* 0x000ee80000300800 */
[----:B0-----:R-:W4:Y:S04]  /*2b1c0*/  LDL.LU R10, [R1+0xf68] ;  /* 0x000f6800010a7983 */ /* 0x001f280000300800 */
[----:B------:R-:W4:Y:S01]  /*2b1d0*/  LDL.LU R11, [R1+0xf6c] ;  /* 0x000f6c00010b7983 */ /* 0x000f220000300800 */
[----:B------:R-:W-:-:S02]  /*2b1e0*/  IMAD.MOV.U32 R19, RZ, RZ, R6 ;  /* 0x000000ffff137224 */ /* 0x000fc400078e0006 */
[----:B------:R-:W-:Y:S01]  /*2b1f0*/  IMAD.MOV.U32 R18, RZ, RZ, R7 ;  /* 0x000000ffff127224 */ /* 0x000fe200078e0007 */
[----:B----4-:R-:W-:Y:S04]  /*2b200*/  STL.64 [R1+0x3038], R10 ;  /* 0x0030380a01007387 */ /* 0x010fe80000100a00 */
[----:B---3--:R0:W-:Y:S04]  /*2b210*/  STL.64 [R1+0x3030], R8 ;  /* 0x0030300801007387 */ /* 0x0081e80000100a00 */
[----:B0-----:R-:W2:Y:S04]  /*2b220*/  LDL.LU R8, [R1+0xf70] ;  /* 0x000f700001087983 */ /* 0x001ea80000300800 */
[----:B------:R-:W2:Y:S04]  /*2b230*/  LDL.LU R9, [R1+0xf74] ;  /* 0x000f740001097983 */ /* 0x000ea80000300800 */
[----:B------:R-:W2:Y:S04]  /*2b240*/  LDL.LU R10, [R1+0xf78] ;  /* 0x000f7800010a7983 */ /* 0x000ea80000300800 */
[----:B------:R-:W2:Y:S04]  /*2b250*/  LDL.LU R11, [R1+0xf7c] ;  /* 0x000f7c00010b7983 */ /* 0x000ea80000300800 */
[----:B------:R0:W-:Y:S04]  /*2b260*/  STL.64 [R1+0xf80], R24 ;  /* 0x000f801801007387 */ /* 0x0001e80000100a00 */
[----:B------:R-:W-:Y:S04]  /*2b270*/  STL.64 [R1+0xf88], R26 ;  /* 0x000f881a01007387 */ /* 0x000fe80000100a00 */
[----:B0-----:R-:W3:Y:S04]  /*2b280*/  LDL.LU.64 R24, [R1+0x3040] ;  /* 0x0030400001187983 */ /* 0x001ee80000300a00 */
[----:B------:R-:W-:Y:S04]  /*2b290*/  STL.64 [R1+0x2f68], R18 ;  /* 0x002f681201007387 */ /* 0x000fe80000100a00 */
[----:B------:R0:W-:Y:S04]  /*2b2a0*/  STL.64 [R1+0x2f60], R16 ;  /* 0x002f601001007387 */ /* 0x0001e80000100a00 */
[----:B0-----:R-:W4:Y:S04]  /*2b2b0*/  LDL.LU R16, [R1+0x5e0] ;  /* 0x0005e00001107983 */ /* 0x001f280000300800 */
[----:B------:R-:W4:Y:S04]  /*2b2c0*/  LDL.LU R17, [R1+0x5e4] ;  /* 0x0005e40001117983 */ /* 0x000f280000300800 */
[----:B------:R-:W2:Y:S04]  /*2b2d0*/  LDL.LU R18, [R1+0x5e8] ;  /* 0x0005e80001127983 */ /* 0x000ea80000300800 */
[----:B------:R-:W2:Y:S04]  /*2b2e0*/  LDL.LU R19, [R1+0x5ec] ;  /* 0x0005ec0001137983 */ /* 0x000ea80000300800 */
[----:B--2---:R3:W-:Y:S04]  /*2b2f0*/  STL.64 [R1+0x2f78], R18 ;  /* 0x002f781201007387 */ /* 0x0047e80000100a00 */
[----:B----4-:R-:W-:Y:S04]  /*2b300*/  STL.64 [R1+0x2f70], R16 ;  /* 0x002f701001007387 */ /* 0x010fe80000100a00 */
[----:B------:R-:W2:Y:S04]  /*2b310*/  LDL.LU R4, [R1+0xf20] ;  /* 0x000f200001047983 */ /* 0x000ea80000300800 */
[----:B------:R-:W2:Y:S04]  /*2b320*/  LDL.LU R5, [R1+0xf24] ;  /* 0x000f240001057983 */ /* 0x000ea80000300800 */
[----:B------:R-:W4:Y:S04]  /*2b330*/  LDL.LU R6, [R1+0xf28] ;  /* 0x000f280001067983 */ /* 0x000f280000300800 */
[----:B------:R-:W4:Y:S01]  /*2b340*/  LDL.LU R7, [R1+0xf2c] ;  /* 0x000f2c0001077983 */ /* 0x000f220000300800 */
[----:B------:R-:W-:Y:S01]  /*2b350*/  HMMA.16816.F32 R12, R20, R14, R8 ;  /* 0x0000000e140c723c */ /* 0x000fe20000001808 */
[----:B---3--:R-:W-:-:S02]  /*2b360*/  IMAD.MOV.U32 R18, RZ, RZ, R25 ;  /* 0x000000ffff127224 */ /* 0x008fc400078e0019 */
[----:B------:R-:W-:Y:S01]  /*2b370*/  IMAD.MOV.U32 R19, RZ, RZ, R24 ;  /* 0x000000ffff137224 */ /* 0x000fe200078e0018 */
[----:B----4-:R-:W-:Y:S04]  /*2b380*/  STL.64 [R1+0x2ff8], R6 ;  /* 0x002ff80601007387 */ /* 0x010fe80000100a00 */
[----:B--2---:R0:W-:Y:S04]  /*2b390*/  STL.64 [R1+0x2ff0], R4 ;  /* 0x002ff00401007387 */ /* 0x0041e80000100a00 */
[----:B0-----:R-:W2:Y:S04]  /*2b3a0*/  LDL.LU R4, [R1+0xf40] ;  /* 0x000f400001047983 */ /* 0x001ea80000300800 */
[----:B------:R-:W2:Y:S04]  /*2b3b0*/  LDL.LU R5, [R1+0xf44] ;  /* 0x000f440001057983 */ /* 0x000ea80000300800 */
[----:B------:R-:W2:Y:S04]  /*2b3c0*/  LDL.LU R6, [R1+0xf48] ;  /* 0x000f480001067983 */ /* 0x000ea80000300800 */
[----:B------:R-:W2:Y:S04]  /*2b3d0*/  LDL.LU R7, [R1+0xf4c] ;  /* 0x000f4c0001077983 */ /* 0x000ea80000300800 */
[----:B------:R-:W3:Y:S04]  /*2b3e0*/  LDL.LU R24, [R1+0x640] ;  /* 0x0006400001187983 */ /* 0x000ee80000300800 */
[----:B------:R-:W3:Y:S04]  /*2b3f0*/  LDL.LU R25, [R1+0x644] ;  /* 0x0006440001197983 */ /* 0x000ee80000300800 */
[----:B------:R-:W3:Y:S04]  /*2b400*/  LDL.LU R26, [R1+0x648] ;  /* 0x00064800011a7983 */ /* 0x000ee80000300800 */
[----:B------:R-:W3:Y:S04]  /*2b410*/  LDL.LU R27, [R1+0x64c] ;  /* 0x00064c00011b7983 */ /* 0x000ee80000300800 */
[----:B------:R0:W-:Y:S04]  /*2b420*/  STL.64 [R1+0x2f90], R18 ;  /* 0x002f901201007387 */ /* 0x0001e80000100a00 */
[----:B0-----:R-:W4:Y:S04]  /*2b430*/  LDL.64 R18, [R1+0xc8] ;  /* 0x0000c80001127983 */ /* 0x001f280000100a00 */
[----:B------:R-:W2:Y:S04]  /*2b440*/  LDL.LU.64 R10, [R1+0x3038] ;  /* 0x00303800010a7983 */ /* 0x000ea80000300a00 */
[----:B------:R-:W2:Y:S04]  /*2b450*/  LDL.LU.64 R8, [R1+0x3030] ;  /* 0x0030300001087983 */ /* 0x000ea80000300a00 */
[----:B------:R-:W-:Y:S04]  /*2b460*/  STL.64 [R1+0xf70], R12 ;  /* 0x000f700c01007387 */ /* 0x000fe80000100a00 */
[----:B------:R0:W-:Y:S04]  /*2b470*/  STL.64 [R1+0xf78], R14 ;  /* 0x000f780e01007387 */ /* 0x0001e80000100a00 */
[----:B0-----:R-:W2:Y:S02]  /*2b480*/  LDL.LU.64 R14, [R1+0x3028] ;  /* 0x00302800010e7983 */ /* 0x001ea40000300a00 */
[----:B--2---:R-:W-:Y:S02]  /*2b490*/  HMMA.16816.F32 R12, R20, R14, R8 ;  /* 0x0000000e140c723c */ /* 0x004fe40000001808 */
[----:B------:R-:W2:-:S15]  /*2b4a0*/  LDL.LU.64 R10, [R1+0x3020] ;  /* 0x00302000010a7983 */ /* 0x000e9e0000300a00 */
[----:B------:R-:W-:Y:S02]  /*2b4b0*/  NOP ;  /* 0x0000000000007918 */ /* 0x000fe40000000000 */
[----:B------:R-:W-:Y:S04]  /*2b4c0*/  STL.64 [R1+0xf60], R12 ;  /* 0x000f600c01007387 */ /* 0x000fe80000100a00 */
[----:B------:R0:W-:Y:S04]  /*2b4d0*/  STL.64 [R1+0xf68], R14 ;  /* 0x000f680e01007387 */ /* 0x0001e80000100a00 */
[----:B0-----:R-:W2:Y:S04]  /*2b4e0*/  LDL.LU.64 R14, [R1+0x3018] ;  /* 0x00301800010e7983 */ /* 0x001ea80000300a00 */
        /* <DEDUP_REMOVED lines=21> */
[----:B------:R-:W-:Y:S04]  /*2b640*/  STL.64 [R1+0xf30], R8 ;  /* 0x000f300801007387 */ /* 0x000fe80000100a00 */
[----:B------:R0:W-:Y:S04]  /*2b650*/  STL.64 [R1+0xf38], R10 ;  /* 0x000f380a01007387 */ /* 0x0001e80000100a00 */
[----:B0-----:R-:W2:Y:S04]  /*2b660*/  LDL.LU.64 R10, [R1+0x2fd8] ;  /* 0x002fd800010a7983 */ /* 0x001ea80000300a00 */
[----:B------:R-:W2:Y:S04]  /*2b670*/  LDL.LU.64 R8, [R1+0x2fd0] ;  /* 0x002fd00001087983 */ /* 0x000ea80000300a00 */
[----:B------:R2:W-:Y:S02]  /*2b680*/  STL.64 [R1+0x2f00], R14 ;  /* 0x002f000e01007387 */ /* 0x0005e40000100a00 */
[----:B--2---:R-:W-:-:S02]  /*2b690*/  IMAD.MOV.U32 R14, RZ, RZ, R9 ;  /* 0x000000ffff0e7224 */ /* 0x004fc400078e0009 */
[----:B------:R-:W-:-:S05]  /*2b6a0*/  IMAD.MOV.U32 R15, RZ, RZ, R8 ;  /* 0x000000ffff0f7224 */ /* 0x000fca00078e0008 */
[----:B------:R0:W-:Y:S04]  /*2b6b0*/  STL.64 [R1+0x2f88], R14 ;  /* 0x002f880e01007387 */ /* 0x0001e80000100a00 */
[----:B------:R1:W-:Y:S01]  /*2b6c0*/  STL.64 [R1+0x2f80], R12 ;  /* 0x002f800c01007387 */ /* 0x0003e20000100a00 */
[----:B0-----:R-:W-:-:S03]  /*2b6d0*/  IMAD.MOV.U32 R14, RZ, RZ, R10 ;  /* 0x000000ffff0e7224 */ /* 0x001fc600078e000a */
[----:B-1----:R-:W2:Y:S04]  /*2b6e0*/  LDL.LU R12, [R1+0xfb0] ;  /* 0x000fb000010c7983 */ /* 0x002ea80000300800 */
[----:B------:R-:W2:Y:S04]  /*2b6f0*/  LDL.LU R13, [R1+0xfb4] ;  /* 0x000fb400010d7983 */ /* 0x000ea80000300800 */
[----:B------:R-:W2:Y:S01]  /*2b700*/  LDL.LU R10, [R1+0x2fcc] ;  /* 0x002fcc00010a7983 */ /* 0x000ea20000300800 */
[----:B------:R-:W-:-:S03]  /*2b710*/  IMAD.MOV.U32 R15, RZ, RZ, R11 ;  /* 0x000000ffff0f7224 */ /* 0x000fc600078e000b */
[----:B------:R-:W2:Y:S04]  /*2b720*/  LDL.LU R11, [R1+0x2fc8] ;  /* 0x002fc800010b7983 */ /* 0x000ea80000300800 */
[----:B------:R-:W-:Y:S01]  /*2b730*/  STL.64 [R1+0x2fa0], R14 ;  /* 0x002fa00e01007387 */ /* 0x000fe20000100a00 */
[C---:B--2---:R-:W-:Y:S03]  /*2b740*/  HMMA.16816.F32 R4, R20.reuse, R10, R4 ;  /* 0x0000000a1404723c */ /* 0x044fe60000001804 */
[----:B------:R0:W-:Y:S04]  /*2b750*/  STL.64 [R1+0x2f98], R12 ;  /* 0x002f980c01007387 */ /* 0x0001e80000100a00 */
[----:B0-----:R-:W2:Y:S04]  /*2b760*/  LDL.LU R12, [R1+0x10b0] ;  /* 0x0010b000010c7983 */ /* 0x001ea80000300800 */
[----:B------:R-:W2:Y:S04]  /*2b770*/  LDL.LU R13, [R1+0x10b4] ;  /* 0x0010b400010d7983 */ /* 0x000ea80000300800 */
[----:B------:R-:W2:Y:S04]  /*2b780*/  LDL.LU R14, [R1+0x10b8] ;  /* 0x0010b800010e7983 */ /* 0x000ea80000300800 */
[----:B------:R-:W2:Y:S04]  /*2b790*/  LDL.LU R15, [R1+0x10bc] ;  /* 0x0010bc00010f7983 */ /* 0x000ea80000300800 */
[----:B------:R-:W-:Y:S04]  /*2b7a0*/  STL.64 [R1+0xf20], R4 ;  /* 0x000f200401007387 */ /* 0x000fe80000100a00 */
[----:B------:R0:W-:Y:S04]  /*2b7b0*/  STL.64 [R1+0xf28], R6 ;  /* 0x000f280601007387 */ /* 0x0001e80000100a00 */
[----:B0-----:R-:W3:Y:S04]  /*2b7c0*/  LDL.LU.64 R6, [R1+0x2fc0] ;  /* 0x002fc00001067983 */ /* 0x001ee80000300a00 */
[----:B------:R-:W2:Y:S04]  /*2b7d0*/  LDL.LU.64 R4, [R1+0x2fb8] ;  /* 0x002fb80001047983 */ /* 0x000ea80000300a00 */
[----:B------:R0:W-:Y:S01]  /*2b7e0*/  STL.64 [R1+0x2ea8], R10 ;  /* 0x002ea80a01007387 */ /* 0x0001e20000100a00 */
[----:B---3--:R-:W-:Y:S03]  /*2b7f0*/  HMMA.16816.F32 R20, R20, R6, R24 ;  /* 0x000000061414723c */ /* 0x008fe60000001818 */
[----:B------:R-:W2:Y:S04]  /*2b800*/  LDL.LU.64 R26, [R1+0x2fb0] ;  /* 0x002fb000011a7983 */ /* 0x000ea80000300a00 */
[----:B------:R-:W2:Y:S01]  /*2b810*/  LDL.LU.64 R24, [R1+0x2fa8] ;  /* 0x002fa80001187983 */ /* 0x000ea20000300a00 */
[----:B0-----:R-:W-:-:S02]  /*2b820*/  IMAD.MOV.U32 R10, RZ, RZ, R3 ;  /* 0x000000ffff0a7224 */ /* 0x001fc400078e0003 */
[----:B------:R-:W-:Y:S02]  /*2b830*/  IMAD.MOV.U32 R11, RZ, RZ, R0 ;  /* 0x000000ffff0b7224 */ /* 0x000fe400078e0000 */
[----:B----4-:R-:W-:Y:S02]  /*2b840*/  IMAD.MOV.U32 R3, RZ, RZ, R18 ;  /* 0x000000ffff037224 */ /* 0x010fe400078e0012 */
[----:B------:R-:W-:-:S05]  /*2b850*/  IMAD.MOV.U32 R0, RZ, RZ, R19 ;  /* 0x000000ffff007224 */ /* 0x000fca00078e0013 */
[----:B------:R0:W-:Y:S04]  /*2b860*/  STL.64 [R1+0x640], R20 ;  /* 0x0006401401007387 */ /* 0x0001e80000100a00 */
[----:B------:R1:W-:Y:S04]  /*2b870*/  STL.64 [R1+0x648], R22 ;  /* 0x0006481601007387 */ /* 0x0003e80000100a00 */
[----:B0-----:R-:W3:Y:S04]  /*2b880*/  LDL.LU R20, [R1+0x5d0] ;  /* 0x0005d00001147983 */ /* 0x001ee80000300800 */
[----:B------:R-:W3:Y:S04]  /*2b890*/  LDL.LU R21, [R1+0x5d4] ;  /* 0x0005d40001157983 */ /* 0x000ee80000300800 */
[----:B-1----:R-:W3:Y:S04]  /*2b8a0*/  LDL.LU R22, [R1+0x5d8] ;  /* 0x0005d80001167983 */ /* 0x002ee80000300800 */
[----:B------:R-:W3:Y:S04]  /*2b8b0*/  LDL.LU R23, [R1+0x5dc] ;  /* 0x0005dc0001177983 */ /* 0x000ee80000300800 */
[----:B------:R-:W-:Y:S01]  /*2b8c0*/  STL.64 [R1+0x2ea0], R6 ;  /* 0x002ea00601007387 */ /* 0x000fe20000100a00 */
        /* <DEDUP_REMOVED lines=8> */
[----:B------:R-:W3:Y:S04]  /*2b950*/  LDL.LU.64 R14, [R1+0x2f88] ;  /* 0x002f8800010e7983 */ /* 0x000ee80000300a00 */
[----:B------:R-:W2:-:S13]  /*2b960*/  LDL.LU.64 R12, [R1+0x2f80] ;  /* 0x002f8000010c7983 */ /* 0x000e9a0000300a00 */
[----:B------:R-:W-:Y:S04]  /*2b970*/  STL.64 [R1+0xfb0], R16 ;  /* 0x000fb01001007387 */ /* 0x000fe80000100a00 */
[----:B------:R0:W-:Y:S04]  /*2b980*/  STL.64 [R1+0xfb8], R18 ;  /* 0x000fb81201007387 */ /* 0x0001e80000100a00 */
[----:B0-----:R-:W4:Y:S04]  /*2b990*/  LDL.LU.64 R18, [R1+0x2f78] ;  /* 0x002f780001127983 */ /* 0x001f280000300a00 */
[----:B------:R-:W4:Y:S02]  /*2b9a0*/  LDL.LU.64 R16, [R1+0x2f70] ;  /* 0x002f700001107983 */ /* 0x000f240000300a00 */
[----:B----4-:R-:W-:Y:S02]  /*2b9b0*/  HMMA.16816.F32 R8, R24, R10, R16 ;  /* 0x0000000a1808723c */ /* 0x010fe40000001810 */
[----:B------:R-:W4:Y:S04]  /*2b9c0*/  LDL.LU.64 R18, [R1+0x2f68] ;  /* 0x002f680001127983 */ /* 0x000f280000300a00 */
[----:B------:R-:W2:-:S13]  /*2b9d0*/  LDL.LU.64 R16, [R1+0x2f60] ;  /* 0x002f600001107983 */ /* 0x000e9a0000300a00 */
[----:B------:R0:W-:Y:S04]  /*2b9e0*/  STL.64 [R1+0x5e0], R8 ;  /* 0x0005e00801007387 */ /* 0x0001e80000100a00 */
[----:B------:R1:W-:Y:S04]  /*2b9f0*/  STL.64 [R1+0x5e8], R10 ;  /* 0x0005e80a01007387 */ /* 0x0003e80000100a00 */
[----:B0-----:R-:W2:Y:S04]  /*2ba00*/  LDL.LU R8, [R1+0xe00] ;  /* 0x000e000001087983 */ /* 0x001ea80000300800 */
[----:B------:R-:W2:Y:S04]  /*2ba10*/  LDL.LU R9, [R1+0xe04] ;  /* 0x000e040001097983 */ /* 0x000ea80000300800 */
[----:B-1----:R-:W2:Y:S04]  /*2ba20*/  LDL.LU R10, [R1+0xe08] ;  /* 0x000e0800010a7983 */ /* 0x002ea80000300800 */
[----:B------:R-:W2:Y:S04]  /*2ba30*/  LDL.LU R11, [R1+0xe0c] ;  /* 0x000e0c00010b7983 */ /* 0x000ea80000300800 */
[----:B--2---:R-:W-:Y:S04]  /*2ba40*/  STL.64 [R1+0x2eb8], R10 ;  /* 0x002eb80a01007387 */ /* 0x004fe80000100a00 */
[----:B------:R0:W-:Y:S04]  /*2ba50*/  STL.64 [R1+0x2eb0], R8 ;  /* 0x002eb00801007387 */ /* 0x0001e80000100a00 */
[----:B0-----:R-:W2:Y:S04]  /*2ba60*/  LDL.LU R8, [R1+0xe10] ;  /* 0x000e100001087983 */ /* 0x001ea80000300800 */
[----:B------:R-:W2:Y:S04]  /*2ba70*/  LDL.LU R9, [R1+0xe14] ;  /* 0x000e140001097983 */ /* 0x000ea80000300800 */
[----:B------:R-:W2:Y:S04]  /*2ba80*/  LDL.LU R10, [R1+0xe18] ;  /* 0x000e1800010a7983 */ /* 0x000ea80000300800 */
[----:B------:R-:W2:Y:S04]  /*2ba90*/  LDL.LU R11, [R1+0xe1c] ;  /* 0x000e1c00010b7983 */ /* 0x000ea80000300800 */
[----:B--2---:R0:W-:Y:S04]  /*2baa0*/  STL.64 [R1+0x2ec8], R10 ;  /* 0x002ec80a01007387 */ /* 0x0041e80000100a00 */
[----:B------:R-:W-:Y:S01]  /*2bab0*/  STL.64 [R1+0x2ec0], R8 ;  /* 0x002ec00801007387 */ /* 0x000fe20000100a00 */
[----:B0-----:R-:W-:-:S02]  /*2bac0*/  IMAD.MOV.U32 R10, RZ, RZ, R13 ;  /* 0x000000ffff0a7224 */ /* 0x001fc400078e000d */
[----:B------:R-:W-:-:S05]  /*2bad0*/  IMAD.MOV.U32 R11, RZ, RZ, R12 ;  /* 0x000000ffff0b7224 */ /* 0x000fca00078e000c */
[----:B------:R0:W-:Y:S04]  /*2bae0*/  STL.64 [R1+0x2ee0], R10 ;  /* 0x002ee00a01007387 */ /* 0x0001e80000100a00 */
[----:B0-----:R-:W2:Y:S04]  /*2baf0*/  LDL.64 R10, [R1+0x28] ;  /* 0x00002800010a7983 */ /* 0x001ea80000100a00 */
[----:B--2---:R3:W-:Y:S04]  /*2bb00*/  STL.64 [R1+0x2ef8], R10 ;  /* 0x002ef80a01007387 */ /* 0x0047e80000100a00 */
[----:B------:R-:W2:Y:S01]  /*2bb10*/  LDL.LU R12, [R1+0xe40] ;  /* 0x000e4000010c7983 */ /* 0x000ea20000300800 */
[----:B---3--:R-:W-:-:S15]  /*2bb20*/  HMMA.16816.F32 R8, R24, R14, R20 ;  /* 0x0000000e1808723c */ /* 0x008fde0000001814 */
[----:B------:R-:W-:-:S04]  /*2bb30*/  NOP ;  /* 0x0000000000007918 */ /* 0x000fc80000000000 */
[----:B------:R-:W-:Y:S04]  /*2bb40*/  STL.64 [R1+0x5d0], R8 ;  /* 0x0005d00801007387 */ /* 0x000fe80000100a00 */
[----:B------:R-:W-:Y:S04]  /*2bb50*/  STL.64 [R1+0x5d8], R10 ;  /* 0x0005d80a01007387 */ /* 0x000fe80000100a00 */
[----:B------:R-:W2:Y:S04]  /*2bb60*/  LDL.LU R13, [R1+0xe44] ;  /* 0x000e4400010d7983 */ /* 0x000ea80000300800 */
[----:B------:R-:W3:Y:S04]  /*2bb70*/  LDL.LU R14, [R1+0xe48] ;  /* 0x000e4800010e7983 */ /* 0x000ee80000300800 */
[----:B------:R-:W3:Y:S04]  /*2bb80*/  LDL.LU R15, [R1+0xe4c] ;  /* 0x000e4c00010f7983 */ /* 0x000ee80000300800 */
[----:B---3--:R4:W-:Y:S04]  /*2bb90*/  STL.64 [R1+0x2f10], R14 ;  /* 0x002f100e01007387 */ /* 0x0089e80000100a00 */
[----:B--2---:R-:W-:Y:S01]  /*2bba0*/  STL.64 [R1+0x2f08], R12 ;  /* 0x002f080c01007387 */ /* 0x004fe20000100a00 */
[----:B----4-:R-:W-:-:S02]  /*2bbb0*/  IMAD.MOV.U32 R14, RZ, RZ, R19 ;  /* 0x000000ffff0e7224 */ /* 0x010fc400078e0013 */
[----:B------:R-:W-:Y:S02]  /*2bbc0*/  IMAD.MOV.U32 R15, RZ, RZ, R18 ;  /* 0x000000ffff0f7224 */ /* 0x000fe400078e0012 */
[----:B------:R-:W-:Y:S02]  /*2bbd0*/  IMAD.MOV.U32 R19, RZ, RZ, R4 ;  /* 0x000000ffff137224 */ /* 0x000fe400078e0004 */
[----:B------:R-:W-:Y:S01]  /*2bbe0*/  IMAD.MOV.U32 R18, RZ, RZ, R5 ;  /* 0x000000ffff127224 */ /* 0x000fe200078e0005 */
[----:B------:R-:W2:Y:S04]  /*2bbf0*/  LDL.LU R4, [R1+0x5c0] ;  /* 0x0005c00001047983 */ /* 0x000ea80000300800 */
[----:B------:R-:W2:Y:S04]  /*2bc00*/  LDL.LU R5, [R1+0x5c4] ;  /* 0x0005c40001057983 */ /* 0x000ea80000300800 */
[----:B------:R-:W2:Y:S04]  /*2bc10*/  LDL.LU R6, [R1+0x5c8] ;  /* 0x0005c80001067983 */ /* 0x000ea80000300800 */
[----:B------:R-:W2:Y:S04]  /*2bc20*/  LDL.LU R7, [R1+0x5cc] ;  /* 0x0005cc0001077983 */ /* 0x000ea80000300800 */
[----:B------:R0:W-:Y:S04]  /*2bc30*/  STL.64 [R1+0x2f20], R14 ;  /* 0x002f200e01007387 */ /* 0x0001e80000100a00 */
[----:B0-----:R-:W3:Y:S01]  /*2bc40*/  LDL R14, [R1+0x58] ;  /* 0x00005800010e7983 */ /* 0x001ee20000100800 */
[----:B------:R-:W-:-:S03]  /*2bc50*/  IMAD.MOV.U32 R15, RZ, RZ, R2 ;  /* 0x000000ffff0f7224 */ /* 0x000fc600078e0002 */
[----:B------:R-:W4:Y:S04]  /*2bc60*/  LDL.LU R2, [R1+0x2f58] ;  /* 0x002f580001027983 */ /* 0x000f280000300800 */
[----:B---3--:R-:W-:Y:S04]  /*2bc70*/  STL.64 [R1+0x2f38], R14 ;  /* 0x002f380e01007387 */ /* 0x008fe80000100a00 */
[----:B------:R-:W3:Y:S04]  /*2bc80*/  LDL.64 R10, [R1+0x38] ;  /* 0x00003800010a7983 */ /* 0x000ee80000100a00 */
[----:B---3--:R0:W-:Y:S04]  /*2bc90*/  STL.64 [R1+0x2f18], R10 ;  /* 0x002f180a01007387 */ /* 0x0081e80000100a00 */
[----:B------:R-:W3:Y:S04]  /*2bca0*/  LDL.LU R8, [R1+0xe50] ;  /* 0x000e500001087983 */ /* 0x000ee80000300800 */
[----:B------:R-:W3:Y:S04]  /*2bcb0*/  LDL.LU R9, [R1+0xe54] ;  /* 0x000e540001097983 */ /* 0x000ee80000300800 */
[----:B0-----:R-:W2:Y:S04]  /*2bcc0*/  LDL.LU R10, [R1+0xe58] ;  /* 0x000e5800010a7983 */ /* 0x001ea80000300800 */
[----:B------:R-:W2:Y:S01]  /*2bcd0*/  LDL.LU R11, [R1+0xe5c] ;  /* 0x000e5c00010b7983 */ /* 0x000ea20000300800 */
[----:B------:R-:W-:-:S02]  /*2bce0*/  IMAD.MOV.U32 R14, RZ, RZ, R17 ;  /* 0x000000ffff0e7224 */ /* 0x000fc400078e0011 */
[----:B------:R-:W-:-:S05]  /*2bcf0*/  IMAD.MOV.U32 R15, RZ, RZ, R16 ;  /* 0x000000ffff0f7224 */ /* 0x000fca00078e0010 */
[----:B------:R0:W-:Y:S04]  /*2bd00*/  STL.64 [R1+0x2f50], R14 ;  /* 0x002f500e01007387 */ /* 0x0001e80000100a00 */
[----:B------:R-:W4:Y:S04]  /*2bd10*/  LDL R22, [R1+0x78] ;  /* 0x0000780001167983 */ /* 0x000f280000100800 */
[----:B------:R-:W4:Y:S04]  /*2bd20*/  LDL R23, [R1+0x7c] ;  /* 0x00007c0001177983 */ /* 0x000f280000100800 */
[----:B------:R-:W4:Y:S04]  /*2bd30*/  LDL.LU R12, [R1+0x5b0] ;  /* 0x0005b000010c7983 */ /* 0x000f280000300800 */
[----:B------:R-:W4:Y:S04]  /*2bd40*/  LDL.LU R13, [R1+0x5b4] ;  /* 0x0005b400010d7983 */ /* 0x000f280000300800 */
[----:B0-----:R-:W4:Y:S04]  /*2bd50*/  LDL.LU R14, [R1+0x5b8] ;  /* 0x0005b800010e7983 */ /* 0x001f280000300800 */
[----:B------:R-:W4:Y:S04]  /*2bd60*/  LDL.LU R15, [R1+0x5bc] ;  /* 0x0005bc00010f7983 */ /* 0x000f280000300800 */
[----:B--2---:R-:W-:Y:S04]  /*2bd70*/  STL.64 [R1+0x2f30], R10 ;  /* 0x002f300a01007387 */ /* 0x004fe80000100a00 */
[----:B---3--:R0:W-:Y:S04]  /*2bd80*/  STL.64 [R1+0x2f28], R8 ;  /* 0x002f280801007387 */ /* 0x0081e80000100a00 */
[----:B0-----:R-:W2:Y:S04]  /*2bd90*/  LDL.LU R8, [R1+0xe60] ;  /* 0x000e600001087983 */ /* 0x001ea80000300800 */
[----:B------:R-:W2:Y:S04]  /*2bda0*/  LDL.LU R9, [R1+0xe64] ;  /* 0x000e640001097983 */ /* 0x000ea80000300800 */
[----:B------:R-:W3:Y:S04]  /*2bdb0*/  LDL.LU R10, [R1+0xe68] ;  /* 0x000e6800010a7983 */ /* 0x000ee80000300800 */
[----:B------:R-:W3:Y:S01]  /*2bdc0*/  LDL.LU R11, [R1+0xe6c] ;  /* 0x000e6c00010b7983 */ /* 0x000ee20000300800 */
[C---:B------:R-:W-:Y:S03]  /*2bdd0*/  HMMA.16816.F32 R16, R24.reuse, R18, R4 ;  /* 0x000000121810723c */ /* 0x040fe60000001804 */
[----:B---3--:R-:W-:Y:S04]  /*2bde0*/  STL.64 [R1+0x2f48], R10 ;  /* 0x002f480a01007387 */ /* 0x008fe80000100a00 */
[----:B--2---:R0:W-:Y:S04]  /*2bdf0*/  STL.64 [R1+0x2f40], R8 ;  /* 0x002f400801007387 */ /* 0x0041e80000100a00 */
[----:B0-----:R-:W2:Y:S04]  /*2be00*/  LDL.LU R8, [R1+0xe70] ;  /* 0x000e700001087983 */ /* 0x001ea80000300800 */
[----:B------:R-:W2:Y:S04]  /*2be10*/  LDL.LU R9, [R1+0xe74] ;  /* 0x000e740001097983 */ /* 0x000ea80000300800 */
[----:B------:R-:W2:Y:S04]  /*2be20*/  LDL.LU R10, [R1+0xe78] ;  /* 0x000e7800010a7983 */ /* 0x000ea80000300800 */
[----:B------:R-:W2:Y:S04]  /*2be30*/  LDL.LU R11, [R1+0xe7c] ;  /* 0x000e7c00010b7983 */ /* 0x000ea80000300800 */
[----:B------:R-:W3:Y:S04]  /*2be40*/  LDL.LU R4, [R1+0xdf0] ;  /* 0x000df00001047983 */ /* 0x000ee80000300800 */
[----:B------:R-:W-:Y:S04]  /*2be50*/  STL.64 [R1+0x5c0], R16 ;  /* 0x0005c01001007387 */ /* 0x000fe80000100a00 */
[----:B------:R-:W-:Y:S04]  /*2be60*/  STL.64 [R1+0x5c8], R18 ;  /* 0x0005c81201007387 */ /* 0x000fe80000100a00 */
[----:B------:R-:W3:Y:S04]  /*2be70*/  LDL.LU R5, [R1+0xdf4] ;  /* 0x000df40001057983 */ /* 0x000ee80000300800 */
[----:B------:R-:W2:Y:S04]  /*2be80*/  LDL.LU R6, [R1+0xdf8] ;  /* 0x000df80001067983 */ /* 0x000ea80000300800 */
[----:B------:R-:W2:Y:S04]  /*2be90*/  LDL.LU R7, [R1+0xdfc] ;  /* 0x000dfc0001077983 */ /* 0x000ea80000300800 */
[----:B--2---:R-:W-:Y:S04]  /*2bea0*/  STL.64 [R1+0x2ed8], R6 ;  /* 0x002ed80601007387 */ /* 0x004fe80000100a00 */
[----:B---3--:R0:W-:Y:S04]  /*2beb0*/  STL.64 [R1+0x2ed0], R4 ;  /* 0x002ed00401007387 */ /* 0x0081e80000100a00 */
[----:B0-----:R-:W2:Y:S04]  /*2bec0*/  LDL.LU R4, [R1+0xe20] ;  /* 0x000e200001047983 */ /* 0x001ea80000300800 */
[----:B------:R-:W2:Y:S04]  /*2bed0*/  LDL.LU R5, [R1+0xe24] ;  /* 0x000e240001057983 */ /* 0x000ea80000300800 */
[----:B------:R-:W3:Y:S04]  /*2bee0*/  LDL.LU R6, [R1+0xe28] ;  /* 0x000e280001067983 */ /* 0x000ee80000300800 */
[----:B------:R-:W3:Y:S01]  /*2bef0*/  LDL.LU R7, [R1+0xe2c] ;  /* 0x000e2c0001077983 */ /* 0x000ee20000300800 */
[C---:B----4-:R-:W-:Y:S03]  /*2bf00*/  HMMA.16816.F32 R20, R24.reuse, R22, R12 ;  /* 0x000000161814723c */ /* 0x050fe6000000180c */
[----:B---3--:R-:W-:Y:S04]  /*2bf10*/  STL.64 [R1+0x2ef0], R6 ;  /* 0x002ef00601007387 */ /* 0x008fe80000100a00 */
        /* <DEDUP_REMOVED lines=9> */
[----:B------:R-:W4:Y:S04]  /*2bfb0*/  LDL.LU.64 R14, [R1+0x2f50] ;  /* 0x002f5000010e7983 */ /* 0x000f280000300a00 */
[----:B------:R-:W-:Y:S04]  /*2bfc0*/  STL.64 [R1+0x5b0], R20 ;  /* 0x0005b01401007387 */ /* 0x000fe80000100a00 */
[----:B------:R-:W-:Y:S04]  /*2bfd0*/  STL.64 [R1+0x5b8], R22 ;  /* 0x0005b81601007387 */ /* 0x000fe80000100a00 */
[----:B------:R-:W0:Y:S04]  /*2bfe0*/  LDSM.16.MT88.4 R20, [R2+UR5+0x4180] ;  /* 0x004180050214783b */ /* 0x000e280008004200 */
[----:B0-----:R-:W-:Y:S04]  /*2bff0*/  STL.64 [R1+0x2dd0], R22 ;  /* 0x002dd01601007387 */ /* 0x001fe80000100a00 */
[----:B------:R-:W-:Y:S01]  /*2c000*/  STL.64 [R1+0x2dc8], R20 ;  /* 0x002dc81401007387 */ /* 0x000fe20000100a00 */
[----:B----4-:R-:W-:Y:S03]  /*2c010*/  HMMA.16816.F32 R12, R24, R14, R8 ;  /* 0x0000000e180c723c */ /* 0x010fe60000001808 */
[----:B------:R-:W4:Y:S04]  /*2c020*/  LDL.LU.64 R10, [R1+0x2f48] ;  /* 0x002f4800010a7983 */ /* 0x000f280000300a00 */
[----:B------:R-:W4:-:S12]  /*2c030*/  LDL.LU.64 R8, [R1+0x2f40] ;  /* 0x002f400001087983 */ /* 0x000f180000300a00 */
[----:B------:R-:W-:Y:S04]  /*2c040*/  STL.64 [R1+0xe70], R12 ;  /* 0x000e700c01007387 */ /* 0x000fe80000100a00 */
[----:B------:R0:W-:Y:S04]  /*2c050*/  STL.64 [R1+0xe78], R14 ;  /* 0x000e780e01007387 */ /* 0x0001e80000100a00 */
[----:B0-----:R-:W4:Y:S02]  /*2c060*/  LDL.LU.64 R14, [R1+0x2f38] ;  /* 0x002f3800010e7983 */ /* 0x001f240000300a00 */
[----:B----4-:R-:W-:Y:S02]  /*2c070*/  HMMA.16816.F32 R12, R24, R14, R8 ;  /* 0x0000000e180c723c */ /* 0x010fe40000001808 */
[----:B------:R-:W4:Y:S04]  /*2c080*/  LDL.LU.64 R10, [R1+0x2f30] ;  /* 0x002f3000010a7983 */ /* 0x000f280000300a00 */
[----:B------:R-:W4:-:S13]  /*2c090*/  LDL.LU.64 R8, [R1+0x2f28] ;  /* 0x002f280001087983 */ /* 0x000f1a0000300a00 */
[----:B------:R-:W-:Y:S04]  /*2c0a0*/  STL.64 [R1+0xe60], R12 ;  /* 0x000e600c01007387 */ /* 0x000fe80000100a00 */
[----:B------:R0:W-:Y:S04]  /*2c0b0*/  STL.64 [R1+0xe68], R14 ;  /* 0x000e680e01007387 */ /* 0x0001e80000100a00 */
[----:B0-----:R-:W4:Y:S02]  /*2c0c0*/  LDL.LU.64 R14, [R1+0x2f20] ;  /* 0x002f2000010e7983 */ /* 0x001f240000300a00 */
[----:B----4-:R-:W-:Y:S02]  /*2c0d0*/  HMMA.16816.F32 R12, R24, R14, R8 ;  /* 0x0000000e180c723c */ /* 0x010fe40000001808 */
[----:B------:R-:W4:-:S15]  /*2c0e0*/  LDL.LU.64 R10, [R1+0x2f18] ;  /* 0x002f1800010a7983 */ /* 0x000f1e0000300a00 */
        /* <DEDUP_REMOVED lines=8> */
[----:B------:R1:W-:Y:S01]  /*2c170*/  STL.64 [R1+0xe48], R14 ;  /* 0x000e480e01007387 */ /* 0x0003e20000100a00 */
[----:B0-----:R-:W-:-:S03]  /*2c180*/  IMAD.MOV.U32 R13, RZ, RZ, R10 ;  /* 0x000000ffff0d7224 */ /* 0x001fc600078e000a */
[----:B-1----:R-:W4:Y:S01]  /*2c190*/  LDL.LU.64 R14, [R1+0x2f00] ;  /* 0x002f0000010e7983 */ /* 0x002f220000300a00 */
[----:B------:R-:W-:-:S03]  /*2c1a0*/  IMAD.MOV.U32 R12, RZ, RZ, R11 ;  /* 0x000000ffff0c7224 */ /* 0x000fc600078e000b */
[----:B------:R-:W2:Y:S01]  /*2c1b0*/  LDL.LU.64 R10, [R1+0x2ef8] ;  /* 0x002ef800010a7983 */ /* 0x000ea20000300a00 */
[----:B------:R-:W-:Y:S02]  /*2c1c0*/  IMAD.MOV.U32 R22, RZ, RZ, R29 ;  /* 0x000000ffff167224 */ /* 0x000fe400078e001d */
[----:B------:R-:W-:Y:S01]  /*2c1d0*/  IMAD.MOV.U32 R23, RZ, RZ, R28 ;  /* 0x000000ffff177224 */ /* 0x000fe200078e001c */
        /* <DEDUP_REMOVED lines=12> */
[----:B------:R-:W-:Y:S04]  /*2c2a0*/  STL.64 [R1+0xe20], R8 ;  /* 0x000e200801007387 */ /* 0x000fe80000100a00 */
[----:B------:R0:W-:Y:S04]  /*2c2b0*/  STL.64 [R1+0xe28], R10 ;  /* 0x000e280a01007387 */ /* 0x0001e80000100a00 */
[----:B0-----:R-:W2:Y:S04]  /*2c2c0*/  LDL.LU.64 R10, [R1+0x2ec8] ;  /* 0x002ec800010a7983 */ /* 0x001ea80000300a00 */
[----:B------:R-:W2:Y:S02]  /*2c2d0*/  LDL.LU.64 R8, [R1+0x2ec0] ;  /* 0x002ec00001087983 */ /* 0x000ea40000300a00 */
[----:B--2---:R-:W-:Y:S02]  /*2c2e0*/  HMMA.16816.F32 R20, R24, R22, R8 ;  /* 0x000000161814723c */ /* 0x004fe40000001808 */
[----:B------:R-:W4:Y:S04]  /*2c2f0*/  LDL.LU.64 R10, [R1+0x2eb8] ;  /* 0x002eb800010a7983 */ /* 0x000f280000300a00 */
[----:B------:R-:W4:-:S13]  /*2c300*/  LDL.LU.64 R8, [R1+0x2eb0] ;  /* 0x002eb00001087983 */ /* 0x000f1a0000300a00 */
[----:B------:R-:W-:Y:S04]  /*2c310*/  STL.64 [R1+0xe10], R20 ;  /* 0x000e101401007387 */ /* 0x000fe80000100a00 */
[----:B------:R0:W-:Y:S04]  /*2c320*/  STL.64 [R1+0xe18], R22 ;  /* 0x000e181601007387 */ /* 0x0001e80000100a00 */
[----:B0-----:R-:W2:Y:S04]  /*2c330*/  LDL R22, [R1+0xa8] ;  /* 0x0000a80001167983 */ /* 0x001ea80000100800 */
[----:B------:R-:W2:Y:S01]  /*2c340*/  LDL R23, [R1+0xac] ;  /* 0x0000ac0001177983 */ /* 0x000ea20000100800 */
[----:B----4-:R-:W-:Y:S03]  /*2c350*/  HMMA.16816.F32 R8, R24, R14, R8 ;  /* 0x0000000e1808723c */ /* 0x010fe60000001808 */
[----:B--2---:R-:W-:-:S15]  /*2c360*/  STL.64 [R1+0x2e80], R22 ;  /* 0x002e801601007387 */ /* 0x004fde0000100a00 */
[----:B------:R-:W-:Y:S01]  /*2c370*/  NOP ;  /* 0x0000000000007918 */ /* 0x000fe20000000000 */
[----:B------:R-:W-:Y:S04]  /*2c380*/  STL.64 [R1+0xe00], R8 ;  /* 0x000e000801007387 */ /* 0x000fe80000100a00 */
[----:B------:R0:W-:Y:S04]  /*2c390*/  STL.64 [R1+0xe08], R10 ;  /* 0x000e080a01007387 */ /* 0x0001e80000100a00 */
[----:B0-----:R-:W2:Y:S04]  /*2c3a0*/  LDL.LU.64 R10, [R1+0x2ea8] ;  /* 0x002ea800010a7983 */ /* 0x001ea80000300a00 */
[----:B------:R-:W-:Y:S04]  /*2c3b0*/  STL.64 [R1+0x2e58], R14 ;  /* 0x002e580e01007387 */ /* 0x000fe80000100a00 */
[----:B------:R0:W-:Y:S04]  /*2c3c0*/  STL.64 [R1+0x2e88], R12 ;  /* 0x002e880c01007387 */ /* 0x0001e80000100a00 */
[----:B0-----:R-:W4:Y:S04]  /*2c3d0*/  LDL.LU R12, [R1+0x1080] ;  /* 0x00108000010c7983 */ /* 0x001f280000300800 */
[----:B------:R-:W4:Y:S04]  /*2c3e0*/  LDL.LU R13, [R1+0x1084] ;  /* 0x00108400010d7983 */ /* 0x000f280000300800 */
[----:B------:R-:W4:Y:S04]  /*2c3f0*/  LDL.LU R14, [R1+0x1088] ;  /* 0x00108800010e7983 */ /* 0x000f280000300800 */
[----:B------:R-:W4:Y:S01]  /*2c400*/  LDL.LU R15, [R1+0x108c] ;  /* 0x00108c00010f7983 */ /* 0x000f220000300800 */
[----:B--2---:R-:W-:-:S15]  /*2c410*/  HMMA.16816.F32 R4, R24, R10, R4 ;  /* 0x0000000a1804723c */ /* 0x004fde0000001804 */
[----:B------:R-:W-:-:S04]  /*2c420*/  NOP ;  /* 0x0000000000007918 */ /* 0x000fc80000000000 */
[----:B------:R-:W-:Y:S04]  /*2c430*/  STL.64 [R1+0xdf0], R4 ;  /* 0x000df00401007387 */ /* 0x000fe80000100a00 */
[----:B------:R0:W-:Y:S04]  /*2c440*/  STL.64 [R1+0xdf8], R6 ;  /* 0x000df80601007387 */ /* 0x0001e80000100a00 */
[----:B0-----:R-:W3:Y:S04]  /*2c450*/  LDL.LU.64 R6, [R1+0x2ea0] ;  /* 0x002ea00001067983 */ /* 0x001ee80000300a00 */
[----:B------:R0:W-:Y:S04]  /*2c460*/  STL.64 [R1+0x2de8], R10 ;  /* 0x002de80a01007387 */ /* 0x0001e80000100a00 */
[----:B0-----:R-:W2:Y:S01]  /*2c470*/  LDL.64 R10, [R1+0xb8] ;  /* 0x0000b800010a7983 */ /* 0x001ea20000100a00 */
[----:B---3--:R-:W-:Y:S03]  /*2c480*/  HMMA.16816.F32 R24, R24, R6, R16 ;  /* 0x000000061818723c */ /* 0x008fe60000001810 */
[----:B------:R-:W4:Y:S04]  /*2c490*/  LDL.LU.64 R18, [R1+0x2e98] ;  /* 0x002e980001127983 */ /* 0x000f280000300a00 */
[----:B------:R-:W4:-:S12]  /*2c4a0*/  LDL.LU.64 R16, [R1+0x2e90] ;  /* 0x002e900001107983 */ /* 0x000f180000300a00 */
[----:B------:R0:W-:Y:S04]  /*2c4b0*/  STL.64 [R1+0x5a0], R24 ;  /* 0x0005a01801007387 */ /* 0x0001e80000100a00 */
[----:B------:R1:W-:Y:S04]  /*2c4c0*/  STL.64 [R1+0x5a8], R26 ;  /* 0x0005a81a01007387 */ /* 0x0003e80000100a00 */
[----:B0-----:R-:W3:Y:S04]  /*2c4d0*/  LDL.LU R24, [R1+0x540] ;  /* 0x0005400001187983 */ /* 0x001ee80000300800 */
[----:B------:R-:W3:Y:S04]  /*2c4e0*/  LDL.LU R25, [R1+0x544] ;  /* 0x0005440001197983 */ /* 0x000ee80000300800 */
[----:B-1----:R-:W3:Y:S04]  /*2c4f0*/  LDL.LU R26, [R1+0x548] ;  /* 0x00054800011a7983 */ /* 0x002ee80000300800 */
[----:B------:R-:W3:Y:S04]  /*2c500*/  LDL.LU R27, [R1+0x54c] ;  /* 0x00054c00011b7983 */ /* 0x000ee80000300800 */
[----:B------:R0:W-:Y:S04]  /*2c510*/  STL.64 [R1+0x2e78], R6 ;  /* 0x002e780601007387 */ /* 0x0001e80000100a00 */
[----:B------:R-:W3:Y:S04]  /*2c520*/  LDL.LU R4, [R1+0xd40] ;  /* 0x000d400001047983 */ /* 0x000ee80000300800 */
[----:B------:R-:W3:Y:S04]  /*2c530*/  LDL.LU R5, [R1+0xd44] ;  /* 0x000d440001057983 */ /* 0x000ee80000300800 */
[----:B0-----:R-:W3:Y:S04]  /*2c540*/  LDL.LU R6, [R1+0xd48] ;  /* 0x000d480001067983 */ /* 0x001ee80000300800 */
[----:B------:R-:W3:Y:S01]  /*2c550*/  LDL.LU R7, [R1+0xd4c] ;  /* 0x000d4c0001077983 */ /* 0x000ee20000300800 */
[----:B------:R-:W-:-:S02]  /*2c560*/  IMAD.MOV.U32 R22, RZ, RZ, R3 ;  /* 0x000000ffff167224 */ /* 0x000fc400078e0003 */
[----:B------:R-:W-:Y:S02]  /*2c570*/  IMAD.MOV.U32 R23, RZ, RZ, R0 ;  /* 0x000000ffff177224 */ /* 0x000fe400078e0000 */
[----:B--2---:R-:W-:Y:S02]  /*2c580*/  IMAD.MOV.U32 R3, RZ, RZ, R10 ;  /* 0x000000ffff037224 */ /* 0x004fe400078e000a */
[----:B------:R-:W-:-:S03]  /*2c590*/  IMAD.MOV.U32 R0, RZ, RZ, R11 ;  /* 0x000000ffff007224 */ /* 0x000fc600078e000b */
[----:B----4-:R-:W-:Y:S01]  /*2c5a0*/  HMMA.16816.F32 R20, R16, R22, R12 ;  /* 0x000000161014723c */ /* 0x010fe2000000180c */
[----:B------:R-:W2:-:S15]  /*2c5b0*/  LDL.LU.64 R12, [R1+0x2e88] ;  /* 0x002e8800010c7983 */ /* 0x000e9e0000300a00 */
[----:B------:R-:W-:-:S03]  /*2c5c0*/  NOP ;  /* 0x0000000000007918 */ /* 0x000fc60000000000 */
[----:B------:R-:W-:Y:S04]  /*2c5d0*/  STL.64 [R1+0x1080], R20 ;  /* 0x0010801401007387 */ /* 0x000fe80000100a00 */
[----:B------:R0:W-:Y:S04]  /*2c5e0*/  STL.64 [R1+0x1088], R22 ;  /* 0x0010881601007387 */ /* 0x0001e80000100a00 */
[----:B0-----:R-:W4:Y:S01]  /*2c5f0*/  LDL.LU.64 R22, [R1+0x2e80] ;  /* 0x002e800001167983 */ /* 0x001f220000300a00 */
[----:B---3--:R-:W-:-:S15]  /*2c600*/  HMMA.16816.F32 R4, R16, R10, R4 ;  /* 0x0000000a1004723c */ /* 0x008fde0000001804 */
[----:B------:R-:W-:-:S04]  /*2c610*/  NOP ;  /* 0x0000000000007918 */ /* 0x000fc80000000000 */
[----:B------:R0:W-:Y:S04]  /*2c620*/  STL.64 [R1+0xd40], R4 ;  /* 0x000d400401007387 */ /* 0x0001e80000100a00 */
[----:B------:R1:W-:Y:S04]  /*2c630*/  STL.64 [R1+0xd48], R6 ;  /* 0x000d480601007387 */ /* 0x0003e80000100a00 */
[----:B0-----:R-:W3:Y:S04]  /*2c640*/  LDL.LU R4, [R1+0x530] ;  /* 0x0005300001047983 */ /* 0x001ee80000300800 */
[----:B------:R-:W3:Y:S04]  /*2c650*/  LDL.LU R5, [R1+0x534] ;  /* 0x0005340001057983 */ /* 0x000ee80000300800 */
[----:B-1----:R-:W3:Y:S04]  /*2c660*/  LDL.LU R6, [R1+0x538] ;  /* 0x0005380001067983 */ /* 0x002ee80000300800 */
[----:B------:R-:W3:Y:S04]  /*2c670*/  LDL.LU R7, [R1+0x53c] ;  /* 0x00053c0001077983 */ /* 0x000ee80000300800 */
[----:B------:R-:W3:Y:S04]  /*2c680*/  LDL.64 R14, [R1+0x98] ;  /* 0x00009800010e7983 */ /* 0x000ee80000100a00 */
[----:B------:R-:W2:Y:S04]  /*2c690*/  LDL.LU R8, [R1+0xce0] ;  /* 0x000ce00001087983 */ /* 0x000ea80000300800 */
[----:B------:R-:W2:Y:S04]  /*2c6a0*/  LDL.LU R9, [R1+0xce4] ;  /* 0x000ce40001097983 */ /* 0x000ea80000300800 */
[----:B------:R-:W2:Y:S04]  /*2c6b0*/  LDL.LU R10, [R1+0xce8] ;  /* 0x000ce800010a7983 */ /* 0x000ea80000300800 */
        /* <DEDUP_REMOVED lines=11> */
[----:B------:R4:W-:Y:S02]  /*2c770*/  STL.64 [R1+0x2e20], R10 ;  /* 0x002e200a01007387 */ /* 0x0009e40000100a00 */
[----:B----4-:R-:W-:Y:S02]  /*2c780*/  HMMA.16816.F32 R8, R16, R22, R24 ;  /* 0x000000161008723c */ /* 0x010fe40000001818 */
[----:B------:R-:W2:-:S15]  /*2c790*/  LDL.LU R24, [R1+0x510] ;  /* 0x0005100001187983 */ /* 0x000e9e0000300800 */
[----:B------:R-:W-:Y:S02]  /*2c7a0*/  NOP ;  /* 0x0000000000007918 */ /* 0x000fe40000000000 */
[----:B------:R-:W-:Y:S04]  /*2c7b0*/  STL.64 [R1+0x540], R8 ;  /* 0x0005400801007387 */ /* 0x000fe80000100a00 */
[----:B------:R-:W-:Y:S04]  /*2c7c0*/  STL.64 [R1+0x548], R10 ;  /* 0x0005480a01007387 */ /* 0x000fe80000100a00 */
[----:B------:R-:W2:Y:S04]  /*2c7d0*/  LDL.LU R25, [R1+0x514] ;  /* 0x0005140001197983 */ /* 0x000ea80000300800 */
[----:B------:R-:W4:Y:S04]  /*2c7e0*/  LDL.LU R26, [R1+0x518] ;  /* 0x00051800011a7983 */ /* 0x000f280000300800 */
[----:B------:R-:W4:Y:S01]  /*2c7f0*/  LDL.LU R27, [R1+0x51c] ;  /* 0x00051c00011b7983 */ /* 0x000f220000300800 */
[----:B---3--:R-:W-:Y:S03]  /*2c800*/  HMMA.16816.F32 R4, R16, R14, R4 ;  /* 0x0000000e1004723c */ /* 0x008fe60000001804 */
[----:B----4-:R0:W-:Y:S04]  /*2c810*/  STL.64 [R1+0x2e68], R26 ;  /* 0x002e681a01007387 */ /* 0x0101e80000100a00 */
[----:B--2---:R-:W-:Y:S04]  /*2c820*/  STL.64 [R1+0x2e60], R24 ;  /* 0x002e601801007387 */ /* 0x004fe80000100a00 */
[----:B------:R-:W2:Y:S04]  /*2c830*/  LDL.64 R22, [R1+0x78] ;  /* 0x0000780001167983 */ /* 0x000ea80000100a00 */
[----:B0-----:R-:W3:Y:S04]  /*2c840*/  LDL.64 R26, [R1+0x88] ;  /* 0x00008800011a7983 */ /* 0x001ee80000100a00 */
[----:B--2---:R0:W-:Y:S04]  /*2c850*/  STL.64 [R1+0x2e70], R22 ;  /* 0x002e701601007387 */ /* 0x0041e80000100a00 */
[----:B------:R-:W3:Y:S04]  /*2c860*/  LDL.LU R20, [R1+0x520] ;  /* 0x0005200001147983 */ /* 0x000ee80000300800 */
[----:B------:R-:W3:Y:S04]  /*2c870*/  LDL.LU R21, [R1+0x524] ;  /* 0x0005240001157983 */ /* 0x000ee80000300800 */
[----:B0-----:R-:W3:Y:S04]  /*2c880*/  LDL.LU R22, [R1+0x528] ;  /* 0x0005280001167983 */ /* 0x001ee80000300800 */
[----:B------:R-:W3:Y:S04]  /*2c890*/  LDL.LU R23, [R1+0x52c] ;  /* 0x00052c0001177983 */ /* 0x000ee80000300800 */
[----:B------:R-:W2:Y:S04]  /*2c8a0*/  LDL.64 R10, [R1+0x48] ;  /* 0x00004800010a7983 */ /* 0x000ea80000100a00 */
[----:B------:R-:W-:Y:S04]  /*2c8b0*/  STL.64 [R1+0x530], R4 ;  /* 0x0005300401007387 */ /* 0x000fe80000100a00 */
[----:B------:R0:W-:Y:S04]  /*2c8c0*/  STL.64 [R1+0x538], R6 ;  /* 0x0005380601007387 */ /* 0x0001e80000100a00 */
[----:B0-----:R-:W4:Y:S01]  /*2c8d0*/  LDL.LU.64 R6, [R1+0x2e78] ;  /* 0x002e780001067983 */ /* 0x001f220000300a00 */
[----:B------:R-:W-:-:S02]  /*2c8e0*/  IMAD.MOV.U32 R5, RZ, RZ, R14 ;  /* 0x000000ffff057224 */ /* 0x000fc400078e000e */
[----:B------:R-:W-:Y:S01]  /*2c8f0*/  IMAD.MOV.U32 R4, RZ, RZ, R15 ;  /* 0x000000ffff047224 */ /* 0x000fe200078e000f */
[----:B----4-:R-:W-:Y:S04]  /*2c900*/  STL.64 [R1+0x2e18], R6 ;  /* 0x002e180601007387 */ /* 0x010fe80000100a00 */
[----:B------:R0:W-:Y:S04]  /*2c910*/  STL.64 [R1+0x2e10], R4 ;  /* 0x002e100401007387 */ /* 0x0001e80000100a00 */
[----:B0-----:R-:W4:Y:S04]  /*2c920*/  LDL.LU R4, [R1+0xd00] ;  /* 0x000d000001047983 */ /* 0x001f280000300800 */
[----:B------:R-:W4:Y:S04]  /*2c930*/  LDL.LU R5, [R1+0xd04] ;  /* 0x000d040001057983 */ /* 0x000f280000300800 */
[----:B------:R-:W2:Y:S04]  /*2c940*/  LDL.LU R6, [R1+0xd08] ;  /* 0x000d080001067983 */ /* 0x000ea80000300800 */
[----:B------:R-:W2:Y:S04]  /*2c950*/  LDL.LU R7, [R1+0xd0c] ;  /* 0x000d0c0001077983 */ /* 0x000ea80000300800 */
[----:B------:R-:W3:Y:S04]  /*2c960*/  LDL.LU R12, [R1+0xd30] ;  /* 0x000d3000010c7983 */ /* 0x000ee80000300800 */
[----:B------:R-:W3:Y:S04]  /*2c970*/  LDL.LU R13, [R1+0xd34] ;  /* 0x000d3400010d7983 */ /* 0x000ee80000300800 */
[----:B------:R-:W3:Y:S04]  /*2c980*/  LDL.LU R14, [R1+0xd38] ;  /* 0x000d3800010e7983 */ /* 0x000ee80000300800 */
[----:B------:R-:W3:Y:S04]  /*2c990*/  LDL.LU R15, [R1+0xd3c] ;  /* 0x000d3c00010f7983 */ /* 0x000ee80000300800 */
[----:B--2---:R-:W-:Y:S04]  /*2c9a0*/  STL.64 [R1+0x2e30], R6 ;  /* 0x002e300601007387 */ /* 0x004fe80000100a00 */
[----:B----4-:R0:W-:Y:S04]  /*2c9b0*/  STL.64 [R1+0x2e28], R4 ;  /* 0x002e280401007387 */ /* 0x0101e80000100a00 */
[----:B0-----:R-:W2:Y:S04]  /*2c9c0*/  LDL.LU R4, [R1+0xd10] ;  /* 0x000d100001047983 */ /* 0x001ea80000300800 */
[----:B------:R-:W2:Y:S04]  /*2c9d0*/  LDL.LU R5, [R1+0xd14] ;  /* 0x000d140001057983 */ /* 0x000ea80000300800 */
[----:B------:R-:W4:Y:S04]  /*2c9e0*/  LDL.LU R6, [R1+0xd18] ;  /* 0x000d180001067983 */ /* 0x000f280000300800 */
[----:B------:R-:W4:Y:S01]  /*2c9f0*/  LDL.LU R7, [R1+0xd1c] ;  /* 0x000d1c0001077983 */ /* 0x000f220000300800 */
[----:B---3--:R-:W-:Y:S03]  /*2ca00*/  HMMA.16816.F32 R20, R16, R26, R20 ;  /* 0x0000001a1014723c */ /* 0x008fe60000001814 */
[----:B----4-:R-:W-:Y:S04]  /*2ca10*/  STL.64 [R1+0x2e40], R6 ;  /* 0x002e400601007387 */ /* 0x010fe80000100a00 */
[----:B--2---:R0:W-:Y:S04]  /*2ca20*/  STL.64 [R1+0x2e38], R4 ;  /* 0x002e380401007387 */ /* 0x0041e80000100a00 */
[----:B0-----:R-:W2:Y:S04]  /*2ca30*/  LDL.LU R4, [R1+0xd20] ;  /* 0x000d200001047983 */ /* 0x001ea80000300800 */
[----:B------:R-:W2:Y:S04]  /*2ca40*/  LDL.LU R5, [R1+0xd24] ;  /* 0x000d240001057983 */ /* 0x000ea80000300800 */
[----:B------:R-:W3:Y:S04]  /*2ca50*/  LDL.LU R6, [R1+0xd28] ;  /* 0x000d280001067983 */ /* 0x000ee80000300800 */
[----:B------:R-:W3:Y:S01]  /*2ca60*/  LDL.LU R7, [R1+0xd2c] ;  /* 0x000d2c0001077983 */ /* 0x000ee20000300800 */
[----:B------:R-:W-:-:S02]  /*2ca70*/  IMAD.MOV.U32 R9, RZ, RZ, R26 ;  /* 0x000000ffff097224 */ /* 0x000fc400078e001a */
[----:B------:R-:W-:Y:S01]  /*2ca80*/  IMAD.MOV.U32 R8, RZ, RZ, R27 ;  /* 0x000000ffff087224 */ /* 0x000fe200078e001b */
[----:B---3--:R0:W-:Y:S04]  /*2ca90*/  STL.64 [R1+0x2e50], R6 ;  /* 0x002e500601007387 */ /* 0x0081e80000100a00 */
[----:B--2---:R-:W-:Y:S04]  /*2caa0*/  STL.64 [R1+0x2e48], R4 ;  /* 0x002e480401007387 */ /* 0x004fe80000100a00 */
[----:B0-----:R-:W2:Y:S04]  /*2cab0*/  LDL.64 R6, [R1+0x68] ;  /* 0x0000680001067983 */ /* 0x001ea80000100a00 */
[----:B------:R-:W-:Y:S04]  /*2cac0*/  STL.64 [R1+0x520], R20 ;  /* 0x0005201401007387 */ /* 0x000fe80000100a00 */
[----:B------:R0:W-:Y:S04]  /*2cad0*/  STL.64 [R1+0x528], R22 ;  /* 0x0005281601007387 */ /* 0x0001e80000100a00 */
[----:B0-----:R-:W3:Y:S04]  /*2cae0*/  LDL.LU.64 R22, [R1+0x2e70] ;  /* 0x002e700001167983 */ /* 0x001ee80000300a00 */
[----:B------:R-:W3:Y:S04]  /*2caf0*/  LDL.LU.64 R26, [R1+0x2e68] ;  /* 0x002e6800011a7983 */ /* 0x000ee80000300a00 */
[----:B------:R-:W3:Y:S02]  /*2cb00*/  LDL.LU.64 R24, [R1+0x2e60] ;  /* 0x002e600001187983 */ /* 0x000ee40000300a00 */
[----:B---3--:R-:W-:-:S15]  /*2cb10*/  HMMA.16816.F32 R24, R16, R22, R24 ;  /* 0x000000161018723c */ /* 0x008fde0000001818 */
[----:B------:R-:W-:-:S04]  /*2cb20*/  NOP ;  /* 0x0000000000007918 */ /* 0x000fc80000000000 */
[----:B------:R-:W-:Y:S04]  /*2cb30*/  STL.64 [R1+0x510], R24 ;  /* 0x0005101801007387 */ /* 0x000fe80000100a00 */
[----:B------:R-:W-:Y:S04]  /*2cb40*/  STL.64 [R1+0x518], R26 ;  /* 0x0005181a01007387 */ /* 0x000fe80000100a00 */
[----:B------:R-:W0:Y:S01]  /*2cb50*/  LDSM.16.MT88.4 R24, [R2+UR5+0x4200] ;  /* 0x004200050218783b */ /* 0x000e220008004200 */
[----:B--2---:R-:W-:Y:S03]  /*2cb60*/  HMMA.16816.F32 R12, R16, R6, R12 ;  /* 0x00000006100c723c */ /* 0x004fe6000000180c */
[----:B------:R-:W2:Y:S01]  /*2cb70*/  LDL.LU R20, [R1+0xcc0] ;  /* 0x000cc00001147983 */ /* 0x000ea20000300800 */
[----:B------:R-:W-:-:S02]  /*2cb80*/  IMAD.MOV.U32 R5, RZ, RZ, R22 ;  /* 0x000000ffff057224 */ /* 0x000fc400078e0016 */
[----:B------:R-:W-:Y:S01]  /*2cb90*/  IMAD.MOV.U32 R4, RZ, RZ, R23 ;  /* 0x000000ffff047224 */ /* 0x000fe200078e0017 */
[----:B------:R-:W2:Y:S04]  /*2cba0*/  LDL.LU R21, [R1+0xcc4] ;  /* 0x000cc40001157983 */ /* 0x000ea80000300800 */
[----:B------:R-:W2:Y:S04]  /*2cbb0*/  LDL.LU R22, [R1+0xcc8] ;  /* 0x000cc80001167983 */ /* 0x000ea80000300800 */
[----:B------:R-:W2:Y:S04]  /*2cbc0*/  LDL.LU R23, [R1+0xccc] ;  /* 0x000ccc0001177983 */ /* 0x000ea80000300800 */
[----:B0-----:R0:W-:Y:S04]  /*2cbd0*/  STL.64 [R1+0x2cd8], R26 ;  /* 0x002cd81a01007387 */ /* 0x0011e80000100a00 */
[----:B------:R-:W-:Y:S01]  /*2cbe0*/  STL.64 [R1+0x2cd0], R24 ;  /* 0x002cd01801007387 */ /* 0x000fe20000100a00 */
[----:B0-----:R-:W-:-:S02]  /*2cbf0*/  IMAD.MOV.U32 R26, RZ, RZ, R5 ;  /* 0x000000ffff1a7224 */ /* 0x001fc400078e0005 */
[----:B------:R-:W-:-:S05]  /*2cc00*/  IMAD.MOV.U32 R27, RZ, RZ, R4 ;  /* 0x000000ffff1b7224 */ /* 0x000fca00078e0004 */
[----:B------:R0:W-:Y:S04]  /*2cc10*/  STL.64 [R1+0x2d58], R26 ;  /* 0x002d581a01007387 */ /* 0x0001e80000100a00 */
[----:B0-----:R-:W3:Y:S04]  /*2cc20*/  LDL R26, [R1+0x58] ;  /* 0x00005800011a7983 */ /* 0x001ee80000100800 */
[----:B------:R-:W3:Y:S04]  /*2cc30*/  LDL R27, [R1+0x5c] ;  /* 0x00005c00011b7983 */ /* 0x000ee80000100800 */
[----:B------:R0:W-:Y:S04]  /*2cc40*/  STL.64 [R1+0xd30], R12 ;  /* 0x000d300c01007387 */ /* 0x0001e80000100a00 */
[----:B------:R1:W-:Y:S01]  /*2cc50*/  STL.64 [R1+0xd38], R14 ;  /* 0x000d380e01007387 */ /* 0x0003e20000100a00 */
[----:B0-----:R-:W-:-:S03]  /*2cc60*/  IMAD.MOV.U32 R13, RZ, RZ, R6 ;  /* 0x000000ffff0d7224 */ /* 0x001fc600078e0006 */
[----:B-1----:R-:W2:Y:S01]  /*2cc70*/  LDL.LU.64 R14, [R1+0x2e58] ;  /* 0x002e5800010e7983 */ /* 0x002ea20000300a00 */
[----:B------:R-:W-:-:S03]  /*2cc80*/  IMAD.MOV.U32 R12, RZ, RZ, R7 ;  /* 0x000000ffff0c7224 */ /* 0x000fc600078e0007 */
[----:B------:R-:W3:Y:S04]  /*2cc90*/  LDL.LU.64 R6, [R1+0x2e50] ;  /* 0x002e500001067983 */ /* 0x000ee80000300a00 */
[----:B------:R-:W3:Y:S02]  /*2cca0*/  LDL.LU.64 R4, [R1+0x2e48] ;  /* 0x002e480001047983 */ /* 0x000ee40000300a00 */
[----:B---3--:R-:W-:Y:S02]  /*2ccb0*/  HMMA.16816.F32 R24, R16, R26, R4 ;  /* 0x0000001a1018723c */ /* 0x008fe40000001804 */
[----:B------:R-:W3:Y:S04]  /*2ccc0*/  LDL.LU.64 R6, [R1+0x2e40] ;  /* 0x002e400001067983 */ /* 0x000ee80000300a00 */
[----:B------:R-:W3:-:S13]  /*2ccd0*/  LDL.LU.64 R4, [R1+0x2e38] ;  /* 0x002e380001047983 */ /* 0x000eda0000300a00 */
[----:B------:R-:W-:Y:S04]  /*2cce0*/  STL.64 [R1+0xd20], R24 ;  /* 0x000d201801007387 */ /* 0x000fe80000100a00 */
[----:B------:R0:W-:Y:S02]  /*2ccf0*/  STL.64 [R1+0xd28], R26 ;  /* 0x000d281a01007387 */ /* 0x0001e40000100a00 */
[----:B0-----:R-:W-:Y:S02]  /*2cd00*/  IMAD.MOV.U32 R26, RZ, RZ, R9 ;  /* 0x000000ffff1a7224 */ /* 0x001fe400078e0009 */
[----:B------:R-:W-:-:S05]  /*2cd10*/  IMAD.MOV.U32 R27, RZ, RZ, R8 ;  /* 0x000000ffff1b7224 */ /* 0x000fca00078e0008 */
[----:B------:R0:W-:Y:S02]  /*2cd20*/  STL.64 [R1+0x2d68], R26 ;  /* 0x002d681a01007387 */ /* 0x0001e40000100a00 */
[----:B0-----:R-:W-:Y:S02]  /*2cd30*/  IMAD.MOV.U32 R26, RZ, RZ, R29 ;  /* 0x000000ffff1a7224 */ /* 0x001fe400078e001d */
[----:B------:R-:W-:Y:S02]  /*2cd40*/  IMAD.MOV.U32 R27, RZ, RZ, R28 ;  /* 0x000000ffff1b7224 */ /* 0x000fe400078e001c */
[----:B------:R-:W-:Y:S02]  /*2cd50*/  IMAD.MOV.U32 R29, RZ, RZ, R10 ;  /* 0x000000ffff1d7224 */ /* 0x000fe400078e000a */
[----:B------:R-:W-:Y:S01]  /*2cd60*/  IMAD.MOV.U32 R28, RZ, RZ, R11 ;  /* 0x000000ffff1c7224 */ /* 0x000fe200078e000b */
[----:B---3--:R-:W-:-:S15]  /*2cd70*/  HMMA.16816.F32 R4, R16, R10, R4 ;  /* 0x0000000a1004723c */ /* 0x008fde0000001804 */
[----:B------:R-:W-:-:S04]  /*2cd80*/  NOP ;  /* 0x0000000000007918 */ /* 0x000fc80000000000 */
[----:B------:R-:W-:Y:S04]  /*2cd90*/  STL.64 [R1+0xd10], R4 ;  /* 0x000d100401007387 */ /* 0x000fe80000100a00 */
[----:B------:R0:W-:Y:S04]  /*2cda0*/  STL.64 [R1+0xd18], R6 ;  /* 0x000d180601007387 */ /* 0x0001e80000100a00 */
[----:B0-----:R-:W3:Y:S04]  /*2cdb0*/  LDL.LU.64 R6, [R1+0x2e30] ;  /* 0x002e300001067983 */ /* 0x001ee80000300a00 */
[----:B------:R-:W3:Y:S04]  /*2cdc0*/  LDL.LU.64 R4, [R1+0x2e28] ;  /* 0x002e280001047983 */ /* 0x000ee80000300a00 */
[----:B------:R-:W3:Y:S02]  /*2cdd0*/  LDL.LU.64 R10, [R1+0x2e20] ;  /* 0x002e2000010a7983 */ /* 0x000ee40000300a00 */
[----:B---3--:R-:W-:Y:S02]  /*2cde0*/  HMMA.16816.F32 R8, R16, R10, R4 ;  /* 0x0000000a1008723c */ /* 0x008fe40000001804 */
[----:B------:R-:W3:Y:S04]  /*2cdf0*/  LDL.LU.64 R6, [R1+0x2e18] ;  /* 0x002e180001067983 */ /* 0x000ee80000300a00 */
[----:B------:R-:W4:-:S13]  /*2ce00*/  LDL.LU.64 R4, [R1+0x2e10] ;  /* 0x002e100001047983 */ /* 0x000f1a0000300a00 */
[----:B------:R-:W-:Y:S04]  /*2ce10*/  STL.64 [R1+0xd00], R8 ;  /* 0x000d000801007387 */ /* 0x000fe80000100a00 */
[----:B------:R0:W-:Y:S04]  /*2ce20*/  STL.64 [R1+0xd08], R10 ;  /* 0x000d080a01007387 */ /* 0x0001e80000100a00 */
[----:B0-----:R-:W2:Y:S04]  /*2ce30*/  LDL.LU.64 R10, [R1+0x2e08] ;  /* 0x002e0800010a7983 */ /* 0x001ea80000300a00 */
[----:B------:R-:W2:Y:S02]  /*2ce40*/  LDL.LU.64 R8, [R1+0x2e00] ;  /* 0x002e000001087983 */ /* 0x000ea40000300a00 */
[----:B--2---:R-:W-:Y:S02]  /*2ce50*/  HMMA.16816.F32 R24, R16, R26, R8 ;  /* 0x0000001a1018723c */ /* 0x004fe40000001808 */
[----:B------:R-:W2:Y:S04]  /*2ce60*/  LDL.LU.64 R10, [R1+0x2df8] ;  /* 0x002df800010a7983 */ /* 0x000ea80000300a00 */
[----:B------:R-:W2:-:S13]  /*2ce70*/  LDL.LU.64 R8, [R1+0x2df0] ;  /* 0x002df00001087983 */ /* 0x000e9a0000300a00 */
[----:B------:R-:W-:Y:S04]  /*2ce80*/  STL.64 [R1+0xcf0], R24 ;  /* 0x000cf01801007387 */ /* 0x000fe80000100a00 */
[----:B------:R4:W-:Y:S02]  /*2ce90*/  STL.64 [R1+0xcf8], R26 ;  /* 0x000cf81a01007387 */ /* 0x0009e40000100a00 */
[----:B----4-:R-:W-:Y:S02]  /*2cea0*/  IMAD.MOV.U32 R26, RZ, RZ, R5 ;  /* 0x000000ffff1a7224 */ /* 0x010fe400078e0005 */
[----:B------:R-:W-:-:S05]  /*2ceb0*/  IMAD.MOV.U32 R27, RZ, RZ, R4 ;  /* 0x000000ffff1b7224 */ /* 0x000fca00078e0004 */
[----:B------:R0:W-:Y:S04]  /*2cec0*/  STL.64 [R1+0x2d80], R26 ;  /* 0x002d801a01007387 */ /* 0x0001e80000100a00 */
[----:B0-----:R-:W2:Y:S02]  /*2ced0*/  LDL.64 R26, [R1+0x18] ;  /* 0x00001800011a7983 */ /* 0x001ea40000100a00 */
[----:B--2---:R-:W-:Y:S01]  /*2cee0*/  HMMA.16816.F32 R8, R16, R26, R8 ;  /* 0x0000001a1008723c */ /* 0x004fe20000001808 */
[----:B------:R-:W-:Y:S02]  /*2cef0*/  IMAD.MOV.U32 R5, RZ, RZ, R26 ;  /* 0x000000ffff057224 */ /* 0x000fe400078e001a */
[----:B------:R-:W-:-:S15]  /*2cf00*/  IMAD.MOV.U32 R4, RZ, RZ, R27 ;  /* 0x000000ffff047224 */ /* 0x000fde00078e001b */
[----:B------:R-:W-:Y:S01]  /*2cf10*/  NOP ;  /* 0x0000000000007918 */ /* 0x000fe20000000000 */
[----:B------:R-:W-:Y:S04]  /*2cf20*/  STL.64 [R1+0xce0], R8 ;  /* 0x000ce00801007387 */ /* 0x000fe80000100a00 */
[----:B------:R0:W-:Y:S04]  /*2cf30*/  STL.64 [R1+0xce8], R10 ;  /* 0x000ce80a01007387 */ /* 0x0001e80000100a00 */
[----:B0-----:R-:W2:Y:S04]  /*2cf40*/  LDL.LU.64 R10, [R1+0x2de8] ;  /* 0x002de800010a7983 */ /* 0x001ea80000300a00 */
[----:B---3--:R0:W-:Y:S04]  /*2cf50*/  STL.64 [R1+0x2de0], R6 ;  /* 0x002de00601007387 */ /* 0x0081e80000100a00 */
[----:B------:R-:W-:Y:S04]  /*2cf60*/  STL.64 [R1+0x2dd8], R4 ;  /* 0x002dd80401007387 */ /* 0x000fe80000100a00 */
[----:B------:R-:W3:Y:S04]  /*2cf70*/  LDL.64 R26, [R1+0xa8] ;  /* 0x0000a800011a7983 */ /* 0x000ee80000100a00 */
[----:B0-----:R-:W4:Y:S04]  /*2cf80*/  LDL.64 R6, [R1+0x8] ;  /* 0x0000080001067983 */ /* 0x001f280000100a00 */
[----:B---3--:R0:W-:Y:S04]  /*2cf90*/  STL.64 [R1+0x2d98], R26 ;  /* 0x002d981a01007387 */ /* 0x0081e80000100a00 */
[----:B------:R-:W3:Y:S04]  /*2cfa0*/  LDL.LU R24, [R1+0xcd0] ;  /* 0x000cd00001187983 */ /* 0x000ee80000300800 */
[----:B------:R-:W3:Y:S04]  /*2cfb0*/  LDL.LU R25, [R1+0xcd4] ;  /* 0x000cd40001197983 */ /* 0x000ee80000300800 */
[----:B0-----:R-:W3:Y:S04]  /*2cfc0*/  LDL.LU R26, [R1+0xcd8] ;  /* 0x000cd800011a7983 */ /* 0x001ee80000300800 */
[----:B------:R-:W3:Y:S01]  /*2cfd0*/  LDL.LU R27, [R1+0xcdc] ;  /* 0x000cdc00011b7983 */ /* 0x000ee20000300800 */
[----:B----4-:R-:W-:-:S02]  /*2cfe0*/  IMAD.MOV.U32 R9, RZ, RZ, R6 ;  /* 0x000000ffff097224 */ /* 0x010fc400078e0006 */
[----:B------:R-:W-:Y:S01]  /*2cff0*/  IMAD.MOV.U32 R8, RZ, RZ, R7 ;  /* 0x000000ffff087224 */ /* 0x000fe200078e0007 */
[C---:B---3--:R-:W-:Y:S08]  /*2d000*/  HMMA.16816.F32 R24, R16.reuse, R6, R24 ;  /* 0x000000061018723c */ /* 0x048ff00000001818 */
[----:B------:R-:W-:Y:S11]  /*2d010*/  HMMA.16816.F32 R4, R16, R14, R20 ;  /* 0x0000000e1004723c */ /* 0x000ff60000001814 */
[----:B------:R-:W-:Y:S04]  /*2d020*/  STL.64 [R1+0xcd0], R24 ;  /* 0x000cd01801007387 */ /* 0x000fe80000100a00 */
[----:B------:R0:W-:Y:S04]  /*2d030*/  STL.64 [R1+0xcd8], R26 ;  /* 0x000cd81a01007387 */ /* 0x0001e80000100a00 */
[----:B------:R1:W-:Y:S04]  /*2d040*/  STL.64 [R1+0xcc0], R4 ;  /* 0x000cc00401007387 */ /* 0x0003e80000100a00 */
[----:B------:R3:W-:Y:S04]  /*2d050*/  STL.64 [R1+0xcc8], R6 ;  /* 0x000cc80601007387 */ /* 0x0007e80000100a00 */
[----:B------:R-:W4:Y:S04]  /*2d060*/  LDL.LU R20, [R1+0x500] ;  /* 0x0005000001147983 */ /* 0x000f280000300800 */
[----:B------:R-:W4:Y:S04]  /*2d070*/  LDL.LU R21, [R1+0x504] ;  /* 0x0005040001157983 */ /* 0x000f280000300800 */
[----:B------:R-:W4:Y:S04]  /*2d080*/  LDL.LU R22, [R1+0x508] ;  /* 0x0005080001167983 */ /* 0x000f280000300800 */
[----:B------:R-:W4:Y:S01]  /*2d090*/  LDL.LU R23, [R1+0x50c] ;  /* 0x00050c0001177983 */ /* 0x000f220000300800 */
[----:B0-----:R-:W-:-:S02]  /*2d0a0*/  IMAD.MOV.U32 R26, RZ, RZ, R3 ;  /* 0x000000ffff1a7224 */ /* 0x001fc400078e0003 */
[----:B------:R-:W-:Y:S01]  /*2d0b0*/  IMAD.MOV.U32 R27, RZ, RZ, R0 ;  /* 0x000000ffff1b7224 */ /* 0x000fe200078e0000 */
[----:B-1----:R-:W2:Y:S04]  /*2d0c0*/  LDL.LU R4, [R1+0xcb0] ;  /* 0x000cb00001047983 */ /* 0x002ea80000300800 */
[----:B------:R-:W2:Y:S04]  /*2d0d0*/  LDL.LU R5, [R1+0xcb4] ;  /* 0x000cb40001057983 */ /* 0x000ea80000300800 */
[----:B---3--:R-:W2:Y:S04]  /*2d0e0*/  LDL.LU R6, [R1+0xcb8] ;  /* 0x000cb80001067983 */ /* 0x008ea80000300800 */
[----:B------:R-:W2:Y:S04]  /*2d0f0*/  LDL.LU R7, [R1+0xcbc] ;  /* 0x000cbc0001077983 */ /* 0x000ea80000300800 */
[----:B------:R0:W-:Y:S04]  /*2d100*/  STL.64 [R1+0x2db0], R26 ;  /* 0x002db01a01007387 */ /* 0x0001e80000100a00 */
[----:B0-----:R-:W3:Y:S04]  /*2d110*/  LDL.64 R26, [R1+0xc8] ;  /* 0x0000c800011a7983 */ /* 0x001ee80000100a00 */
[----:B------:R-:W-:Y:S04]  /*2d120*/  STL.64 [R1+0x2d08], R14 ;  /* 0x002d080e01007387 */ /* 0x000fe80000100a00 */
[----:B------:R0:W-:Y:S04]  /*2d130*/  STL.64 [R1+0x2d60], R12 ;  /* 0x002d600c01007387 */ /* 0x0001e80000100a00 */
[----:B0-----:R-:W2:Y:S04]  /*2d140*/  LDL.LU R12, [R1+0x470] ;  /* 0x00047000010c7983 */ /* 0x001ea80000300800 */
        /* <DEDUP_REMOVED lines=14> */
[----:B------:R-:W2:Y:S01]  /*2d230*/  LDL.LU R15, [R1+0x49c] ;  /* 0x00049c00010f7983 */ /* 0x000ea20000300800 */
[C---:B------:R-:W-:Y:S03]  /*2d240*/  HMMA.16816.F32 R4, R16.reuse, R10, R4 ;  /* 0x0000000a1004723c */ /* 0x040fe60000001804 */
        /* <DEDUP_REMOVED lines=12> */
[----:B------:R-:W-:Y:S04]  /*2d310*/  STL.64 [R1+0xcb0], R4 ;  /* 0x000cb00401007387 */ /* 0x000fe80000100a00 */
[----:B------:R0:W-:Y:S04]  /*2d320*/  STL.64 [R1+0xcb8], R6 ;  /* 0x000cb80601007387 */ /* 0x0001e80000100a00 */
[----:B0-----:R-:W4:Y:S04]  /*2d330*/  LDL.LU.64 R6, [R1+0x2de0] ;  /* 0x002de00001067983 */ /* 0x001f280000300a00 */
[----:B------:R-:W2:Y:S04]  /*2d340*/  LDL.LU.64 R4, [R1+0x2dd8] ;  /* 0x002dd80001047983 */ /* 0x000ea80000300a00 */
[----:B------:R-:W-:Y:S01]  /*2d350*/  STL.64 [R1+0x2ce8], R10 ;  /* 0x002ce80a01007387 */ /* 0x000fe20000100a00 */
[----:B----4-:R-:W-:Y:S03]  /*2d360*/  HMMA.16816.F32 R16, R16, R6, R20 ;  /* 0x000000061010723c */ /* 0x010fe60000001814 */
[----:B------:R-:W2:Y:S04]  /*2d370*/  LDL.LU.64 R22, [R1+0x2dd0] ;  /* 0x002dd00001167983 */ /* 0x000ea80000300a00 */
[----:B------:R-:W2:Y:S01]  /*2d380*/  LDL.LU.64 R20, [R1+0x2dc8] ;  /* 0x002dc80001147983 */ /* 0x000ea20000300a00 */
[----:B---3--:R-:W-:-:S02]  /*2d390*/  IMAD.MOV.U32 R3, RZ, RZ, R26 ;  /* 0x000000ffff037224 */ /* 0x008fc400078e001a */
[----:B------:R-:W-:-:S09]  /*2d3a0*/  IMAD.MOV.U32 R0, RZ, RZ, R27 ;  /* 0x000000ffff007224 */ /* 0x000fd200078e001b */
        /* <DEDUP_REMOVED lines=13> */
[----:B------:R-:W2:Y:S04]  /*2d480*/  LDL.LU.64 R26, [R1+0x2db0] ;  /* 0x002db000011a7983 */ /* 0x000ea80000300a00 */
[----:B------:R-:W-:Y:S04]  /*2d490*/  STL [R1+0x2d34], R0 ;  /* 0x002d340001007387 */ /* 0x000fe80000100800 */
[----:B------:R-:W-:Y:S01]  /*2d4a0*/  STL [R1+0x2d30], R3 ;  /* 0x002d300301007387 */ /* 0x000fe20000100800 */
[----:B--2---:R-:W-:Y:S03]  /*2d4b0*/  HMMA.16816.F32 R24, R20, R26, R12 ;  /* 0x0000001a1418723c */ /* 0x004fe6000000180c */
[----:B------:R-:W2:Y:S04]  /*2d4c0*/  LDL.LU.64 R14, [R1+0x2da8] ;  /* 0x002da800010e7983 */ /* 0x000ea80000300a00 */
[----:B------:R-:W2:-:S12]  /*2d4d0*/  LDL.LU.64 R12, [R1+0x2da0] ;  /* 0x002da000010c7983 */ /* 0x000e980000300a00 */
[----:B------:R-:W-:Y:S04]  /*2d4e0*/  STL.64 [R1+0xc10], R24 ;  /* 0x000c101801007387 */ /* 0x000fe80000100a00 */
[----:B------:R0:W-:Y:S04]  /*2d4f0*/  STL.64 [R1+0xc18], R26 ;  /* 0x000c181a01007387 */ /* 0x0001e80000100a00 */
        /* <DEDUP_REMOVED lines=21> */
[----:B0-----:R-:W3:Y:S01]  /*2d650*/  LDL.LU.64 R26, [R1+0x2d58] ;  /* 0x002d5800011a7983 */ /* 0x001ee20000300a00 */
[----:B------:R-:W-:Y:S02]  /*2d660*/  IMAD.MOV.U32 R6, RZ, RZ, R9 ;  /* 0x000000ffff067224 */ /* 0x000fe400078e0009 */
[----:B------:R-:W-:Y:S01]  /*2d670*/  IMAD.MOV.U32 R7, RZ, RZ, R8 ;  /* 0x000000ffff077224 */ /* 0x000fe200078e0008 */
[----:B---3--:R-:W-:Y:S01]  /*2d680*/  HMMA.16816.F32 R24, R20, R26, R16 ;  /* 0x0000001a1418723c */ /* 0x008fe20000001810 */
[----:B------:R-:W0:Y:S04]  /*2d690*/  LDSM.16.MT88.4 R16, [R2+UR5+0x4280] ;  /* 0x004280050210783b */ /* 0x000e280008004200 */
[----:B0-----:R-:W-:-:S14]  /*2d6a0*/  STL.64 [R1+0x2ba8], R18 ;  /* 0x002ba81201007387 */ /* 0x001fdc0000100a00 */
[----:B------:R-:W-:Y:S04]  /*2d6b0*/  STL.64 [R1+0x460], R24 ;  /* 0x0004601801007387 */ /* 0x000fe80000100a00 */
[----:B------:R-:W-:Y:S04]  /*2d6c0*/  STL.64 [R1+0x468], R26 ;  /* 0x0004681a01007387 */ /* 0x000fe80000100a00 */
[----:B------:R-:W-:Y:S04]  /*2d6d0*/  STL.64 [R1+0x2ba0], R16 ;  /* 0x002ba01001007387 */ /* 0x000fe80000100a00 */
[----:B------:R0:W-:Y:S04]  /*2d6e0*/  STL.64 [R1+0x2cf0], R6 ;  /* 0x002cf00601007387 */ /* 0x0001e80000100a00 */
[----:B------:R-:W3:Y:S04]  /*2d6f0*/  LDL.LU R8, [R1+0xba0] ;  /* 0x000ba00001087983 */ /* 0x000ee80000300800 */
[----:B------:R-:W3:Y:S04]  /*2d700*/  LDL.LU R9, [R1+0xba4] ;  /* 0x000ba40001097983 */ /* 0x000ee80000300800 */
[----:B------:R-:W4:Y:S04]  /*2d710*/  LDL.LU R10, [R1+0xba8] ;  /* 0x000ba800010a7983 */ /* 0x000f280000300800 */
[----:B------:R-:W4:Y:S01]  /*2d720*/  LDL.LU R11, [R1+0xbac] ;  /* 0x000bac00010b7983 */ /* 0x000f220000300800 */
[----:B0-----:R-:W-:-:S02]  /*2d730*/  IMAD.MOV.U32 R6, RZ, RZ, R5 ;  /* 0x000000ffff067224 */ /* 0x001fc400078e0005 */
[----:B------:R-:W-:Y:S01]  /*2d740*/  IMAD.MOV.U32 R7, RZ, RZ, R4 ;  /* 0x000000ffff077224 */ /* 0x000fe200078e0004 */
[----:B----4-:R-:W-:Y:S04]  /*2d750*/  STL.64 [R1+0x2d00], R10 ;  /* 0x002d000a01007387 */ /* 0x010fe80000100a00 */
[----:B---3--:R-:W-:Y:S04]  /*2d760*/  STL.64 [R1+0x2cf8], R8 ;  /* 0x002cf80801007387 */ /* 0x008fe80000100a00 */
[----:B------:R0:W-:Y:S04]  /*2d770*/  STL.64 [R1+0x2d10], R6 ;  /* 0x002d100601007387 */ /* 0x0001e80000100a00 */
[----:B0-----:R-:W3:Y:S01]  /*2d780*/  LDL.64 R6, [R1+0x38] ;  /* 0x0000380001067983 */ /* 0x001ee20000100a00 */
[----:B--2---:R-:W-:-:S02]  /*2d790*/  IMAD.MOV.U32 R19, RZ, RZ, R12 ;  /* 0x000000ffff137224 */ /* 0x004fc400078e000c */
[----:B------:R-:W-:Y:S01]  /*2d7a0*/  IMAD.MOV.U32 R18, RZ, RZ, R13 ;  /* 0x000000ffff127224 */ /* 0x000fe200078e000d */
[----:B---3--:R0:W-:Y:S04]  /*2d7b0*/  STL.64 [R1+0x2d28], R6 ;  /* 0x002d280601007387 */ /* 0x0081e80000100a00 */
[----:B------:R-:W2:Y:S04]  /*2d7c0*/  LDL.LU R12, [R1+0xbc0] ;  /* 0x000bc000010c7983 */ /* 0x000ea80000300800 */
[----:B------:R-:W2:Y:S04]  /*2d7d0*/  LDL.LU R13, [R1+0xbc4] ;  /* 0x000bc400010d7983 */ /* 0x000ea80000300800 */
[----:B------:R-:W3:Y:S04]  /*2d7e0*/  LDL.LU R14, [R1+0xbc8] ;  /* 0x000bc800010e7983 */ /* 0x000ee80000300800 */
[----:B------:R-:W3:Y:S04]  /*2d7f0*/  LDL.LU R15, [R1+0xbcc] ;  /* 0x000bcc00010f7983 */ /* 0x000ee80000300800 */
[----:B------:R-:W4:Y:S04]  /*2d800*/  LDL.LU R4, [R1+0xbe0] ;  /* 0x000be00001047983 */ /* 0x000f280000300800 */
[----:B------:R-:W4:Y:S04]  /*2d810*/  LDL.LU R5, [R1+0xbe4] ;  /* 0x000be40001057983 */ /* 0x000f280000300800 */
[----:B0-----:R-:W2:Y:S04]  /*2d820*/  LDL.LU R6, [R1+0xbe8] ;  /* 0x000be80001067983 */ /* 0x001ea80000300800 */
[----:B------:R-:W2:Y:S04]  /*2d830*/  LDL.LU R7, [R1+0xbec] ;  /* 0x000bec0001077983 */ /* 0x000ea80000300800 */
[----:B--2---:R-:W-:Y:S04]  /*2d840*/  STL.64 [R1+0x2d40], R6 ;  /* 0x002d400601007387 */ /* 0x004fe80000100a00 */
[----:B----4-:R0:W-:Y:S04]  /*2d850*/  STL.64 [R1+0x2d38], R4 ;  /* 0x002d380401007387 */ /* 0x0101e80000100a00 */
[----:B0-----:R-:W2:Y:S04]  /*2d860*/  LDL.LU R4, [R1+0xbf0] ;  /* 0x000bf00001047983 */ /* 0x001ea80000300800 */
[----:B------:R-:W2:Y:S04]  /*2d870*/  LDL.LU R5, [R1+0xbf4] ;  /* 0x000bf40001057983 */ /* 0x000ea80000300800 */
[----:B------:R-:W4:Y:S04]  /*2d880*/  LDL.LU R6, [R1+0xbf8] ;  /* 0x000bf80001067983 */ /* 0x000f280000300800 */
[----:B------:R-:W4:Y:S04]  /*2d890*/  LDL.LU R7, [R1+0xbfc] ;  /* 0x000bfc0001077983 */ /* 0x000f280000300800 */
[----:B----4-:R-:W-:Y:S04]  /*2d8a0*/  STL.64 [R1+0x2d50], R6 ;  /* 0x002d500601007387 */ /* 0x010fe80000100a00 */
[----:B--2---:R0:W-:Y:S04]  /*2d8b0*/  STL.64 [R1+0x2d48], R4 ;  /* 0x002d480401007387 */ /* 0x0041e80000100a00 */
[----:B0-----:R-:W2:Y:S04]  /*2d8c0*/  LDL.LU R4, [R1+0xc00] ;  /* 0x000c000001047983 */ /* 0x001ea80000300800 */
[----:B------:R-:W2:Y:S04]  /*2d8d0*/  LDL.LU R5, [R1+0xc04] ;  /* 0x000c040001057983 */ /* 0x000ea80000300800 */
[----:B------:R-:W2:Y:S04]  /*2d8e0*/  LDL.LU R6, [R1+0xc08] ;  /* 0x000c080001067983 */ /* 0x000ea80000300800 */
[----:B------:R-:W2:Y:S04]  /*2d8f0*/  LDL.LU R7, [R1+0xc0c] ;  /* 0x000c0c0001077983 */ /* 0x000ea80000300800 */
[----:B---3--:R-:W-:Y:S04]  /*2d900*/  STL.64 [R1+0x2d20], R14 ;  /* 0x002d200e01007387 */ /* 0x008fe80000100a00 */
[----:B------:R0:W-:Y:S04]  /*2d910*/  STL.64 [R1+0x2d18], R12 ;  /* 0x002d180c01007387 */ /* 0x0001e80000100a00 */
[----:B0-----:R-:W3:Y:S04]  /*2d920*/  LDL.LU R12, [R1+0xbd0] ;  /* 0x000bd000010c7983 */ /* 0x001ee80000300800 */
[----:B------:R-:W3:Y:S04]  /*2d930*/  LDL.LU R13, [R1+0xbd4] ;  /* 0x000bd400010d7983 */ /* 0x000ee80000300800 */
[----:B------:R-:W3:Y:S04]  /*2d940*/  LDL.LU R14, [R1+0xbd8] ;  /* 0x000bd800010e7983 */ /* 0x000ee80000300800 */
[----:B------:R-:W3:Y:S04]  /*2d950*/  LDL.LU R15, [R1+0xbdc] ;  /* 0x000bdc00010f7983 */ /* 0x000ee80000300800 */
[----:B------:R-:W4:Y:S04]  /*2d960*/  LDL.LU R8, [R1+0xbb0] ;  /* 0x000bb00001087983 */ /* 0x000f280000300800 */
[----:B------:R-:W4:Y:S04]  /*2d970*/  LDL.LU R9, [R1+0xbb4] ;  /* 0x000bb40001097983 */ /* 0x000f280000300800 */
[----:B------:R-:W4:Y:S04]  /*2d980*/  LDL.LU R10, [R1+0xbb8] ;  /* 0x000bb800010a7983 */ /* 0x000f280000300800 */
[----:B------:R-:W4:Y:S04]  /*2d990*/  LDL.LU R11, [R1+0xbbc] ;  /* 0x000bbc00010b7983 */ /* 0x000f280000300800 */
[----:B------:R-:W3:Y:S04]  /*2d9a0*/  LDL.LU R24, [R1+0xb90] ;  /* 0x000b900001187983 */ /* 0x000ee80000300800 */
[----:B------:R-:W3:Y:S04]  /*2d9b0*/  LDL.LU R25, [R1+0xb94] ;  /* 0x000b940001197983 */ /* 0x000ee80000300800 */
[----:B------:R-:W3:Y:S04]  /*2d9c0*/  LDL.LU R26, [R1+0xb98] ;  /* 0x000b9800011a7983 */ /* 0x000ee80000300800 */
[----:B------:R-:W3:Y:S01]  /*2d9d0*/  LDL.LU R27, [R1+0xb9c] ;  /* 0x000b9c00011b7983 */ /* 0x000ee20000300800 */
[----:B--2---:R-:W-:-:S15]  /*2d9e0*/  HMMA.16816.F32 R4, R20, R18, R4 ;  /* 0x000000121404723c */ /* 0x004fde0000001804 */
[----:B------:R-:W-:-:S04]  /*2d9f0*/  NOP ;  /* 0x0000000000007918 */ /* 0x000fc80000000000 */
[----:B------:R-:W-:Y:S04]  /*2da00*/  STL.64 [R1+0xc00], R4 ;  /* 0x000c000401007387 */ /* 0x000fe80000100a00 */
[----:B------:R0:W-:Y:S04]  /*2da10*/  STL.64 [R1+0xc08], R6 ;  /* 0x000c080601007387 */ /* 0x0001e80000100a00 */
[----:B0-----:R-:W2:Y:S04]  /*2da20*/  LDL.LU.64 R6, [R1+0x2d50] ;  /* 0x002d500001067983 */ /* 0x001ea80000300a00 */
[----:B------:R-:W2:Y:S04]  /*2da30*/  LDL.LU.64 R4, [R1+0x2d48] ;  /* 0x002d480001047983 */ /* 0x000ea80000300a00 */
[----:B------:R0:W-:Y:S04]  /*2da40*/  STL.64 [R1+0x2c50], R18 ;  /* 0x002c501201007387 */ /* 0x0001e80000100a00 */
[----:B0-----:R-:W2:Y:S04]  /*2da50*/  LDL R18, [R1+0x58] ;  /* 0x0000580001127983 */ /* 0x001ea80000100800 */
[----:B------:R-:W2:Y:S02]  /*2da60*/  LDL R19, [R1+0x5c] ;  /* 0x00005c0001137983 */ /* 0x000ea40000100800 */
[----:B--2---:R-:W-:Y:S02]  /*2da70*/  HMMA.16816.F32 R16, R20, R18, R4 ;  /* 0x000000121410723c */ /* 0x004fe40000001804 */
[----:B------:R-:W2:Y:S04]  /*2da80*/  LDL.LU.64 R6, [R1+0x2d40] ;  /* 0x002d400001067983 */ /* 0x000ea80000300a00 */
[----:B------:R-:W2:-:S13]  /*2da90*/  LDL.LU.64 R4, [R1+0x2d38] ;  /* 0x002d380001047983 */ /* 0x000e9a0000300a00 */
[----:B------:R0:W-:Y:S04]  /*2daa0*/  STL.64 [R1+0xbf0], R16 ;  /* 0x000bf01001007387 */ /* 0x0001e80000100a00 */
[----:B------:R1:W-:Y:S04]  /*2dab0*/  STL.64 [R1+0xbf8], R18 ;  /* 0x000bf81201007387 */ /* 0x0003e80000100a00 */
[----:B0-----:R-:W2:Y:S04]  /*2dac0*/  LDL.LU R16, [R1+0x3a0] ;  /* 0x0003a00001107983 */ /* 0x001ea80000300800 */
[----:B------:R-:W2:Y:S04]  /*2dad0*/  LDL.LU R17, [R1+0x3a4] ;  /* 0x0003a40001117983 */ /* 0x000ea80000300800 */
[----:B-1----:R-:W2:Y:S04]  /*2dae0*/  LDL.LU R18, [R1+0x3a8] ;  /* 0x0003a80001127983 */ /* 0x002ea80000300800 */
[----:B------:R-:W2:Y:S04]  /*2daf0*/  LDL.LU R19, [R1+0x3ac] ;  /* 0x0003ac0001137983 */ /* 0x000ea80000300800 */
[----:B--2---:R0:W-:Y:S04]  /*2db00*/  STL.64 [R1+0x2c60], R18 ;  /* 0x002c601201007387 */ /* 0x0041e80000100a00 */
[----:B------:R-:W-:Y:S04]  /*2db10*/  STL.64 [R1+0x2c58], R16 ;  /* 0x002c581001007387 */ /* 0x000fe80000100a00 */
[----:B0-----:R-:W2:Y:S04]  /*2db20*/  LDL.64 R18, [R1+0x88] ;  /* 0x0000880001127983 */ /* 0x001ea80000100a00 */
[----:B--2---:R0:W-:Y:S04]  /*2db30*/  STL.64 [R1+0x2c70], R18 ;  /* 0x002c701201007387 */ /* 0x0041e80000100a00 */
[----:B0-----:R-:W2:Y:S04]  /*2db40*/  LDL R18, [R1+0x98] ;  /* 0x0000980001127983 */ /* 0x001ea80000100800 */
[----:B------:R-:W2:Y:S04]  /*2db50*/  LDL R19, [R1+0x9c] ;  /* 0x00009c0001137983 */ /* 0x000ea80000100800 */
[----:B--2---:R0:W-:Y:S02]  /*2db60*/  STL.64 [R1+0x2c88], R18 ;  /* 0x002c881201007387 */ /* 0x0041e40000100a00 */
[----:B0-----:R-:W-:-:S02]  /*2db70*/  IMAD.MOV.U32 R18, RZ, RZ, R0 ;  /* 0x000000ffff127224 */ /* 0x001fc400078e0000 */
[----:B------:R-:W-:Y:S01]  /*2db80*/  IMAD.MOV.U32 R19, RZ, RZ, R3 ;  /* 0x000000ffff137224 */ /* 0x000fe200078e0003 */
[----:B------:R-:W2:Y:S04]  /*2db90*/  LDL.LU R0, [R1+0x2d34] ;  /* 0x002d340001007983 */ /* 0x000ea80000300800 */
[----:B------:R-:W2:Y:S04]  /*2dba0*/  LDL.LU R3, [R1+0x2d30] ;  /* 0x002d300001037983 */ /* 0x000ea80000300800 */
[----:B------:R0:W-:Y:S02]  /*2dbb0*/  STL.64 [R1+0x2ca0], R18 ;  /* 0x002ca01201007387 */ /* 0x0001e40000100a00 */
[----:B0-----:R-:W-:-:S02]  /*2dbc0*/  IMAD.MOV.U32 R18, RZ, RZ, R29 ;  /* 0x000000ffff127224 */ /* 0x001fc400078e001d */
[----:B------:R-:W-:-:S07]  /*2dbd0*/  IMAD.MOV.U32 R19, RZ, RZ, R28 ;  /* 0x000000ffff137224 */ /* 0x000fce00078e001c */
[----:B------:R-:W-:Y:S01]  /*2dbe0*/  HMMA.16816.F32 R16, R20, R18, R4 ;  /* 0x000000121410723c */ /* 0x000fe20000001804 */
[----:B------:R-:W3:-:S15]  /*2dbf0*/  LDL.LU.64 R6, [R1+0x2d28] ;  /* 0x002d280001067983 */ /* 0x000ede0000300a00 */
[----:B------:R-:W-:-:S03]  /*2dc00*/  NOP ;  /* 0x0000000000007918 */ /* 0x000fc60000000000 */
[----:B------:R-:W-:Y:S04]  /*2dc10*/  STL.64 [R1+0xbe0], R16 ;  /* 0x000be01001007387 */ /* 0x000fe80000100a00 */
[----:B------:R0:W-:Y:S04]  /*2dc20*/  STL.64 [R1+0xbe8], R18 ;  /* 0x000be81201007387 */ /* 0x0001e80000100a00 */
[----:B0-----:R-:W2:Y:S01]  /*2dc30*/  LDL.64 R18, [R1+0xb8] ;  /* 0x0000b80001127983 */ /* 0x001ea20000100a00 */
[----:B---3--:R-:W-:Y:S01]  /*2dc40*/  HMMA.16816.F32 R12, R20, R6, R12 ;  /* 0x00000006140c723c */ /* 0x008fe2000000180c */
[----:B------:R-:W-:-:S02]  /*2dc50*/  IMAD.MOV.U32 R29, RZ, RZ, R6 ;  /* 0x000000ffff1d7224 */ /* 0x000fc400078e0006 */
[----:B------:R-:W-:Y:S01]  /*2dc60*/  IMAD.MOV.U32 R28, RZ, RZ, R7 ;  /* 0x000000ffff1c7224 */ /* 0x000fe200078e0007 */
[----:B--2---:R0:W-:Y:S04]  /*2dc70*/  STL.64 [R1+0x2cb8], R18 ;  /* 0x002cb81201007387 */ /* 0x0041e80000100a00 */
[----:B0-----:R-:W2:Y:S11]  /*2dc80*/  LDL.64 R18, [R1+0x28] ;  /* 0x0000280001127983 */ /* 0x001eb60000100a00 */
[----:B------:R-:W-:Y:S04]  /*2dc90*/  STL.64 [R1+0xbd0], R12 ;  /* 0x000bd00c01007387 */ /* 0x000fe80000100a00 */
[----:B------:R0:W-:Y:S04]  /*2dca0*/  STL.64 [R1+0xbd8], R14 ;  /* 0x000bd80e01007387 */ /* 0x0001e80000100a00 */
[----:B0-----:R-:W2:Y:S04]  /*2dcb0*/  LDL.LU.64 R14, [R1+0x2d20] ;  /* 0x002d2000010e7983 */ /* 0x001ea80000300a00 */
[----:B------:R-:W2:Y:S04]  /*2dcc0*/  LDL.LU.64 R12, [R1+0x2d18] ;  /* 0x002d1800010c7983 */ /* 0x000ea80000300a00 */
[----:B------:R-:W4:Y:S01]  /*2dcd0*/  LDL.LU.64 R6, [R1+0x2d10] ;  /* 0x002d100001067983 */ /* 0x000f220000300a00 */
[C---:B--2---:R-:W-:Y:S08]  /*2dce0*/  HMMA.16816.F32 R12, R20.reuse, R18, R12 ;  /* 0x00000012140c723c */ /* 0x044ff0000000180c */
[----:B----4-:R-:W-:Y:S11]  /*2dcf0*/  HMMA.16816.F32 R4, R20, R6, R8 ;  /* 0x000000061404723c */ /* 0x010ff60000001808 */
[----:B------:R-:W-:Y:S04]  /*2dd00*/  STL.64 [R1+0xbc0], R12 ;  /* 0x000bc00c01007387 */ /* 0x000fe80000100a00 */
[----:B------:R0:W-:Y:S04]  /*2dd10*/  STL.64 [R1+0xbc8], R14 ;  /* 0x000bc80e01007387 */ /* 0x0001e80000100a00 */
[----:B0-----:R-:W2:Y:S04]  /*2dd20*/  LDL.LU.64 R14, [R1+0x2d08] ;  /* 0x002d0800010e7983 */ /* 0x001ea80000300a00 */
[----:B------:R-:W3:Y:S04]  /*2dd30*/  LDL.LU.64 R10, [R1+0x2d00] ;  /* 0x002d0000010a7983 */ /* 0x000ee80000300a00 */
[----:B------:R-:W3:Y:S04]  /*2dd40*/  LDL.LU.64 R8, [R1+0x2cf8] ;  /* 0x002cf80001087983 */ /* 0x000ee80000300a00 */
[----:B------:R-:W-:Y:S04]  /*2dd50*/  STL.64 [R1+0xbb0], R4 ;  /* 0x000bb00401007387 */ /* 0x000fe80000100a00 */
[----:B------:R0:W-:Y:S04]  /*2dd60*/  STL.64 [R1+0xbb8], R6 ;  /* 0x000bb80601007387 */ /* 0x0001e80000100a00 */
[----:B0-----:R-:W3:Y:S01]  /*2dd70*/  LDL.LU.64 R6, [R1+0x2cf0] ;  /* 0x002cf00001067983 */ /* 0x001ee20000300a00 */
[----:B------:R-:W-:-:S02]  /*2dd80*/  IMAD.MOV.U32 R13, RZ, RZ, R18 ;  /* 0x000000ffff0d7224 */ /* 0x000fc400078e0012 */
[----:B------:R-:W-:Y:S01]  /*2dd90*/  IMAD.MOV.U32 R12, RZ, RZ, R19 ;  /* 0x000000ffff0c7224 */ /* 0x000fe200078e0013 */
[----:B---3--:R-:W-:Y:S01]  /*2dda0*/  HMMA.16816.F32 R4, R20, R6, R8 ;  /* 0x000000061404723c */ /* 0x008fe20000001808 */
[----:B------:R-:W3:-:S15]  /*2ddb0*/  LDL.LU.64 R10, [R1+0x2ce8] ;  /* 0x002ce800010a7983 */ /* 0x000ede0000300a00 */
[----:B------:R-:W-:-:S03]  /*2ddc0*/  NOP ;  /* 0x0000000000007918 */ /* 0x000fc60000000000 */
[----:B------:R-:W-:Y:S04]  /*2ddd0*/  STL.64 [R1+0xba0], R4 ;  /* 0x000ba00401007387 */ /* 0x000fe80000100a00 */
[----:B------:R2:W-:Y:S02]  /*2dde0*/  STL.64 [R1+0xba8], R6 ;  /* 0x000ba80601007387 */ /* 0x0005e40000100a00 */
[----:B--2---:R-:W-:Y:S02]  /*2ddf0*/  HMMA.16816.F32 R4, R20, R14, R24 ;  /* 0x0000000e1404723c */ /* 0x004fe40000001818 */
[----:B------:R-:W2:-:S15]  /*2de00*/  LDL.LU R24, [R1+0x450] ;  /* 0x0004500001187983 */ /* 0x000e9e0000300800 */
[----:B------:R-:W-:Y:S02]  /*2de10*/  NOP ;  /* 0x0000000000007918 */ /* 0x000fe40000000000 */
[----:B------:R0:W-:Y:S04]  /*2de20*/  STL.64 [R1+0xb90], R4 ;  /* 0x000b900401007387 */ /* 0x0001e80000100a00 */
[----:B------:R1:W-:Y:S04]  /*2de30*/  STL.64 [R1+0xb98], R6 ;  /* 0x000b980601007387 */ /* 0x0003e80000100a00 */
[----:B------:R-:W2:Y:S04]  /*2de40*/  LDL.LU R25, [R1+0x454] ;  /* 0x0004540001197983 */ /* 0x000ea80000300800 */
[----:B------:R-:W2:Y:S04]  /*2de50*/  LDL.LU R26, [R1+0x458] ;  /* 0x00045800011a7983 */ /* 0x000ea80000300800 */
[----:B------:R-:W2:Y:S04]  /*2de60*/  LDL.LU R27, [R1+0x45c] ;  /* 0x00045c00011b7983 */ /* 0x000ea80000300800 */
[----:B0-----:R-:W3:Y:S04]  /*2de70*/  LDL.LU R4, [R1+0xb80] ;  /* 0x000b800001047983 */ /* 0x001ee80000300800 */
[----:B------:R-:W3:Y:S04]  /*2de80*/  LDL.LU R5, [R1+0xb84] ;  /* 0x000b840001057983 */ /* 0x000ee80000300800 */
[----:B-1----:R-:W3:Y:S04]  /*2de90*/  LDL.LU R6, [R1+0xb88] ;  /* 0x000b880001067983 */ /* 0x002ee80000300800 */
[----:B------:R-:W3:Y:S04]  /*2dea0*/  LDL.LU R7, [R1+0xb8c] ;  /* 0x000b8c0001077983 */ /* 0x000ee80000300800 */
[----:B------:R-:W-:Y:S04]  /*2deb0*/  STL.64 [R1+0x2bd0], R14 ;  /* 0x002bd00e01007387 */ /* 0x000fe80000100a00 */
[----:B------:R0:W-:Y:S04]  /*2dec0*/  STL.64 [R1+0x2c68], R12 ;  /* 0x002c680c01007387 */ /* 0x0001e80000100a00 */
[----:B0-----:R-:W4:Y:S04]  /*2ded0*/  LDL.LU R12, [R1+0x3b0] ;  /* 0x0003b000010c7983 */ /* 0x001f280000300800 */
[----:B------:R-:W4:Y:S04]  /*2dee0*/  LDL.LU R13, [R1+0x3b4] ;  /* 0x0003b400010d7983 */ /* 0x000f280000300800 */
[----:B------:R-:W2:Y:S04]  /*2def0*/  LDL.LU R14, [R1+0x3b8] ;  /* 0x0003b800010e7983 */ /* 0x000ea80000300800 */
        /* <DEDUP_REMOVED lines=19> */
[----:B------:R-:W3:Y:S04]  /*2e030*/  LDL.LU R15, [R1+0x3ec] ;  /* 0x0003ec00010f7983 */ /* 0x000ee80000300800 */
[----:B---3--:R-:W-:Y:S04]  /*2e040*/  STL.64 [R1+0x2cc8], R14 ;  /* 0x002cc80e01007387 */ /* 0x008fe80000100a00 */
[----:B--2---:R0:W-:Y:S04]  /*2e050*/  STL.64 [R1+0x2cc0], R12 ;  /* 0x002cc00c01007387 */ /* 0x0041e80000100a00 */
[----:B0-----:R-:W2:Y:S04]  /*2e060*/  LDL.LU R12, [R1+0x1040] ;  /* 0x00104000010c7983 */ /* 0x001ea80000300800 */
[----:B------:R-:W2:Y:S04]  /*2e070*/  LDL.LU R13, [R1+0x1044] ;  /* 0x00104400010d7983 */ /* 0x000ea80000300800 */
[----:B------:R-:W2:Y:S04]  /*2e080*/  LDL.LU R14, [R1+0x1048] ;  /* 0x00104800010e7983 */ /* 0x000ea80000300800 */
[----:B------:R-:W2:Y:S04]  /*2e090*/  LDL.LU R15, [R1+0x104c] ;  /* 0x00104c00010f7983 */ /* 0x000ea80000300800 */
[----:B------:R-:W-:Y:S04]  /*2e0a0*/  STL.64 [R1+0xb80], R4 ;  /* 0x000b800401007387 */ /* 0x000fe80000100a00 */
[----:B------:R0:W-:Y:S04]  /*2e0b0*/  STL.64 [R1+0xb88], R6 ;  /* 0x000b880601007387 */ /* 0x0001e80000100a00 */
[----:B0-----:R-:W3:Y:S01]  /*2e0c0*/  LDL.LU.64 R6, [R1+0x2ce0] ;  /* 0x002ce00001067983 */ /* 0x001ee20000300a00 */
[----:B------:R-:W-:-:S02]  /*2e0d0*/  IMAD.MOV.U32 R18, RZ, RZ, R3 ;  /* 0x000000ffff127224 */ /* 0x000fc400078e0003 */
[----:B------:R-:W-:Y:S01]  /*2e0e0*/  IMAD.MOV.U32 R19, RZ, RZ, R0 ;  /* 0x000000ffff137224 */ /* 0x000fe200078e0000 */
[----:B---3--:R-:W-:Y:S01]  /*2e0f0*/  HMMA.16816.F32 R20, R20, R6, R24 ;  /* 0x000000061414723c */ /* 0x008fe20000001818 */
[----:B------:R-:W2:Y:S04]  /*2e100*/  LDL.LU.64 R26, [R1+0x2cd8] ;  /* 0x002cd800011a7983 */ /* 0x000ea80000300a00 */
[----:B------:R-:W2:-:S14]  /*2e110*/  LDL.LU.64 R24, [R1+0x2cd0] ;  /* 0x002cd00001187983 */ /* 0x000e9c0000300a00 */
[----:B------:R-:W-:Y:S04]  /*2e120*/  STL.64 [R1+0x450], R20 ;  /* 0x0004501401007387 */ /* 0x000fe80000100a00 */
[----:B------:R0:W-:Y:S04]  /*2e130*/  STL.64 [R1+0x458], R22 ;  /* 0x0004581601007387 */ /* 0x0001e80000100a00 */
[----:B0-----:R-:W3:Y:S01]  /*2e140*/  LDL.64 R22, [R1+0x78] ;  /* 0x0000780001167983 */ /* 0x001ee20000100a00 */
        /* <DEDUP_REMOVED lines=22> */
[----:B------:R-:W2:Y:S04]  /*2e2b0*/  LDL.LU.64 R14, [R1+0x2c80] ;  /* 0x002c8000010e7983 */ /* 0x000ea80000300a00 */
[----:B------:R-:W2:-:S13]  /*2e2c0*/  LDL.LU.64 R12, [R1+0x2c78] ;  /* 0x002c7800010c7983 */ /* 0x000e9a0000300a00 */
[----:B------:R-:W-:Y:S04]  /*2e2d0*/  STL.64 [R1+0x3c0], R16 ;  /* 0x0003c01001007387 */ /* 0x000fe80000100a00 */
[----:B------:R0:W-:Y:S04]  /*2e2e0*/  STL.64 [R1+0x3c8], R18 ;  /* 0x0003c81201007387 */ /* 0x0001e80000100a00 */
        /* <DEDUP_REMOVED lines=9> */
[----:B------:R-:W4:Y:S01]  /*2e380*/  LDL.LU.64 R16, [R1+0x2c58] ;  /* 0x002c580001107983 */ /* 0x000f220000300a00 */
[----:B---3--:R-:W-:-:S02]  /*2e390*/  IMAD.MOV.U32 R9, RZ, RZ, R22 ;  /* 0x000000ffff097224 */ /* 0x008fc400078e0016 */
[----:B------:R-:W-:Y:S01]  /*2e3a0*/  IMAD.MOV.U32 R8, RZ, RZ, R23 ;  /* 0x000000ffff087224 */ /* 0x000fe200078e0017 */
[----:B------:R0:W-:Y:S04]  /*2e3b0*/  STL [R1+0x2b6c], R4 ;  /* 0x002b6c0401007387 */ /* 0x0001e80000100800 */
[----:B------:R1:W-:Y:S04]  /*2e3c0*/  STL [R1+0x2b68], R5 ;  /* 0x002b680501007387 */ /* 0x0003e80000100800 */
[----:B------:R3:W-:Y:S04]  /*2e3d0*/  STL.64 [R1+0x2c30], R6 ;  /* 0x002c300601007387 */ /* 0x0007e80000100a00 */
[----:B0-----:R-:W2:Y:S04]  /*2e3e0*/  LDL.LU R4, [R1+0xae0] ;  /* 0x000ae00001047983 */ /* 0x001ea80000300800 */
[----:B-1----:R-:W2:Y:S04]  /*2e3f0*/  LDL.LU R5, [R1+0xae4] ;  /* 0x000ae40001057983 */ /* 0x002ea80000300800 */
[----:B---3--:R-:W2:Y:S04]  /*2e400*/  LDL.LU R6, [R1+0xae8] ;  /* 0x000ae80001067983 */ /* 0x008ea80000300800 */
[----:B------:R-:W2:Y:S01]  /*2e410*/  LDL.LU R7, [R1+0xaec] ;  /* 0x000aec0001077983 */ /* 0x000ea20000300800 */
[----:B----4-:R-:W-:Y:S03]  /*2e420*/  HMMA.16816.F32 R16, R24, R22, R16 ;  /* 0x000000161810723c */ /* 0x010fe60000001810 */
[----:B------:R-:W0:-:S15]  /*2e430*/  LDSM.16.MT88.4 R20, [R2+UR5+0x4300] ;  /* 0x004300050214783b */ /* 0x000e1e0008004200 */
[----:B------:R-:W-:Y:S01]  /*2e440*/  NOP ;  /* 0x0000000000007918 */ /* 0x000fe20000000000 */
[----:B------:R-:W-:Y:S04]  /*2e450*/  STL.64 [R1+0x3a0], R16 ;  /* 0x0003a01001007387 */ /* 0x000fe80000100a00 */
[----:B------:R1:W-:Y:S04]  /*2e460*/  STL.64 [R1+0x3a8], R18 ;  /* 0x0003a81201007387 */ /* 0x0003e80000100a00 */
[----:B-1----:R-:W2:Y:S04]  /*2e470*/  LDL.LU.64 R18, [R1+0x2c50] ;  /* 0x002c500001127983 */ /* 0x002ea80000300a00 */
[----:B------:R-:W-:Y:S04]  /*2e480*/  STL [R1+0x2b74], R8 ;  /* 0x002b740801007387 */ /* 0x000fe80000100800 */
[----:B------:R-:W-:Y:S04]  /*2e490*/  STL [R1+0x2b70], R9 ;  /* 0x002b700901007387 */ /* 0x000fe80000100800 */
[----:B------:R-:W-:Y:S04]  /*2e4a0*/  STL.64 [R1+0x2bf0], R10 ;  /* 0x002bf00a01007387 */ /* 0x000fe80000100a00 */
[----:B------:R-:W-:Y:S04]  /*2e4b0*/  STL [R1+0x2b78], R2 ;  /* 0x002b780201007387 */ /* 0x000fe80000100800 */
[----:B0-----:R0:W-:Y:S04]  /*2e4c0*/  STL.64 [R1+0x2a80], R22 ;  /* 0x002a801601007387 */ /* 0x0011e80000100a00 */
[----:B------:R-:W-:Y:S04]  /*2e4d0*/  STL.64 [R1+0x2a78], R20 ;  /* 0x002a781401007387 */ /* 0x000fe80000100a00 */
[----:B0-----:R-:W3:Y:S01]  /*2e4e0*/  LDL.64 R22, [R1+0xa8] ;  /* 0x0000a80001167983 */ /* 0x001ee20000100a00 */
[----:B--2---:R-:W-:Y:S03]  /*2e4f0*/  HMMA.16816.F32 R4, R24, R18, R4 ;  /* 0x000000121804723c */ /* 0x004fe60000001804 */
[----:B---3--:R-:W-:Y:S04]  /*2e500*/  STL.64 [R1+0x2b80], R22 ;  /* 0x002b801601007387 */ /* 0x008fe80000100a00 */
[----:B------:R-:W2:-:S12]  /*2e510*/  LDL.LU R16, [R1+0x390] ;  /* 0x0003900001107983 */ /* 0x000e980000300800 */
[----:B------:R-:W-:Y:S04]  /*2e520*/  STL.64 [R1+0xae0], R4 ;  /* 0x000ae00401007387 */ /* 0x000fe80000100a00 */
[----:B------:R-:W-:Y:S04]  /*2e530*/  STL.64 [R1+0xae8], R6 ;  /* 0x000ae80601007387 */ /* 0x000fe80000100a00 */
[----:B------:R-:W2:Y:S04]  /*2e540*/  LDL.LU R17, [R1+0x394] ;  /* 0x0003940001117983 */ /* 0x000ea80000300800 */
[----:B------:R-:W3:Y:S04]  /*2e550*/  LDL.LU R18, [R1+0x398] ;  /* 0x0003980001127983 */ /* 0x000ee80000300800 */
[----:B------:R-:W3:Y:S04]  /*2e560*/  LDL.LU R19, [R1+0x39c] ;  /* 0x00039c0001137983 */ /* 0x000ee80000300800 */
[----:B------:R-:W4:Y:S04]  /*2e570*/  LDL.LU R8, [R1+0xa90] ;  /* 0x000a900001087983 */ /* 0x000f280000300800 */
[----:B------:R-:W4:Y:S04]  /*2e580*/  LDL.LU R9, [R1+0xa94] ;  /* 0x000a940001097983 */ /* 0x000f280000300800 */
[----:B------:R-:W2:Y:S04]  /*2e590*/  LDL.LU R10, [R1+0xa98] ;  /* 0x000a9800010a7983 */ /* 0x000ea80000300800 */
[----:B------:R-:W2:Y:S04]  /*2e5a0*/  LDL.LU R11, [R1+0xa9c] ;  /* 0x000a9c00010b7983 */ /* 0x000ea80000300800 */
[----:B--2---:R0:W-:Y:S04]  /*2e5b0*/  STL.64 [R1+0x2c00], R10 ;  /* 0x002c000a01007387 */ /* 0x0041e80000100a00 */
[----:B----4-:R-:W-:Y:S01]  /*2e5c0*/  STL.64 [R1+0x2bf8], R8 ;  /* 0x002bf80801007387 */ /* 0x010fe20000100a00 */
[----:B0-----:R-:W-:-:S02]  /*2e5d0*/  IMAD.MOV.U32 R10, RZ, RZ, R13 ;  /* 0x000000ffff0a7224 */ /* 0x001fc400078e000d */
[----:B------:R-:W-:-:S05]  /*2e5e0*/  IMAD.MOV.U32 R11, RZ, RZ, R12 ;  /* 0x000000ffff0b7224 */ /* 0x000fca00078e000c */
[----:B------:R-:W-:Y:S04]  /*2e5f0*/  STL.64 [R1+0x2c10], R10 ;  /* 0x002c100a01007387 */ /* 0x000fe80000100a00 */
[----:B------:R-:W2:Y:S04]  /*2e600*/  LDL.64 R14, [R1+0x8] ;  /* 0x00000800010e7983 */ /* 0x000ea80000100a00 */
[----:B--2---:R0:W-:Y:S04]  /*2e610*/  STL.64 [R1+0x2be8], R14 ;  /* 0x002be80e01007387 */ /* 0x0041e80000100a00 */
[----:B0-----:R-:W2:Y:S04]  /*2e620*/  LDL.64 R14, [R1+0x18] ;  /* 0x00001800010e7983 */ /* 0x001ea80000100a00 */
[----:B--2---:R0:W-:Y:S04]  /*2e630*/  STL.64 [R1+0x2c08], R14 ;  /* 0x002c080e01007387 */ /* 0x0041e80000100a00 */
[----:B------:R-:W2:Y:S04]  /*2e640*/  LDL.LU R12, [R1+0xaa0] ;  /* 0x000aa000010c7983 */ /* 0x000ea80000300800 */
[----:B------:R-:W2:Y:S04]  /*2e650*/  LDL.LU R13, [R1+0xaa4] ;  /* 0x000aa400010d7983 */ /* 0x000ea80000300800 */
[----:B0-----:R-:W4:Y:S04]  /*2e660*/  LDL.LU R14, [R1+0xaa8] ;  /* 0x000aa800010e7983 */ /* 0x001f280000300800 */
[----:B------:R-:W4:Y:S04]  /*2e670*/  LDL.LU R15, [R1+0xaac] ;  /* 0x000aac00010f7983 */ /* 0x000f280000300800 */
[----:B----4-:R-:W-:Y:S04]  /*2e680*/  STL.64 [R1+0x2c20], R14 ;  /* 0x002c200e01007387 */ /* 0x010fe80000100a00 */
[----:B--2---:R-:W-:Y:S04]  /*2e690*/  STL.64 [R1+0x2c18], R12 ;  /* 0x002c180c01007387 */ /* 0x004fe80000100a00 */
[----:B------:R-:W2:Y:S04]  /*2e6a0*/  LDL.LU R4, [R1+0xac0] ;  /* 0x000ac00001047983 */ /* 0x000ea80000300800 */
[----:B------:R-:W2:Y:S04]  /*2e6b0*/  LDL.LU R5, [R1+0xac4] ;  /* 0x000ac40001057983 */ /* 0x000ea80000300800 */
[----:B------:R-:W4:Y:S04]  /*2e6c0*/  LDL.LU R6, [R1+0xac8] ;  /* 0x000ac80001067983 */ /* 0x000f280000300800 */
[----:B------:R-:W4:Y:S01]  /*2e6d0*/  LDL.LU R7, [R1+0xacc] ;  /* 0x000acc0001077983 */ /* 0x000f220000300800 */
[----:B------:R-:W-:-:S02]  /*2e6e0*/  IMAD.MOV.U32 R10, RZ, RZ, R29 ;  /* 0x000000ffff0a7224 */ /* 0x000fc400078e001d */
[----:B------:R-:W-:Y:S01]  /*2e6f0*/  IMAD.MOV.U32 R11, RZ, RZ, R28 ;  /* 0x000000ffff0b7224 */ /* 0x000fe200078e001c */
[----:B----4-:R0:W-:Y:S04]  /*2e700*/  STL.64 [R1+0x2c40], R6 ;  /* 0x002c400601007387 */ /* 0x0101e80000100a00 */
[----:B--2---:R-:W-:Y:S04]  /*2e710*/  STL.64 [R1+0x2c38], R4 ;  /* 0x002c380401007387 */ /* 0x004fe80000100a00 */
[----:B0-----:R-:W2:Y:S04]  /*2e720*/  LDL.64 R6, [R1+0x58] ;  /* 0x0000580001067983 */ /* 0x001ea80000100a00 */
[----:B------:R0:W-:Y:S04]  /*2e730*/  STL.64 [R1+0x2c28], R10 ;  /* 0x002c280a01007387 */ /* 0x0001e80000100a00 */
[----:B0-----:R-:W4:Y:S04]  /*2e740*/  LDL.64 R10, [R1+0x48] ;  /* 0x00004800010a7983 */ /* 0x001f280000100a00 */
[----:B----4-:R0:W-:Y:S04]  /*2e750*/  STL.64 [R1+0x2c48], R10 ;  /* 0x002c480a01007387 */ /* 0x0101e80000100a00 */
[----:B------:R-:W2:Y:S04]  /*2e760*/  LDL.LU R8, [R1+0xad0] ;  /* 0x000ad00001087983 */ /* 0x000ea80000300800 */
[----:B------:R-:W2:Y:S04]  /*2e770*/  LDL.LU R9, [R1+0xad4] ;  /* 0x000ad40001097983 */ /* 0x000ea80000300800 */
[----:B0-----:R-:W2:Y:S04]  /*2e780*/  LDL.LU R10, [R1+0xad8] ;  /* 0x000ad800010a7983 */ /* 0x001ea80000300800 */
[----:B------:R-:W2:Y:S04]  /*2e790*/  LDL.LU R11, [R1+0xadc] ;  /* 0x000adc00010b7983 */ /* 0x000ea80000300800 */
[----:B------:R-:W4:Y:S04]  /*2e7a0*/  LDL.LU R12, [R1+0xab0] ;  /* 0x000ab000010c7983 */ /* 0x000f280000300800 */
[----:B------:R-:W4:Y:S04]  /*2e7b0*/  LDL.LU R13, [R1+0xab4] ;  /* 0x000ab400010d7983 */ /* 0x000f280000300800 */
[----:B------:R-:W4:Y:S04]  /*2e7c0*/  LDL.LU R14, [R1+0xab8] ;  /* 0x000ab800010e7983 */ /* 0x000f280000300800 */
[----:B------:R-:W4:Y:S04]  /*2e7d0*/  LDL.LU R15, [R1+0xabc] ;  /* 0x000abc00010f7983 */ /* 0x000f280000300800 */
[----:B---3--:R-:W-:Y:S04]  /*2e7e0*/  STL.64 [R1+0x2bb8], R18 ;  /* 0x002bb81201007387 */ /* 0x008fe80000100a00 */
[----:B------:R0:W-:Y:S04]  /*2e7f0*/  STL.64 [R1+0x2bb0], R16 ;  /* 0x002bb01001007387 */ /* 0x0001e80000100a00 */
[----:B0-----:R-:W3:Y:S04]  /*2e800*/  LDL.LU R16, [R1+0xa60] ;  /* 0x000a600001107983 */ /* 0x001ee80000300800 */
        /* <DEDUP_REMOVED lines=9> */
[----:B------:R-:W-:Y:S03]  /*2e8a0*/  HMMA.16816.F32 R8, R24, R6, R8 ;  /* 0x000000061808723c */ /* 0x000fe60000001808 */
        /* <DEDUP_REMOVED lines=8> */
[----:B------:R-:W2:Y:S04]  /*2e930*/  LDL.LU R22, [R1+0x328] ;  /* 0x0003280001167983 */ /* 0x000ea80000300800 */
[----:B------:R-:W2:Y:S01]  /*2e940*/  LDL.LU R23, [R1+0x32c] ;  /* 0x00032c0001177983 */ /* 0x000ea20000300800 */
[----:B------:R-:W-:-:S02]  /*2e950*/  IMAD.MOV.U32 R29, RZ, RZ, R6 ;  /* 0x000000ffff1d7224 */ /* 0x000fc400078e0006 */
[----:B------:R-:W-:Y:S01]  /*2e960*/  IMAD.MOV.U32 R28, RZ, RZ, R7 ;  /* 0x000000ffff1c7224 */ /* 0x000fe200078e0007 */
[----:B--2---:R0:W-:Y:S04]  /*2e970*/  STL.64 [R1+0x2b90], R22 ;  /* 0x002b901601007387 */ /* 0x0041e80000100a00 */
[----:B---3--:R-:W-:Y:S04]  /*2e980*/  STL.64 [R1+0x2b88], R20 ;  /* 0x002b881401007387 */ /* 0x008fe80000100a00 */
[----:B0-----:R-:W2:Y:S04]  /*2e990*/  LDL.64 R22, [R1+0xc8] ;  /* 0x0000c80001167983 */ /* 0x001ea80000100a00 */
[----:B------:R-:W-:Y:S04]  /*2e9a0*/  STL.64 [R1+0xad0], R8 ;  /* 0x000ad00801007387 */ /* 0x000fe80000100a00 */
[----:B------:R0:W-:Y:S04]  /*2e9b0*/  STL.64 [R1+0xad8], R10 ;  /* 0x000ad80a01007387 */ /* 0x0001e80000100a00 */
[----:B0-----:R-:W3:Y:S04]  /*2e9c0*/  LDL.LU.64 R10, [R1+0x2c48] ;  /* 0x002c4800010a7983 */ /* 0x001ee80000300a00 */
[----:B------:R-:W3:Y:S04]  /*2e9d0*/  LDL.LU.64 R6, [R1+0x2c40] ;  /* 0x002c400001067983 */ /* 0x000ee80000300a00 */
[----:B------:R-:W3:Y:S04]  /*2e9e0*/  LDL.LU.64 R4, [R1+0x2c38] ;  /* 0x002c380001047983 */ /* 0x000ee80000300a00 */
[----:B------:R-:W-:Y:S01]  /*2e9f0*/  STL [R1+0x2b7c], R29 ;  /* 0x002b7c1d01007387 */ /* 0x000fe20000100800 */
[----:B---3--:R-:W-:-:S15]  /*2ea00*/  HMMA.16816.F32 R4, R24, R10, R4 ;  /* 0x0000000a1804723c */ /* 0x008fde0000001804 */
[----:B------:R-:W-:-:S04]  /*2ea10*/  NOP ;  /* 0x0000000000007918 */ /* 0x000fc80000000000 */
[----:B------:R0:W-:Y:S04]  /*2ea20*/  STL.64 [R1+0xac0], R4 ;  /* 0x000ac00401007387 */ /* 0x0001e80000100a00 */
[----:B------:R1:W-:Y:S01]  /*2ea30*/  STL.64 [R1+0xac8], R6 ;  /* 0x000ac80601007387 */ /* 0x0003e20000100a00 */
[----:B0-----:R-:W-:-:S03]  /*2ea40*/  IMAD.MOV.U32 R4, RZ, RZ, R10 ;  /* 0x000000ffff047224 */ /* 0x001fc600078e000a */
[----:B-1----:R-:W3:Y:S01]  /*2ea50*/  LDL.LU.64 R6, [R1+0x2c30] ;  /* 0x002c300001067983 */ /* 0x002ee20000300a00 */
[----:B------:R-:W-:-:S03]  /*2ea60*/  IMAD.MOV.U32 R5, RZ, RZ, R11 ;  /* 0x000000ffff057224 */ /* 0x000fc600078e000b */
[----:B------:R-:W4:Y:S02]  /*2ea70*/  LDL.LU.64 R10, [R1+0x2c28] ;  /* 0x002c2800010a7983 */ /* 0x000f240000300a00 */
        /* <DEDUP_REMOVED lines=32> */
[----:B------:R-:W-:Y:S04]  /*2ec80*/  STL.64 [R1+0xa70], R16 ;  /* 0x000a701001007387 */ /* 0x000fe80000100a00 */
[----:B------:R0:W-:Y:S04]  /*2ec90*/  STL.64 [R1+0xa78], R18 ;  /* 0x000a781201007387 */ /* 0x0001e80000100a00 */
[----:B0-----:R-:W4:Y:S04]  /*2eca0*/  LDL.LU.64 R18, [R1+0x2bc8] ;  /* 0x002bc80001127983 */ /* 0x001f280000300a00 */
[----:B------:R-:W4:Y:S04]  /*2ecb0*/  LDL.LU.64 R16, [R1+0x2bc0] ;  /* 0x002bc00001107983 */ /* 0x000f280000300a00 */
[----:B------:R0:W-:Y:S04]  /*2ecc0*/  STL.64 [R1+0x2b98], R14 ;  /* 0x002b980e01007387 */ /* 0x0001e80000100a00 */
[----:B------:R-:W2:Y:S04]  /*2ecd0*/  LDL.LU R12, [R1+0x1030] ;  /* 0x00103000010c7983 */ /* 0x000ea80000300800 */
[----:B------:R-:W2:Y:S04]  /*2ece0*/  LDL.LU R13, [R1+0x1034] ;  /* 0x00103400010d7983 */ /* 0x000ea80000300800 */
[----:B0-----:R-:W2:Y:S04]  /*2ecf0*/  LDL.LU R14, [R1+0x1038] ;  /* 0x00103800010e7983 */ /* 0x001ea80000300800 */
[----:B------:R-:W2:Y:S01]  /*2ed00*/  LDL.LU R15, [R1+0x103c] ;  /* 0x00103c00010f7983 */ /* 0x000ea20000300800 */
[----:B----4-:R-:W-:-:S15]  /*2ed10*/  HMMA.16816.F32 R16, R24, R10, R16 ;  /* 0x0000000a1810723c */ /* 0x010fde0000001810 */
[----:B------:R-:W-:-:S04]  /*2ed20*/  NOP ;  /* 0x0000000000007918 */ /* 0x000fc80000000000 */
[----:B------:R-:W-:Y:S04]  /*2ed30*/  STL.64 [R1+0xa60], R16 ;  /* 0x000a601001007387 */ /* 0x000fe80000100a00 */
[----:B------:R0:W-:Y:S04]  /*2ed40*/  STL.64 [R1+0xa68], R18 ;  /* 0x000a681201007387 */ /* 0x0001e80000100a00 */
[----:B0-----:R-:W3:Y:S04]  /*2ed50*/  LDL.LU.64 R18, [R1+0x2bb8] ;  /* 0x002bb80001127983 */ /* 0x001ee80000300a00 */
[----:B------:R-:W3:Y:S04]  /*2ed60*/  LDL.LU.64 R16, [R1+0x2bb0] ;  /* 0x002bb00001107983 */ /* 0x000ee80000300a00 */
[----:B------:R-:W-:Y:S01]  /*2ed70*/  STL.64 [R1+0x2b58], R10 ;  /* 0x002b580a01007387 */ /* 0x000fe20000100a00 */
[----:B---3--:R-:W-:Y:S03]  /*2ed80*/  HMMA.16816.F32 R24, R24, R6, R16 ;  /* 0x000000061818723c */ /* 0x008fe60000001810 */
[----:B------:R-:W2:Y:S04]  /*2ed90*/  LDL.LU.64 R18, [R1+0x2ba8] ;  /* 0x002ba80001127983 */ /* 0x000ea80000300a00 */
[----:B------:R-:W2:-:S12]  /*2eda0*/  LDL.LU.64 R16, [R1+0x2ba0] ;  /* 0x002ba00001107983 */ /* 0x000e980000300a00 */
        /* <DEDUP_REMOVED lines=11> */
[----:B0-----:R-:W2:Y:S01]  /*2ee60*/  LDL.LU.64 R14, [R1+0x2b98] ;  /* 0x002b9800010e7983 */ /* 0x001ea20000300a00 */
[----:B------:R-:W-:Y:S02]  /*2ee70*/  IMAD.MOV.U32 R13, RZ, RZ, R22 ;  /* 0x000000ffff0d7224 */ /* 0x000fe400078e0016 */
[----:B------:R-:W-:-:S02]  /*2ee80*/  IMAD.MOV.U32 R12, RZ, RZ, R23 ;  /* 0x000000ffff0c7224 */ /* 0x000fc400078e0017 */
[----:B------:R-:W4:Y:S04]  /*2ee90*/  LDL.LU.64 R22, [R1+0x2b90] ;  /* 0x002b900001167983 */ /* 0x000f280000300a00 */
[----:B------:R-:W4:Y:S04]  /*2eea0*/  LDL.LU.64 R20, [R1+0x2b88] ;  /* 0x002b880001147983 */ /* 0x000f280000300a00 */
[----:B--2---:R0:W-:Y:S04]  /*2eeb0*/  STL.64 [R1+0x2aa0], R14 ;  /* 0x002aa00e01007387 */ /* 0x0041e80000100a00 */
[----:B------:R4:W-:Y:S01]  /*2eec0*/  STL.64 [R1+0x2a98], R12 ;  /* 0x002a980c01007387 */ /* 0x0009e20000100a00 */
[----:B0-----:R-:W-:-:S02]  /*2eed0*/  IMAD.MOV.U32 R14, RZ, RZ, R3 ;  /* 0x000000ffff0e7224 */ /* 0x001fc400078e0003 */
[----:B------:R-:W-:-:S07]  /*2eee0*/  IMAD.MOV.U32 R15, RZ, RZ, R0 ;  /* 0x000000ffff0f7224 */ /* 0x000fce00078e0000 */
[----:B----4-:R-:W-:Y:S01]  /*2eef0*/  HMMA.16816.F32 R12, R16, R14, R20 ;  /* 0x0000000e100c723c */ /* 0x010fe20000001814 */
[----:B------:R-:W3:-:S15]  /*2ef00*/  LDL.LU.64 R22, [R1+0x2b80] ;  /* 0x002b800001167983 */ /* 0x000ede0000300a00 */
[----:B------:R-:W-:-:S03]  /*2ef10*/  NOP ;  /* 0x0000000000007918 */ /* 0x000fc60000000000 */
[----:B------:R-:W-:Y:S04]  /*2ef20*/  STL.64 [R1+0x320], R12 ;  /* 0x0003200c01007387 */ /* 0x000fe80000100a00 */
[----:B------:R3:W-:Y:S02]  /*2ef30*/  STL.64 [R1+0x328], R14 ;  /* 0x0003280e01007387 */ /* 0x0007e40000100a00 */
[----:B---3--:R-:W-:Y:S01]  /*2ef40*/  HMMA.16816.F32 R12, R16, R22, R24 ;  /* 0x00000016100c723c */ /* 0x008fe20000001818 */
[----:B------:R-:W-:Y:S02]  /*2ef50*/  IMAD.MOV.U32 R3, RZ, RZ, R22 ;  /* 0x000000ffff037224 */ /* 0x000fe400078e0016 */
[----:B------:R-:W-:-:S15]  /*2ef60*/  IMAD.MOV.U32 R0, RZ, RZ, R23 ;  /* 0x000000ffff007224 */ /* 0x000fde00078e0017 */
[----:B------:R-:W-:Y:S01]  /*2ef70*/  NOP ;  /* 0x0000000000007918 */ /* 0x000fe20000000000 */
[----:B------:R-:W-:Y:S04]  /*2ef80*/  STL.64 [R1+0x310], R12 ;  /* 0x0003100c01007387 */ /* 0x000fe80000100a00 */
[----:B------:R0:W-:Y:S04]  /*2ef90*/  STL.64 [R1+0x318], R14 ;  /* 0x0003180e01007387 */ /* 0x0001e80000100a00 */
[----:B------:R-:W2:Y:S04]  /*2efa0*/  LDL.LU R20, [R1+0x940] ;  /* 0x0009400001147983 */ /* 0x000ea80000300800 */
[----:B------:R-:W2:Y:S04]  /*2efb0*/  LDL.LU R21, [R1+0x944] ;  /* 0x0009440001157983 */ /* 0x000ea80000300800 */
[----:B------:R-:W3:Y:S04]  /*2efc0*/  LDL.LU R22, [R1+0x948] ;  /* 0x0009480001167983 */ /* 0x000ee80000300800 */
[----:B------:R-:W3:Y:S01]  /*2efd0*/  LDL.LU R23, [R1+0x94c] ;  /* 0x00094c0001177983 */ /* 0x000ee20000300800 */
[----:B0-----:R-:W-:-:S02]  /*2efe0*/  IMAD.MOV.U32 R14, RZ, RZ, R29 ;  /* 0x000000ffff0e7224 */ /* 0x001fc400078e001d */
[----:B------:R-:W-:Y:S01]  /*2eff0*/  IMAD.MOV.U32 R15, RZ, RZ, R2 ;  /* 0x000000ffff0f7224 */ /* 0x000fe200078e0002 */
[----:B------:R-:W4:Y:S04]  /*2f000*/  LDL.LU R29, [R1+0x2b7c] ;  /* 0x002b7c00011d7983 */ /* 0x000f280000300800 */
[----:B------:R-:W4:Y:S04]  /*2f010*/  LDL.LU R2, [R1+0x2b78] ;  /* 0x002b780001027983 */ /* 0x000f280000300800 */
[----:B------:R0:W-:Y:S02]  /*2f020*/  STL.64 [R1+0x2ab8], R14 ;  /* 0x002ab80e01007387 */ /* 0x0001e40000100a00 */
[----:B0-----:R-:W-:-:S02]  /*2f030*/  IMAD.MOV.U32 R14, RZ, RZ, R8 ;  /* 0x000000ffff0e7224 */ /* 0x001fc400078e0008 */
[----:B------:R-:W-:Y:S01]  /*2f040*/  IMAD.MOV.U32 R15, RZ, RZ, R9 ;  /* 0x000000ffff0f7224 */ /* 0x000fe200078e0009 */
[----:B---3--:R-:W-:Y:S04]  /*2f050*/  STL.64 [R1+0x2a90], R22 ;  /* 0x002a901601007387 */ /* 0x008fe80000100a00 */
[----:B--2---:R0:W-:Y:S04]  /*2f060*/  STL.64 [R1+0x2a88], R20 ;  /* 0x002a881401007387 */ /* 0x0041e80000100a00 */
[----:B0-----:R-:W2:Y:S04]  /*2f070*/  LDL.LU R20, [R1+0x950] ;  /* 0x0009500001147983 */ /* 0x001ea80000300800 */
[----:B------:R-:W2:Y:S04]  /*2f080*/  LDL.LU R21, [R1+0x954] ;  /* 0x0009540001157983 */ /* 0x000ea80000300800 */
[----:B------:R-:W3:Y:S04]  /*2f090*/  LDL.LU R22, [R1+0x958] ;  /* 0x0009580001167983 */ /* 0x000ee80000300800 */
[----:B------:R-:W3:Y:S04]  /*2f0a0*/  LDL.LU R23, [R1+0x95c] ;  /* 0x00095c0001177983 */ /* 0x000ee80000300800 */
[----:B------:R-:W2:Y:S04]  /*2f0b0*/  LDL.LU R8, [R1+0x2b74] ;  /* 0x002b740001087983 */ /* 0x000ea80000300800 */
[----:B------:R-:W2:Y:S04]  /*2f0c0*/  LDL.LU R9, [R1+0x2b70] ;  /* 0x002b700001097983 */ /* 0x000ea80000300800 */
[----:B------:R0:W-:Y:S04]  /*2f0d0*/  STL.64 [R1+0x2ad0], R14 ;  /* 0x002ad00e01007387 */ /* 0x0001e80000100a00 */
[----:B0-----:R-:W2:Y:S04]  /*2f0e0*/  LDL.64 R14, [R1+0x28] ;  /* 0x00002800010e7983 */ /* 0x001ea80000100a00 */
[----:B--2---:R0:W-:Y:S04]  /*2f0f0*/  STL.64 [R1+0x2ae8], R14 ;  /* 0x002ae80e01007387 */ /* 0x0041e80000100a00 */
[----:B0-----:R-:W2:Y:S04]  /*2f100*/  LDL.64 R14, [R1+0x38] ;  /* 0x00003800010e7983 */ /* 0x001ea80000100a00 */
[----:B--2---:R0:W-:Y:S02]  /*2f110*/  STL.64 [R1+0x2af0], R14 ;  /* 0x002af00e01007387 */ /* 0x0041e40000100a00 */
[----:B0-----:R-:W-:-:S02]  /*2f120*/  IMAD.MOV.U32 R14, RZ, RZ, R4 ;  /* 0x000000ffff0e7224 */ /* 0x001fc400078e0004 */
[----:B------:R-:W-:Y:S01]  /*2f130*/  IMAD.MOV.U32 R15, RZ, RZ, R5 ;  /* 0x000000ffff0f7224 */ /* 0x000fe200078e0005 */
[----:B------:R-:W2:Y:S04]  /*2f140*/  LDL.LU R4, [R1+0x2b6c] ;  /* 0x002b6c0001047983 */ /* 0x000ea80000300800 */
[----:B------:R-:W2:Y:S04]  /*2f150*/  LDL.LU R5, [R1+0x2b68] ;  /* 0x002b680001057983 */ /* 0x000ea80000300800 */
[----:B------:R-:W-:Y:S04]  /*2f160*/  STL.64 [R1+0x2b08], R14 ;  /* 0x002b080e01007387 */ /* 0x000fe80000100a00 */
[----:B---3--:R-:W-:Y:S04]  /*2f170*/  STL.64 [R1+0x2ab0], R22 ;  /* 0x002ab01601007387 */ /* 0x008fe80000100a00 */
[----:B------:R0:W-:Y:S04]  /*2f180*/  STL.64 [R1+0x2aa8], R20 ;  /* 0x002aa81401007387 */ /* 0x0001e80000100a00 */
[----:B0-----:R-:W3:Y:S04]  /*2f190*/  LDL.LU R20, [R1+0x960] ;  /* 0x0009600001147983 */ /* 0x001ee80000300800 */
[----:B------:R-:W3:Y:S04]  /*2f1a0*/  LDL.LU R21, [R1+0x964] ;  /* 0x0009640001157983 */ /* 0x000ee80000300800 */
[----:B------:R-:W3:Y:S04]  /*2f1b0*/  LDL.LU R22, [R1+0x968] ;  /* 0x0009680001167983 */ /* 0x000ee80000300800 */
[----:B------:R-:W3:Y:S01]  /*2f1c0*/  LDL.LU R23, [R1+0x96c] ;  /* 0x00096c0001177983 */ /* 0x000ee20000300800 */
[----:B------:R-:W-:-:S02]  /*2f1d0*/  IMAD.MOV.U32 R26, RZ, RZ, R9 ;  /* 0x000000ffff1a7224 */ /* 0x000fc400078e0009 */
[----:B------:R-:W-:Y:S02]  /*2f1e0*/  IMAD.MOV.U32 R27, RZ, RZ, R8 ;  /* 0x000000ffff1b7224 */ /* 0x000fe400078e0008 */
[----:B----4-:R-:W-:Y:S02]  /*2f1f0*/  IMAD.MOV.U32 R14, RZ, RZ, R29 ;  /* 0x000000ffff0e7224 */ /* 0x010fe400078e001d */
[----:B------:R-:W-:Y:S01]  /*2f200*/  IMAD.MOV.U32 R15, RZ, RZ, R28 ;  /* 0x000000ffff0f7224 */ /* 0x000fe200078e001c */
[----:B------:R2:W-:Y:S04]  /*2f210*/  STL.64 [R1+0x2b40], R26 ;  /* 0x002b401a01007387 */ /* 0x0005e80000100a00 */
[----:B------:R-:W-:Y:S01]  /*2f220*/  STL.64 [R1+0x2b20], R14 ;  /* 0x002b200e01007387 */ /* 0x000fe20000100a00 */
[----:B--2---:R-:W-:-:S02]  /*2f230*/  IMAD.MOV.U32 R27, RZ, RZ, R4 ;  /* 0x000000ffff1b7224 */ /* 0x004fc400078e0004 */
[----:B------:R-:W-:Y:S01]  /*2f240*/  IMAD.MOV.U32 R26, RZ, RZ, R5 ;  /* 0x000000ffff1a7224 */ /* 0x000fe200078e0005 */
[----:B---3--:R-:W-:Y:S04]  /*2f250*/  STL.64 [R1+0x2ac8], R22 ;  /* 0x002ac81601007387 */ /* 0x008fe80000100a00 */
[----:B------:R0:W-:Y:S04]  /*2f260*/  STL.64 [R1+0x2ac0], R20 ;  /* 0x002ac01401007387 */ /* 0x0001e80000100a00 */
[----:B0-----:R-:W2:Y:S04]  /*2f270*/  LDL.LU R20, [R1+0x970] ;  /* 0x0009700001147983 */ /* 0x001ea80000300800 */
[----:B------:R-:W2:Y:S04]  /*2f280*/  LDL.LU R21, [R1+0x974] ;  /* 0x0009740001157983 */ /* 0x000ea80000300800 */
[----:B------:R-:W3:Y:S04]  /*2f290*/  LDL.LU R22, [R1+0x978] ;  /* 0x0009780001167983 */ /* 0x000ee80000300800 */
[----:B------:R-:W3:Y:S04]  /*2f2a0*/  LDL.LU R23, [R1+0x97c] ;  /* 0x00097c0001177983 */ /* 0x000ee80000300800 */
[----:B------:R0:W-:Y:S04]  /*2f2b0*/  STL.64 [R1+0x2b60], R26 ;  /* 0x002b601a01007387 */ /* 0x0001e80000100a00 */
[----:B------:R-:W4:Y:S04]  /*2f2c0*/  LDL.LU R4, [R1+0x9c0] ;  /* 0x0009c00001047983 */ /* 0x000f280000300800 */
[----:B------:R-:W4:Y:S04]  /*2f2d0*/  LDL.LU R5, [R1+0x9c4] ;  /* 0x0009c40001057983 */ /* 0x000f280000300800 */
[----:B------:R-:W2:Y:S04]  /*2f2e0*/  LDL.LU R6, [R1+0x9c8] ;  /* 0x0009c80001067983 */ /* 0x000ea80000300800 */
[----:B------:R-:W2:Y:S04]  /*2f2f0*/  LDL.LU R7, [R1+0x9cc] ;  /* 0x0009cc0001077983 */ /* 0x000ea80000300800 */
[----:B------:R-:W3:Y:S04]  /*2f300*/  LDL.LU R24, [R1+0x300] ;  /* 0x0003000001187983 */ /* 0x000ee80000300800 */
[----:B------:R-:W3:Y:S04]  /*2f310*/  LDL.LU R25, [R1+0x304] ;  /* 0x0003040001197983 */ /* 0x000ee80000300800 */
[----:B0-----:R-:W3:Y:S04]  /*2f320*/  LDL.LU R26, [R1+0x308] ;  /* 0x00030800011a7983 */ /* 0x001ee80000300800 */
[----:B------:R-:W3:Y:S04]  /*2f330*/  LDL.LU R27, [R1+0x30c] ;  /* 0x00030c00011b7983 */ /* 0x000ee80000300800 */
[----:B------:R-:W3:Y:S04]  /*2f340*/  LDL.64 R10, [R1+0x98] ;  /* 0x00009800010a7983 */ /* 0x000ee80000100a00 */
        /* <DEDUP_REMOVED lines=12> */
[----:B------:R-:W4:Y:S04]  /*2f410*/  LDL.64 R14, [R1+0x68] ;  /* 0x00006800010e7983 */ /* 0x000f280000100a00 */
[----:B---3--:R-:W-:Y:S04]  /*2f420*/  STL.64 [R1+0x2ae0], R22 ;  /* 0x002ae01601007387 */ /* 0x008fe80000100a00 */
[----:B------:R0:W-:Y:S04]  /*2f430*/  STL.64 [R1+0x2ad8], R20 ;  /* 0x002ad81401007387 */ /* 0x0001e80000100a00 */
[----:B0-----:R-:W3:Y:S04]  /*2f440*/  LDL.LU R20, [R1+0x980] ;  /* 0x0009800001147983 */ /* 0x001ee80000300800 */
[----:B------:R-:W3:Y:S04]  /*2f450*/  LDL.LU R21, [R1+0x984] ;  /* 0x0009840001157983 */ /* 0x000ee80000300800 */
[----:B------:R-:W2:Y:S04]  /*2f460*/  LDL.LU R22, [R1+0x988] ;  /* 0x0009880001167983 */ /* 0x000ea80000300800 */
[----:B------:R-:W2:Y:S01]  /*2f470*/  LDL.LU R23, [R1+0x98c] ;  /* 0x00098c0001177983 */ /* 0x000ea20000300800 */
[----:B------:R-:W-:Y:S03]  /*2f480*/  HMMA.16816.F32 R24, R16, R10, R24 ;  /* 0x0000000a1018723c */ /* 0x000fe60000001818 */
[----:B--2---:R-:W-:Y:S04]  /*2f490*/  STL.64 [R1+0x2b00], R22 ;  /* 0x002b001601007387 */ /* 0x004fe80000100a00 */
[----:B---3--:R0:W-:Y:S04]  /*2f4a0*/  STL.64 [R1+0x2af8], R20 ;  /* 0x002af81401007387 */ /* 0x0081e80000100a00 */
        /* <DEDUP_REMOVED lines=14> */
[----:B------:R-:W-:Y:S02]  /*2f590*/  IMAD.MOV.U32 R9, RZ, RZ, R11 ;  /* 0x000000ffff097224 */ /* 0x000fe400078e000b */
[----:B------:R-:W2:Y:S01]  /*2f5a0*/  LDL.LU.64 R10, [R1+0x2b58] ;  /* 0x002b5800010a7983 */ /* 0x000ea20000300a00 */
[----:B---3--:R-:W-:Y:S03]  /*2f5b0*/  HMMA.16816.F32 R24, R16, R26, R4 ;  /* 0x0000001a1018723c */ /* 0x008fe60000001804 */
[----:B------:R-:W3:Y:S04]  /*2f5c0*/  LDL.LU.64 R6, [R1+0x2b50] ;  /* 0x002b500001067983 */ /* 0x000ee80000300a00 */
[----:B------:R-:W3:-:S12]  /*2f5d0*/  LDL.LU.64 R4, [R1+0x2b48] ;  /* 0x002b480001047983 */ /* 0x000ed80000300a00 */
[----:B------:R-:W-:Y:S04]  /*2f5e0*/  STL.64 [R1+0x2f0], R24 ;  /* 0x0002f01801007387 */ /* 0x000fe80000100a00 */
[----:B------:R0:W-:Y:S04]  /*2f5f0*/  STL.64 [R1+0x2f8], R26 ;  /* 0x0002f81a01007387 */ /* 0x0001e80000100a00 */
[----:B0-----:R-:W3:Y:S02]  /*2f600*/  LDL.LU.64 R26, [R1+0x2b40] ;  /* 0x002b4000011a7983 */ /* 0x001ee40000300a00 */
[----:B---3--:R-:W-:Y:S02]  /*2f610*/  HMMA.16816.F32 R24, R16, R26, R4 ;  /* 0x0000001a1018723c */ /* 0x008fe40000001804 */
[----:B------:R-:W4:Y:S04]  /*2f620*/  LDL.LU.64 R6, [R1+0x2b38] ;  /* 0x002b380001067983 */ /* 0x000f280000300a00 */
[----:B------:R-:W4:-:S13]  /*2f630*/  LDL.LU.64 R4, [R1+0x2b30] ;  /* 0x002b300001047983 */ /* 0x000f1a0000300a00 */
[----:B------:R-:W-:Y:S04]  /*2f640*/  STL.64 [R1+0x2e0], R24 ;  /* 0x0002e01801007387 */ /* 0x000fe80000100a00 */
[----:B------:R-:W-:Y:S04]  /*2f650*/  STL.64 [R1+0x2e8], R26 ;  /* 0x0002e81a01007387 */ /* 0x000fe80000100a00 */
[----:B------:R-:W0:Y:S04]  /*2f660*/  LDSM.16.MT88.4 R24, [R2+UR5+0x4380] ;  /* 0x004380050218783b */ /* 0x000e280008004200 */
[----:B0-----:R-:W-:Y:S04]  /*2f670*/  STL.64 [R1+0x2948], R26 ;  /* 0x0029481a01007387 */ /* 0x001fe80000100a00 */
[----:B------:R0:W-:Y:S04]  /*2f680*/  STL.64 [R1+0x2940], R24 ;  /* 0x0029401801007387 */ /* 0x0001e80000100a00 */
[----:B0-----:R-:W3:Y:S04]  /*2f690*/  LDL.LU R24, [R1+0x990] ;  /* 0x0009900001187983 */ /* 0x001ee80000300800 */
[----:B------:R-:W3:Y:S04]  /*2f6a0*/  LDL.LU R25, [R1+0x994] ;  /* 0x0009940001197983 */ /* 0x000ee80000300800 */
[----:B------:R-:W3:Y:S04]  /*2f6b0*/  LDL.LU R26, [R1+0x998] ;  /* 0x00099800011a7983 */ /* 0x000ee80000300800 */
[----:B------:R-:W3:Y:S04]  /*2f6c0*/  LDL.LU R27, [R1+0x99c] ;  /* 0x00099c00011b7983 */ /* 0x000ee80000300800 */
[----:B------:R-:W-:Y:S01]  /*2f6d0*/  STL [R1+0x1dec], R2 ;  /* 0x001dec0201007387 */ /* 0x000fe20000100800 */
        /* <DEDUP_REMOVED lines=19> */
[----:B0-----:R-:W3:Y:S02]  /*2f810*/  LDL.LU.64 R14, [R1+0x2af0] ;  /* 0x002af000010e7983 */ /* 0x001ee40000300a00 */
[----:B---3--:R-:W-:-:S15]  /*2f820*/  HMMA.16816.F32 R24, R16, R14, R24 ;  /* 0x0000000e1018723c */ /* 0x008fde0000001818 */
[----:B------:R-:W-:-:S04]  /*2f830*/  NOP ;  /* 0x0000000000007918 */ /* 0x000fc80000000000 */
[----:B------:R0:W-:Y:S04]  /*2f840*/  STL.64 [R1+0x990], R24 ;  /* 0x0009901801007387 */ /* 0x0001e80000100a00 */
[----:B------:R1:W-:Y:S01]  /*2f850*/  STL.64 [R1+0x998], R26 ;  /* 0x0009981a01007387 */ /* 0x0003e20000100a00 */
[----:B0-----:R-:W-:Y:S02]  /*2f860*/  IMAD.MOV.U32 R25, RZ, RZ, R14 ;  /* 0x000000ffff197224 */ /* 0x001fe400078e000e */
[----:B------:R-:W-:Y:S02]  /*2f870*/  IMAD.MOV.U32 R24, RZ, RZ, R15 ;  /* 0x000000ffff187224 */ /* 0x000fe400078e000f */
[----:B------:R-:W2:Y:S02]  /*2f880*/  LDL.LU.64 R14, [R1+0x2ae8] ;  /* 0x002ae800010e7983 */ /* 0x000ea40000300a00 */
[----:B--2---:R-:W-:Y:S01]  /*2f890*/  HMMA.16816.F32 R20, R16, R14, R20 ;  /* 0x0000000e1014723c */ /* 0x004fe20000001814 */
[----:B-1----:R-:W-:-:S02]  /*2f8a0*/  IMAD.MOV.U32 R26, RZ, RZ, R14 ;  /* 0x000000ffff1a7224 */ /* 0x002fc400078e000e */
[----:B------:R-:W-:-:S15]  /*2f8b0*/  IMAD.MOV.U32 R8, RZ, RZ, R15 ;  /* 0x000000ffff087224 */ /* 0x000fde00078e000f */
[----:B------:R-:W-:Y:S01]  /*2f8c0*/  NOP ;  /* 0x0000000000007918 */ /* 0x000fe20000000000 */
[----:B------:R-:W-:Y:S04]  /*2f8d0*/  STL.64 [R1+0x980], R20 ;  /* 0x0009801401007387 */ /* 0x000fe80000100a00 */
[----:B------:R0:W-:Y:S04]  /*2f8e0*/  STL.64 [R1+0x988], R22 ;  /* 0x0009881601007387 */ /* 0x0001e80000100a00 */
[----:B0-----:R-:W2:Y:S04]  /*2f8f0*/  LDL.LU.64 R22, [R1+0x2ae0] ;  /* 0x002ae00001167983 */ /* 0x001ea80000300a00 */
[----:B------:R-:W2:Y:S04]  /*2f900*/  LDL.LU.64 R20, [R1+0x2ad8] ;  /* 0x002ad80001147983 */ /* 0x000ea80000300a00 */
[----:B------:R-:W2:Y:S04]  /*2f910*/  LDL.LU.64 R14, [R1+0x2ad0] ;  /* 0x002ad000010e7983 */ /* 0x000ea80000300a00 */
[----:B------:R-:W-:Y:S04]  /*2f920*/  STL [R1+0x29f0], R26 ;  /* 0x0029f01a01007387 */ /* 0x000fe80000100800 */
[----:B------:R0:W-:Y:S04]  /*2f930*/  STL.64 [R1+0x29e8], R24 ;  /* 0x0029e81801007387 */ /* 0x0001e80000100a00 */
[----:B0-----:R-:W4:Y:S04]  /*2f940*/  LDL.LU R24, [R1+0x2d0] ;  /* 0x0002d00001187983 */ /* 0x001f280000300800 */
[----:B------:R-:W4:Y:S04]  /*2f950*/  LDL.LU R25, [R1+0x2d4] ;  /* 0x0002d40001197983 */ /* 0x000f280000300800 */
[----:B------:R-:W4:Y:S04]  /*2f960*/  LDL.LU R26, [R1+0x2d8] ;  /* 0x0002d800011a7983 */ /* 0x000f280000300800 */
[----:B------:R-:W4:Y:S01]  /*2f970*/  LDL.LU R27, [R1+0x2dc] ;  /* 0x0002dc00011b7983 */ /* 0x000f220000300800 */
[----:B--2---:R-:W-:Y:S03]  /*2f980*/  HMMA.16816.F32 R12, R16, R14, R20 ;  /* 0x0000000e100c723c */ /* 0x004fe60000001814 */
[----:B------:R-:W2:Y:S04]  /*2f990*/  LDL.LU.64 R22, [R1+0x2ac8] ;  /* 0x002ac80001167983 */ /* 0x000ea80000300a00 */
[----:B------:R-:W2:-:S12]  /*2f9a0*/  LDL.LU.64 R20, [R1+0x2ac0] ;  /* 0x002ac00001147983 */ /* 0x000e980000300a00 */
        /* <DEDUP_REMOVED lines=8> */
[----:B0-----:R-:W2:Y:S04]  /*2fa30*/  LDL.LU.64 R14, [R1+0x2aa0] ;  /* 0x002aa000010e7983 */ /* 0x001ea80000300a00 */
[----:B------:R-:W3:Y:S01]  /*2fa40*/  LDL.LU.64 R12, [R1+0x2a98] ;  /* 0x002a9800010c7983 */ /* 0x000ee20000300a00 */
[----:B--2---:R-:W-:-:S15]  /*2fa50*/  HMMA.16816.F32 R20, R16, R14, R20 ;  /* 0x0000000e1014723c */ /* 0x004fde0000001814 */
[----:B------:R-:W-:-:S04]  /*2fa60*/  NOP ;  /* 0x0000000000007918 */ /* 0x000fc80000000000 */
[----:B------:R-:W-:Y:S04]  /*2fa70*/  STL.64 [R1+0x950], R20 ;  /* 0x0009501401007387 */ /* 0x000fe80000100a00 */
[----:B------:R0:W-:Y:S04]  /*2fa80*/  STL.64 [R1+0x958], R22 ;  /* 0x0009581601007387 */ /* 0x0001e80000100a00 */
[----:B0-----:R-:W2:Y:S04]  /*2fa90*/  LDL.LU.64 R22, [R1+0x2a90] ;  /* 0x002a900001167983 */ /* 0x001ea80000300a00 */
[----:B------:R-:W2:Y:S04]  /*2faa0*/  LDL.LU.64 R20, [R1+0x2a88] ;  /* 0x002a880001147983 */ /* 0x000ea80000300a00 */
[----:B------:R-:W-:Y:S01]  /*2fab0*/  STL.64 [R1+0x2a50], R14 ;  /* 0x002a500e01007387 */ /* 0x000fe20000100a00 */
[C---:B----4-:R-:W-:Y:S08]  /*2fac0*/  HMMA.16816.F32 R24, R16.reuse, R6, R24 ;  /* 0x000000061018723c */ /* 0x050ff00000001818 */
[----:B--2---:R-:W-:-:S15]  /*2fad0*/  HMMA.16816.F32 R20, R16, R10, R20 ;  /* 0x0000000a1014723c */ /* 0x004fde0000001814 */
[----:B------:R-:W-:-:S04]  /*2fae0*/  NOP ;  /* 0x0000000000007918 */ /* 0x000fc80000000000 */
[----:B------:R-:W-:Y:S04]  /*2faf0*/  STL.64 [R1+0x940], R20 ;  /* 0x0009401401007387 */ /* 0x000fe80000100a00 */
[----:B------:R0:W-:Y:S04]  /*2fb00*/  STL.64 [R1+0x948], R22 ;  /* 0x0009481601007387 */ /* 0x0001e80000100a00 */
[----:B0-----:R-:W2:Y:S04]  /*2fb10*/  LDL.LU.64 R22, [R1+0x2a80] ;  /* 0x002a800001167983 */ /* 0x001ea80000300a00 */
[----:B------:R-:W2:Y:S04]  /*2fb20*/  LDL.LU.64 R20, [R1+0x2a78] ;  /* 0x002a780001147983 */ /* 0x000ea80000300a00 */
[----:B------:R-:W-:Y:S04]  /*2fb30*/  STL.64 [R1+0x2a60], R10 ;  /* 0x002a600a01007387 */ /* 0x000fe80000100a00 */
[----:B------:R-:W-:Y:S04]  /*2fb40*/  STL [R1+0x2a58], R8 ;  /* 0x002a580801007387 */ /* 0x000fe80000100800 */
[----:B------:R-:W4:Y:S04]  /*2fb50*/  LDL.64 R18, [R1+0x78] ;  /* 0x0000780001127983 */ /* 0x000f280000100a00 */
[----:B----4-:R0:W-:Y:S04]  /*2fb60*/  STL.64 [R1+0x2a08], R18 ;  /* 0x002a081201007387 */ /* 0x0101e80000100a00 */
[----:B------:R-:W-:Y:S04]  /*2fb70*/  STL.64 [R1+0x2d0], R24 ;  /* 0x0002d01801007387 */ /* 0x000fe80000100a00 */
[----:B------:R-:W-:Y:S04]  /*2fb80*/  STL.64 [R1+0x2d8], R26 ;  /* 0x0002d81a01007387 */ /* 0x000fe80000100a00 */
[----:B0-----:R-:W4:Y:S04]  /*2fb90*/  LDL.64 R18, [R1+0x88] ;  /* 0x0000880001127983 */ /* 0x001f280000100a00 */
[----:B----4-:R0:W-:Y:S04]  /*2fba0*/  STL.64 [R1+0x2a20], R18 ;  /* 0x002a201201007387 */ /* 0x0101e80000100a00 */
[----:B------:R-:W4:Y:S01]  /*2fbb0*/  LDL.LU R8, [R1+0x260] ;  /* 0x0002600001087983 */ /* 0x000f220000300800 */
[----:B0-----:R-:W-:-:S03]  /*2fbc0*/  IMAD.MOV.U32 R19, RZ, RZ, R9 ;  /* 0x000000ffff137224 */ /* 0x001fc600078e0009 */
[----:B------:R-:W4:Y:S04]  /*2fbd0*/  LDL.LU R9, [R1+0x264] ;  /* 0x0002640001097983 */ /* 0x000f280000300800 */
[----:B------:R-:W2:Y:S04]  /*2fbe0*/  LDL.LU R10, [R1+0x268] ;  /* 0x00026800010a7983 */ /* 0x000ea80000300800 */
[----:B------:R-:W2:Y:S01]  /*2fbf0*/  LDL.LU R11, [R1+0x26c] ;  /* 0x00026c00010b7983 */ /* 0x000ea20000300800 */
[----:B------:R-:W-:-:S03]  /*2fc00*/  IMAD.MOV.U32 R18, RZ, RZ, R28 ;  /* 0x000000ffff127224 */ /* 0x000fc600078e001c */
[----:B--2---:R-:W-:Y:S04]  /*2fc10*/  STL.64 [R1+0x2a70], R10 ;  /* 0x002a700a01007387 */ /* 0x004fe80000100a00 */
[----:B----4-:R0:W-:Y:S04]  /*2fc20*/  STL.64 [R1+0x2a68], R8 ;  /* 0x002a680801007387 */ /* 0x0101e80000100a00 */
[----:B0-----:R-:W2:Y:S04]  /*2fc30*/  LDL.LU R8, [R1+0x1000] ;  /* 0x0010000001087983 */ /* 0x001ea80000300800 */
[----:B------:R-:W2:Y:S04]  /*2fc40*/  LDL.LU R9, [R1+0x1004] ;  /* 0x0010040001097983 */ /* 0x000ea80000300800 */
[----:B------:R-:W2:Y:S04]  /*2fc50*/  LDL.LU R10, [R1+0x1008] ;  /* 0x00100800010a7983 */ /* 0x000ea80000300800 */
[----:B------:R-:W2:Y:S04]  /*2fc60*/  LDL.LU R11, [R1+0x100c] ;  /* 0x00100c00010b7983 */ /* 0x000ea80000300800 */
[----:B------:R-:W4:Y:S04]  /*2fc70*/  LDL.64 R14, [R1+0xb8] ;  /* 0x0000b800010e7983 */ /* 0x000f280000100a00 */
[----:B------:R-:W-:Y:S04]  /*2fc80*/  STL.64 [R1+0x2a38], R18 ;  /* 0x002a381201007387 */ /* 0x000fe80000100a00 */
[----:B------:R0:W-:Y:S04]  /*2fc90*/  STL.64 [R1+0x2950], R6 ;  /* 0x0029500601007387 */ /* 0x0001e80000100a00 */
[----:B0-----:R-:W2:Y:S04]  /*2fca0*/  LDL.64 R6, [R1+0x58] ;  /* 0x0000580001067983 */ /* 0x001ea80000100a00 */
        /* <DEDUP_REMOVED lines=18> */
[----:B---3--:R-:W-:-:S02]  /*2fdd0*/  IMAD.MOV.U32 R26, RZ, RZ, R13 ;  /* 0x000000ffff1a7224 */ /* 0x008fc400078e000d */
[----:B------:R-:W-:-:S07]  /*2fde0*/  IMAD.MOV.U32 R27, RZ, RZ, R12 ;  /* 0x000000ffff1b7224 */ /* 0x000fce00078e000c */
[----:B------:R-:W-:Y:S01]  /*2fdf0*/  HMMA.16816.F32 R24, R20, R26, R8 ;  /* 0x0000001a1418723c */ /* 0x000fe20000001808 */
[----:B--2---:R-:W-:Y:S04]  /*2fe00*/  STL.64 [R1+0x2a48], R6 ;  /* 0x002a480601007387 */ /* 0x004fe80000100a00 */
[----:B------:R0:W-:Y:S04]  /*2fe10*/  STL.64 [R1+0x2a40], R4 ;  /* 0x002a400401007387 */ /* 0x0001e80000100a00 */
[----:B0-----:R-:W2:Y:S04]  /*2fe20*/  LDL.LU R4, [R1+0x250] ;  /* 0x0002500001047983 */ /* 0x001ea80000300800 */
[----:B------:R-:W2:Y:S04]  /*2fe30*/  LDL.LU R5, [R1+0x254] ;  /* 0x0002540001057983 */ /* 0x000ea80000300800 */
[----:B------:R-:W2:Y:S04]  /*2fe40*/  LDL.LU R6, [R1+0x258] ;  /* 0x0002580001067983 */ /* 0x000ea80000300800 */
[----:B------:R-:W2:Y:S04]  /*2fe50*/  LDL.LU R7, [R1+0x25c] ;  /* 0x00025c0001077983 */ /* 0x000ea80000300800 */
[----:B------:R-:W3:Y:S04]  /*2fe60*/  LDL.LU.64 R10, [R1+0x2a70] ;  /* 0x002a7000010a7983 */ /* 0x000ee80000300a00 */
[----:B------:R-:W3:Y:S04]  /*2fe70*/  LDL.LU.64 R8, [R1+0x2a68] ;  /* 0x002a680001087983 */ /* 0x000ee80000300a00 */
[----:B------:R0:W-:Y:S04]  /*2fe80*/  STL.64 [R1+0x1000], R24 ;  /* 0x0010001801007387 */ /* 0x0001e80000100a00 */
[----:B------:R1:W-:Y:S01]  /*2fe90*/  STL.64 [R1+0x1008], R26 ;  /* 0x0010081a01007387 */ /* 0x0003e20000100a00 */
[----:B----4-:R-:W-:-:S02]  /*2fea0*/  IMAD.MOV.U32 R28, RZ, RZ, R14 ;  /* 0x000000ffff1c7224 */ /* 0x010fc400078e000e */
[----:B------:R-:W-:Y:S01]  /*2feb0*/  IMAD.MOV.U32 R13, RZ, RZ, R15 ;  /* 0x000000ffff0d7224 */ /* 0x000fe200078e000f */
[----:B0-----:R-:W4:Y:S04]  /*2fec0*/  LDL.LU R24, [R1+0x8a0] ;  /* 0x0008a00001187983 */ /* 0x001f280000300800 */
[----:B------:R-:W4:Y:S04]  /*2fed0*/  LDL.LU R25, [R1+0x8a4] ;  /* 0x0008a40001197983 */ /* 0x000f280000300800 */
[----:B-1----:R-:W4:Y:S04]  /*2fee0*/  LDL.LU R26, [R1+0x8a8] ;  /* 0x0008a800011a7983 */ /* 0x002f280000300800 */
[----:B------:R-:W4:Y:S01]  /*2fef0*/  LDL.LU R27, [R1+0x8ac] ;  /* 0x0008ac00011b7983 */ /* 0x000f220000300800 */
[----:B---3--:R-:W-:-:S15]  /*2ff00*/  HMMA.16816.F32 R8, R20, R14, R8 ;  /* 0x0000000e1408723c */ /* 0x008fde0000001808 */
[----:B------:R-:W-:-:S04]  /*2ff10*/  NOP ;  /* 0x0000000000007918 */ /* 0x000fc80000000000 */
[----:B------:R-:W-:Y:S04]  /*2ff20*/  STL.64 [R1+0x260], R8 ;  /* 0x0002600801007387 */ /* 0x000fe80000100a00 */
[----:B------:R0:W-:Y:S04]  /*2ff30*/  STL.64 [R1+0x268], R10 ;  /* 0x0002680a01007387 */ /* 0x0001e80000100a00 */
[----:B0-----:R-:W3:Y:S04]  /*2ff40*/  LDL.LU.64 R10, [R1+0x2a60] ;  /* 0x002a6000010a7983 */ /* 0x001ee80000300a00 */
[----:B------:R-:W3:Y:S04]  /*2ff50*/  LDL.LU R8, [R1+0x2a58] ;  /* 0x002a580001087983 */ /* 0x000ee80000300800 */
[----:B------:R-:W3:Y:S01]  /*2ff60*/  LDL.LU.64 R14, [R1+0x2a50] ;  /* 0x002a5000010e7983 */ /* 0x000ee20000300a00 */
[----:B------:R-:W-:-:S02]  /*2ff70*/  IMAD.MOV.U32 R18, RZ, RZ, R3 ;  /* 0x000000ffff127224 */ /* 0x000fc400078e0003 */
[----:B------:R-:W-:-:S07]  /*2ff80*/  IMAD.MOV.U32 R19, RZ, RZ, R0 ;  /* 0x000000ffff137224 */ /* 0x000fce00078e0000 */
[C---:B--2---:R-:W-:Y:S01]  /*2ff90*/  HMMA.16816.F32 R16, R20.reuse, R18, R4 ;  /* 0x000000121410723c */ /* 0x044fe20000001804 */
[----:B---3--:R-:W-:Y:S04]  /*2ffa0*/  STL.64 [R1+0x29a0], R14 ;  /* 0x0029a00e01007387 */ /* 0x008fe80000100a00 */
[----:B------:R0:W-:Y:S04]  /*2ffb0*/  STL [R1+0x2998], R13 ;  /* 0x0029980d01007387 */ /* 0x0001e80000100800 */
[----:B------:R-:W2:Y:S04]  /*2ffc0*/  LDL.LU R12, [R1+0x890] ;  /* 0x00089000010c7983 */ /* 0x000ea80000300800 */
[----:B0-----:R-:W2:Y:S04]  /*2ffd0*/  LDL.LU R13, [R1+0x894] ;  /* 0x00089400010d7983 */ /* 0x001ea80000300800 */
[----:B------:R-:W2:Y:S04]  /*2ffe0*/  LDL.LU R14, [R1+0x898] ;  /* 0x00089800010e7983 */ /* 0x000ea80000300800 */
[----:B------:R-:W2:Y:S04]  /*2fff0*/  LDL.LU R15, [R1+0x89c] ;  /* 0x00089c00010f7983 */ /* 0x000ea80000300800 */
[----:B------:R-:W3:Y:S04]  /*30000*/  LDL.LU.64 R6, [R1+0x2a48] ;  /* 0x002a480001067983 */ /* 0x000ee80000300a00 */
[----:B------:R-:W3:Y:S04]  /*30010*/  LDL.LU.64 R4, [R1+0x2a40] ;  /* 0x002a400001047983 */ /* 0x000ee80000300a00 */
[----:B------:R-:W-:Y:S04]  /*30020*/  STL.64 [R1+0x250], R16 ;  /* 0x0002501001007387 */ /* 0x000fe80000100a00 */
[----:B------:R0:W-:Y:S04]  /*30030*/  STL.64 [R1+0x258], R18 ;  /* 0x0002581201007387 */ /* 0x0001e80000100a00 */
[----:B0-----:R-:W3:Y:S01]  /*30040*/  LDL.LU.64 R18, [R1+0x2a38] ;  /* 0x002a380001127983 */ /* 0x001ee20000300a00 */
[----:B------:R-:W0:Y:S01]  /*30050*/  S2R R29, SR_TID.X ;  /* 0x00000000001d7919 */ /* 0x000e220000002100 */
[----:B---3--:R-:W-:Y:S02]  /*30060*/  HMMA.16816.F32 R16, R20, R18, R4 ;  /* 0x000000121410723c */ /* 0x008fe40000001804 */
[----:B------:R-:W3:Y:S04]  /*30070*/  LDL.LU.64 R6, [R1+0x2a30] ;  /* 0x002a300001067983 */ /* 0x000ee80000300a00 */
[----:B------:R-:W3:-:S13]  /*30080*/  LDL.LU.64 R4, [R1+0x2a28] ;  /* 0x002a280001047983 */ /* 0x000eda0000300a00 */
[----:B------:R-:W-:Y:S04]  /*30090*/  STL.64 [R1+0x240], R16 ;  /* 0x0002401001007387 */ /* 0x000fe80000100a00 */
[----:B------:R1:W-:Y:S04]  /*300a0*/  STL.64 [R1+0x248], R18 ;  /* 0x0002481201007387 */ /* 0x0003e80000100a00 */
[----:B-1----:R-:W3:Y:S01]  /*300b0*/  LDL.LU.64 R18, [R1+0x2a20] ;  /* 0x002a200001127983 */ /* 0x002ee20000300a00 */
[----:B------:R-:W1:Y:S01]  /*300c0*/  S2R R3, SR_TID.X ;  /* 0x0000000000037919 */ /* 0x000e620000002100 */
[----:B0-----:R-:W-:-:S05]  /*300d0*/  IMAD.SHL.U32 R29, R29, 0x2, RZ ;  /* 0x000000021d1d7824 */ /* 0x001fca00078e00ff */
[----:B------:R-:W-:Y:S02]  /*300e0*/  LOP3.LUT R9, R29, 0x10, RZ, 0xc0, !PT ;  /* 0x000000101d097812 */ /* 0x000fe400078ec0ff */
[----:B-1----:R-:W-:Y:S02]  /*300f0*/  LOP3.LUT R0, R3, 0x7, RZ, 0xc0, !PT ;  /* 0x0000000703007812 */ /* 0x002fe400078ec0ff */
[----:B------:R-:W-:-:S03]  /*30100*/  LOP3.LUT R9, R9, 0x20, R3, 0xf8, !PT ;  /* 0x0000002009097812 */ /* 0x000fc600078ef803 */
[----:B------:R-:W-:-:S05]  /*30110*/  IMAD R0, R0, 0x410, RZ ;  /* 0x0000041000007824 */ /* 0x000fca00078e02ff */
[----:B------:R-:W-:Y:S01]  /*30120*/  LOP3.LUT R9, R0, R9, RZ, 0x3c, !PT ;  /* 0x0000000900097212 */ /* 0x000fe200078e3cff */
[----:B---3--:R-:W-:Y:S01]  /*30130*/  HMMA.16816.F32 R4, R20, R18, R4 ;  /* 0x000000121404723c */ /* 0x008fe20000001804 */
[----:B------:R-:W-:Y:S02]  /*30140*/  IMAD.MOV.U32 R2, RZ, RZ, R18 ;  /* 0x000000ffff027224 */ /* 0x000fe400078e0012 */
[----:B------:R-:W-:-:S15]  /*30150*/  IMAD.MOV.U32 R0, RZ, RZ, R19 ;  /* 0x000000ffff007224 */ /* 0x000fde00078e0013 */
[----:B------:R-:W-:Y:S01]  /*30160*/  NOP ;  /* 0x0000000000007918 */ /* 0x000fe20000000000 */
[----:B------:R-:W-:Y:S04]  /*30170*/  STL.64 [R1+0x230], R4 ;  /* 0x0002300401007387 */ /* 0x000fe80000100a00 */
[----:B------:R0:W-:Y:S04]  /*30180*/  STL.64 [R1+0x238], R6 ;  /* 0x0002380601007387 */ /* 0x0001e80000100a00 */
[----:B0-----:R-:W3:Y:S04]  /*30190*/  LDL.LU.64 R6, [R1+0x2a18] ;  /* 0x002a180001067983 */ /* 0x001ee80000300a00 */
[----:B------:R-:W3:Y:S04]  /*301a0*/  LDL.LU.64 R4, [R1+0x2a10] ;  /* 0x002a100001047983 */ /* 0x000ee80000300a00 */
[----:B------:R-:W3:Y:S04]  /*301b0*/  LDL.LU.64 R18, [R1+0x2a08] ;  /* 0x002a080001127983 */ /* 0x000ee80000300a00 */
[----:B------:R-:W-:Y:S04]  /*301c0*/  STL [R1+0x291c], R0 ;  /* 0x00291c0001007387 */ /* 0x000fe80000100800 */
[----:B------:R-:W-:Y:S01]  /*301d0*/  STL [R1+0x2918], R2 ;  /* 0x0029180201007387 */ /* 0x000fe20000100800 */
[----:B------:R-:W-:-:S05]  /*301e0*/  IMAD.SHL.U32 R29, R3, 0x200, RZ ;  /* 0x00000200031d7824 */ /* 0x000fca00078e00ff */
[----:B------:R-:W-:-:S04]  /*301f0*/  LOP3.LUT R9, R9, 0x2000, R29, 0xf8, !PT ;  /* 0x0000200009097812 */ /* 0x000fc800078ef81d */
[----:B------:R-:W-:Y:S01]  /*30200*/  LOP3.LUT R9, R9, 0x40, RZ, 0x3c, !PT ;  /* 0x0000004009097812 */ /* 0x000fe200078e3cff */
[----:B---3--:R-:W-:-:S15]  /*30210*/  HMMA.16816.F32 R4, R20, R18, R4 ;  /* 0x000000121404723c */ /* 0x008fde0000001804 */
[----:B------:R-:W-:-:S04]  /*30220*/  NOP ;  /* 0x0000000000007918 */ /* 0x000fc80000000000 */
[----:B------:R-:W-:Y:S04]  /*30230*/  STL.64 [R1+0x220], R4 ;  /* 0x0002200401007387 */ /* 0x000fe80000100a00 */
[----:B------:R0:W-:Y:S04]  /*30240*/  STL.64 [R1+0x228], R6 ;  /* 0x0002280601007387 */ /* 0x0001e80000100a00 */
[----:B0-----:R-:W2:Y:S04]  /*30250*/  LDL.LU.64 R6, [R1+0x2a00] ;  /* 0x002a000001067983 */ /* 0x001ea80000300a00 */
[----:B------:R-:W3:Y:S01]  /*30260*/  LDL.LU.64 R4, [R1+0x29f8] ;  /* 0x0029f80001047983 */ /* 0x000ee20000300a00 */
[----:B------:R-:W-:-:S02]  /*30270*/  IMAD.MOV.U32 R29, RZ, RZ, R18 ;  /* 0x000000ffff1d7224 */ /* 0x000fc400078e0012 */
[----:B------:R-:W-:Y:S02]  /*30280*/  IMAD.MOV.U32 R3, RZ, RZ, R19 ;  /* 0x000000ffff037224 */ /* 0x000fe400078e0013 */
[----:B------:R-:W0:Y:S04]  /*30290*/  LDSM.16.MT88.4 R16, [R9+UR5+0x4000] ;  /* 0x004000050910783b */ /* 0x000e280008004200 */
[----:B------:R-:W-:Y:S04]  /*302a0*/  STL.64 [R1+0x2990], R10 ;  /* 0x0029900a01007387 */ /* 0x000fe80000100a00 */
[----:B------:R-:W-:Y:S04]  /*302b0*/  STL [R1+0x2988], R9 ;  /* 0x0029880901007387 */ /* 0x000fe80000100800 */
[----:B0-----:R-:W-:Y:S04]  /*302c0*/  STL [R1+0x2820], R19 ;  /* 0x0028201301007387 */ /* 0x001fe80000100800 */
[----:B------:R3:W-:Y:S04]  /*302d0*/  STL [R1+0x2900], R18 ;  /* 0x0029001201007387 */ /* 0x0007e80000100800 */
[----:B------:R4:W-:Y:S01]  /*302e0*/  STL.64 [R1+0x28f8], R16 ;  /* 0x0028f81001007387 */ /* 0x0009e20000100a00 */
[----:B---3--:R-:W-:-:S02]  /*302f0*/  IMAD.MOV.U32 R18, RZ, RZ, R5 ;  /* 0x000000ffff127224 */ /* 0x008fc400078e0005 */
[----:B------:R-:W-:Y:S01]  /*30300*/  IMAD.MOV.U32 R19, RZ, RZ, R4 ;  /* 0x000000ffff137224 */ /* 0x000fe200078e0004 */
[C---:B--2---:R-:W-:Y:S08]  /*30310*/  HMMA.16816.F32 R12, R20.reuse, R6, R12 ;  /* 0x00000006140c723c */ /* 0x044ff0000000180c */
[----:B----4-:R-:W-:Y:S01]  /*30320*/  HMMA.16816.F32 R16, R20, R18, R24 ;  /* 0x000000121410723c */ /* 0x010fe20000001818 */
[----:B------:R-:W2:Y:S04]  /*30330*/  LDL.LU R26, [R1+0x29f0] ;  /* 0x0029f000011a7983 */ /* 0x000ea80000300800 */
[----:B------:R-:W3:-:S14]  /*30340*/  LDL.LU.64 R24, [R1+0x29e8] ;  /* 0x0029e80001187983 */ /* 0x000edc0000300a00 */
[----:B------:R0:W-:Y:S04]  /*30350*/  STL.64 [R1+0x8a0], R16 ;  /* 0x0008a01001007387 */ /* 0x0001e80000100a00 */
[----:B------:R-:W-:Y:S04]  /*30360*/  STL.64 [R1+0x8a8], R18 ;  /* 0x0008a81201007387 */ /* 0x000fe80000100a00 */
[----:B------:R1:W-:Y:S04]  /*30370*/  STL.64 [R1+0x890], R12 ;  /* 0x0008900c01007387 */ /* 0x0003e80000100a00 */
[----:B------:R4:W-:Y:S01]  /*30380*/  STL.64 [R1+0x898], R14 ;  /* 0x0008980e01007387 */ /* 0x0009e20000100a00 */
[----:B0-----:R-:W-:-:S02]  /*30390*/  IMAD.MOV.U32 R17, RZ, RZ, R6 ;  /* 0x000000ffff117224 */ /* 0x001fc400078e0006 */
[----:B------:R-:W-:-:S05]  /*303a0*/  IMAD.MOV.U32 R16, RZ, RZ, R7 ;  /* 0x000000ffff107224 */ /* 0x000fca00078e0007 */
[----:B------:R0:W-:Y:S04]  /*303b0*/  STL.64 [R1+0x29e0], R16 ;  /* 0x0029e01001007387 */ /* 0x0001e80000100a00 */
[----:B------:R-:W2:Y:S04]  /*303c0*/  LDL.LU R4, [R1+0x820] ;  /* 0x0008200001047983 */ /* 0x000ea80000300800 */
[----:B------:R-:W2:Y:S04]  /*303d0*/  LDL.LU R5, [R1+0x824] ;  /* 0x0008240001057983 */ /* 0x000ea80000300800 */
[----:B------:R-:W2:Y:S04]  /*303e0*/  LDL.LU R6, [R1+0x828] ;  /* 0x0008280001067983 */ /* 0x000ea80000300800 */
[----:B------:R-:W2:Y:S04]  /*303f0*/  LDL.LU R7, [R1+0x82c] ;  /* 0x00082c0001077983 */ /* 0x000ea80000300800 */
[----:B-1----:R-:W2:Y:S04]  /*30400*/  LDL.LU R12, [R1+0x850] ;  /* 0x00085000010c7983 */ /* 0x002ea80000300800 */
[----:B------:R-:W2:Y:S04]  /*30410*/  LDL.LU R13, [R1+0x854] ;  /* 0x00085400010d7983 */ /* 0x000ea80000300800 */
[----:B----4-:R-:W4:Y:S04]  /*30420*/  LDL.LU R14, [R1+0x858] ;  /* 0x00085800010e7983 */ /* 0x010f280000300800 */
[----:B------:R-:W4:Y:S04]  /*30430*/  LDL.LU R15, [R1+0x85c] ;  /* 0x00085c00010f7983 */ /* 0x000f280000300800 */
[----:B----4-:R1:W-:Y:S04]  /*30440*/  STL.64 [R1+0x29b0], R14 ;  /* 0x0029b00e01007387 */ /* 0x0103e80000100a00 */
[----:B--2---:R-:W-:Y:S04]  /*30450*/  STL.64 [R1+0x29a8], R12 ;  /* 0x0029a80c01007387 */ /* 0x004fe80000100a00 */
[----:B0-----:R-:W2:Y:S04]  /*30460*/  LDL.LU R16, [R1+0x880] ;  /* 0x0008800001107983 */ /* 0x001ea80000300800 */
[----:B------:R-:W2:Y:S04]  /*30470*/  LDL.LU R17, [R1+0x884] ;  /* 0x0008840001117983 */ /* 0x000ea80000300800 */
[----:B------:R-:W2:Y:S04]  /*30480*/  LDL.LU R18, [R1+0x888] ;  /* 0x0008880001127983 */ /* 0x000ea80000300800 */
[----:B------:R-:W2:Y:S01]  /*30490*/  LDL.LU R19, [R1+0x88c] ;  /* 0x00088c0001137983 */ /* 0x000ea20000300800 */
[----:B-1----:R-:W-:-:S02]  /*304a0*/  IMAD.MOV.U32 R14, RZ, RZ, R26 ;  /* 0x000000ffff0e7224 */ /* 0x002fc400078e001a */
[----:B------:R-:W-:-:S05]  /*304b0*/  IMAD.MOV.U32 R15, RZ, RZ, R8 ;  /* 0x000000ffff0f7224 */ /* 0x000fca00078e0008 */
[----:B------:R-:W-:Y:S04]  /*304c0*/  STL.64 [R1+0x29c0], R14 ;  /* 0x0029c00e01007387 */ /* 0x000fe80000100a00 */
[----:B------:R-:W4:Y:S04]  /*304d0*/  LDL.64 R10, [R1+0x18] ;  /* 0x00001800010a7983 */ /* 0x000f280000100a00 */
[----:B----4-:R0:W-:Y:S04]  /*304e0*/  STL.64 [R1+0x29b8], R10 ;  /* 0x0029b80a01007387 */ /* 0x0101e80000100a00 */
[----:B------:R-:W4:Y:S04]  /*304f0*/  LDL.LU R8, [R1+0x860] ;  /* 0x0008600001087983 */ /* 0x000f280000300800 */
[----:B------:R-:W4:Y:S04]  /*30500*/  LDL.LU R9, [R1+0x864] ;  /* 0x0008640001097983 */ /* 0x000f280000300800 */
[----:B0-----:R-:W2:Y:S04]  /*30510*/  LDL.LU R10, [R1+0x868] ;  /* 0x00086800010a7983 */ /* 0x001ea80000300800 */
[----:B------:R-:W2:Y:S01]  /*30520*/  LDL.LU R11, [R1+0x86c] ;  /* 0x00086c00010b7983 */ /* 0x000ea20000300800 */
[----:B---3--:R-:W-:-:S02]  /*30530*/  IMAD.MOV.U32 R14, RZ, RZ, R25 ;  /* 0x000000ffff0e7224 */ /* 0x008fc400078e0019 */
[----:B------:R-:W-:Y:S01]  /*30540*/  IMAD.MOV.U32 R15, RZ, RZ, R24 ;  /* 0x000000ffff0f7224 */ /* 0x000fe200078e0018 */
[----:B--2---:R-:W-:Y:S04]  /*30550*/  STL.64 [R1+0x29d0], R10 ;  /* 0x0029d00a01007387 */ /* 0x004fe80000100a00 */
[----:B----4-:R-:W-:Y:S04]  /*30560*/  STL.64 [R1+0x29c8], R8 ;  /* 0x0029c80801007387 */ /* 0x010fe80000100a00 */
[----:B------:R0:W-:Y:S04]  /*30570*/  STL.64 [R1+0x29d8], R14 ;  /* 0x0029d80e01007387 */ /* 0x0001e80000100a00 */
[----:B0-----:R-:W2:Y:S04]  /*30580*/  LDL.64 R14, [R1+0x48] ;  /* 0x00004800010e7983 */ /* 0x001ea80000100a00 */
[----:B------:R-:W3:Y:S04]  /*30590*/  LDL.LU R8, [R1+0x870] ;  /* 0x0008700001087983 */ /* 0x000ee80000300800 */
[----:B------:R-:W3:Y:S04]  /*305a0*/  LDL.LU R9, [R1+0x874] ;  /* 0x0008740001097983 */ /* 0x000ee80000300800 */
[----:B------:R-:W3:Y:S04]  /*305b0*/  LDL.LU R10, [R1+0x878] ;  /* 0x00087800010a7983 */ /* 0x000ee80000300800 */
[----:B------:R-:W3:Y:S04]  /*305c0*/  LDL.LU R11, [R1+0x87c] ;  /* 0x00087c00010b7983 */ /* 0x000ee80000300800 */
        /* <DEDUP_REMOVED lines=8> */
[----:B0-----:R-:W2:Y:S04]  /*30650*/  LDL.64 R6, [R1+0x8] ;  /* 0x0000080001067983 */ /* 0x001ea80000100a00 */
[----:B------:R-:W4:Y:S04]  /*30660*/  LDL.LU R24, [R1+0x210] ;  /* 0x0002100001187983 */ /* 0x000f280000300800 */
[----:B------:R-:W4:Y:S04]  /*30670*/  LDL.LU R25, [R1+0x214] ;  /* 0x0002140001197983 */ /* 0x000f280000300800 */
[----:B------:R-:W2:Y:S04]  /*30680*/  LDL.LU R26, [R1+0x218] ;  /* 0x00021800011a7983 */ /* 0x000ea80000300800 */
[----:B------:R-:W2:Y:S01]  /*30690*/  LDL.LU R27, [R1+0x21c] ;  /* 0x00021c00011b7983 */ /* 0x000ea20000300800 */
[----:B------:R-:W-:Y:S03]  /*306a0*/  HMMA.16816.F32 R16, R20, R14, R16 ;  /* 0x0000000e1410723c */ /* 0x000fe60000001810 */
[----:B--2---:R-:W-:Y:S04]  /*306b0*/  STL.64 [R1+0x2980], R26 ;  /* 0x0029801a01007387 */ /* 0x004fe80000100a00 */
[----:B----4-:R0:W-:Y:S04]  /*306c0*/  STL.64 [R1+0x2978], R24 ;  /* 0x0029781801007387 */ /* 0x0101e80000100a00 */
[----:B0-----:R-:W2:Y:S04]  /*306d0*/  LDL.LU R24, [R1+0x840] ;  /* 0x0008400001187983 */ /* 0x001ea80000300800 */
[----:B------:R-:W2:Y:S04]  /*306e0*/  LDL.LU R25, [R1+0x844] ;  /* 0x0008440001197983 */ /* 0x000ea80000300800 */
[----:B------:R-:W2:Y:S04]  /*306f0*/  LDL.LU R26, [R1+0x848] ;  /* 0x00084800011a7983 */ /* 0x000ea80000300800 */
[----:B------:R-:W2:Y:S04]  /*30700*/  LDL.LU R27, [R1+0x84c] ;  /* 0x00084c00011b7983 */ /* 0x000ea80000300800 */
[----:B------:R0:W-:Y:S04]  /*30710*/  STL.64 [R1+0x880], R16 ;  /* 0x0008801001007387 */ /* 0x0001e80000100a00 */
[----:B------:R1:W-:Y:S04]  /*30720*/  STL.64 [R1+0x888], R18 ;  /* 0x0008881201007387 */ /* 0x0003e80000100a00 */
[----:B0-----:R-:W4:Y:S01]  /*30730*/  LDL.LU.64 R16, [R1+0x29e0] ;  /* 0x0029e00001107983 */ /* 0x001f220000300a00 */
[----:B-1----:R-:W-:-:S02]  /*30740*/  IMAD.MOV.U32 R19, RZ, RZ, R14 ;  /* 0x000000ffff137224 */ /* 0x002fc400078e000e */
[----:B------:R-:W-:Y:S02]  /*30750*/  IMAD.MOV.U32 R18, RZ, RZ, R15 ;  /* 0x000000ffff127224 */ /* 0x000fe400078e000f */
[----:B------:R-:W3:Y:S04]  /*30760*/  LDL.LU.64 R14, [R1+0x29d8] ;  /* 0x0029d800010e7983 */ /* 0x000ee80000300a00 */
[----:B------:R-:W-:Y:S04]  /*30770*/  STL.64 [R1+0x2910], R18 ;  /* 0x0029101201007387 */ /* 0x000fe80000100a00 */
[----:B----4-:R0:W-:Y:S04]  /*30780*/  STL.64 [R1+0x2908], R16 ;  /* 0x0029081001007387 */ /* 0x0101e80000100a00 */
[----:B0-----:R-:W4:Y:S04]  /*30790*/  LDL.LU R16, [R1+0x190] ;  /* 0x0001900001107983 */ /* 0x001f280000300800 */
[----:B------:R-:W4:Y:S04]  /*307a0*/  LDL.LU R17, [R1+0x194] ;  /* 0x0001940001117983 */ /* 0x000f280000300800 */
[----:B------:R-:W2:Y:S04]  /*307b0*/  LDL.LU R18, [R1+0x198] ;  /* 0x0001980001127983 */ /* 0x000ea80000300800 */
[----:B------:R-:W2:Y:S01]  /*307c0*/  LDL.LU R19, [R1+0x19c] ;  /* 0x00019c0001137983 */ /* 0x000ea20000300800 */
[C---:B---3--:R-:W-:Y:S03]  /*307d0*/  HMMA.16816.F32 R12, R20.reuse, R14, R8 ;  /* 0x0000000e140c723c */ /* 0x048fe60000001808 */
[----:B--2---:R0:W-:Y:S04]  /*307e0*/  STL.64 [R1+0x2928], R18 ;  /* 0x0029281201007387 */ /* 0x0041e80000100a00 */
[----:B----4-:R-:W-:Y:S04]  /*307f0*/  STL.64 [R1+0x2920], R16 ;  /* 0x0029201001007387 */ /* 0x010fe80000100a00 */
[----:B0-----:R-:W2:Y:S04]  /*30800*/  LDL.64 R18, [R1+0xc8] ;  /* 0x0000c80001127983 */ /* 0x001ea80000100a00 */
[----:B------:R-:W3:Y:S04]  /*30810*/  LDL.LU.64 R10, [R1+0x29d0] ;  /* 0x0029d000010a7983 */ /* 0x000ee80000300a00 */
[----:B------:R-:W3:Y:S04]  /*30820*/  LDL.LU.64 R8, [R1+0x29c8] ;  /* 0x0029c80001087983 */ /* 0x000ee80000300a00 */
[----:B------:R-:W-:Y:S04]  /*30830*/  STL.64 [R1+0x870], R12 ;  /* 0x0008700c01007387 */ /* 0x000fe80000100a00 */
[----:B------:R0:W-:Y:S04]  /*30840*/  STL.64 [R1+0x878], R14 ;  /* 0x0008780e01007387 */ /* 0x0001e80000100a00 */
[----:B0-----:R-:W3:Y:S02]  /*30850*/  LDL.LU.64 R14, [R1+0x29c0] ;  /* 0x0029c000010e7983 */ /* 0x001ee40000300a00 */
[----:B---3--:R-:W-:Y:S02]  /*30860*/  HMMA.16816.F32 R12, R20, R14, R8 ;  /* 0x0000000e140c723c */ /* 0x008fe40000001808 */
[----:B------:R-:W3:-:S15]  /*30870*/  LDL.LU.64 R10, [R1+0x29b8] ;  /* 0x0029b800010a7983 */ /* 0x000ede0000300a00 */
[----:B------:R-:W-:Y:S02]  /*30880*/  NOP ;  /* 0x0000000000007918 */ /* 0x000fe40000000000 */
[----:B------:R-:W-:Y:S04]  /*30890*/  STL.64 [R1+0x860], R12 ;  /* 0x0008600c01007387 */ /* 0x000fe80000100a00 */
[----:B------:R0:W-:Y:S04]  /*308a0*/  STL.64 [R1+0x868], R14 ;  /* 0x0008680e01007387 */ /* 0x0001e80000100a00 */
[----:B0-----:R-:W4:Y:S04]  /*308b0*/  LDL.LU.64 R14, [R1+0x29b0] ;  /* 0x0029b000010e7983 */ /* 0x001f280000300a00 */
[----:B------:R-:W4:Y:S01]  /*308c0*/  LDL.LU.64 R12, [R1+0x29a8] ;  /* 0x0029a800010c7983 */ /* 0x000f220000300a00 */
[----:B------:R-:W-:Y:S01]  /*308d0*/  HMMA.16816.F32 R24, R20, R6, R24 ;  /* 0x000000061418723c */ /* 0x000fe20000001818 */
[----:B------:R-:W-:-:S02]  /*308e0*/  IMAD.MOV.U32 R0, RZ, RZ, R6 ;  /* 0x000000ffff007224 */ /* 0x000fc400078e0006 */
[----:B------:R-:W-:Y:S02]  /*308f0*/  IMAD.MOV.U32 R2, RZ, RZ, R7 ;  /* 0x000000ffff027224 */ /* 0x000fe400078e0007 */
[----:B---3--:R-:W-:-:S03]  /*30900*/  IMAD.MOV.U32 R8, RZ, RZ, R11 ;  /* 0x000000ffff087224 */ /* 0x008fc600078e000b */
[----:B----4-:R-:W-:-:S15]  /*30910*/  HMMA.16816.F32 R12, R20, R10, R12 ;  /* 0x0000000a140c723c */ /* 0x010fde000000180c */
[----:B------:R-:W-:-:S04]  /*30920*/  NOP ;  /* 0x0000000000007918 */ /* 0x000fc80000000000 */
[----:B------:R0:W-:Y:S04]  /*30930*/  STL.64 [R1+0x850], R12 ;  /* 0x0008500c01007387 */ /* 0x0001e80000100a00 */
[----:B------:R1:W-:Y:S01]  /*30940*/  STL.64 [R1+0x858], R14 ;  /* 0x0008580e01007387 */ /* 0x0003e20000100a00 */
[----:B0-----:R-:W-:-:S03]  /*30950*/  IMAD.MOV.U32 R12, RZ, RZ, R10 ;  /* 0x000000ffff0c7224 */ /* 0x001fc600078e000a */
[----:B-1----:R-:W3:Y:S04]  /*30960*/  LDL.LU.64 R14, [R1+0x29a0] ;  /* 0x0029a000010e7983 */ /* 0x002ee80000300a00 */
[----:B------:R-:W4:Y:S04]  /*30970*/  LDL.LU R13, [R1+0x2998] ;  /* 0x00299800010d7983 */ /* 0x000f280000300800 */
[----:B------:R-:W2:Y:S04]  /*30980*/  LDL.LU.64 R10, [R1+0x2990] ;  /* 0x00299000010a7983 */ /* 0x000ea80000300a00 */
[----:B------:R-:W2:Y:S04]  /*30990*/  LDL.LU R9, [R1+0x2988] ;  /* 0x0029880001097983 */ /* 0x000ea80000300800 */
        /* <DEDUP_REMOVED lines=8> */
[----:B------:R-:W-:Y:S04]  /*30a20*/  STL.64 [R1+0x830], R4 ;  /* 0x0008300401007387 */ /* 0x000fe80000100a00 */
[----:B------:R0:W-:Y:S04]  /*30a30*/  STL.64 [R1+0x838], R6 ;  /* 0x0008380601007387 */ /* 0x0001e80000100a00 */
[----:B0-----:R-:W2:Y:S04]  /*30a40*/  LDL.LU.64 R6, [R1+0x2960] ;  /* 0x0029600001067983 */ /* 0x001ea80000300a00 */
[----:B------:R-:W2:Y:S04]  /*30a50*/  LDL.LU.64 R4, [R1+0x2958] ;  /* 0x0029580001047983 */ /* 0x000ea80000300a00 */
[----:B------:R0:W-:Y:S04]  /*30a60*/  STL.64 [R1+0x2868], R14 ;  /* 0x0028680e01007387 */ /* 0x0001e80000100a00 */
[----:B0-----:R-:W3:Y:S01]  /*30a70*/  LDL.64 R14, [R1+0xa8] ;  /* 0x0000a800010e7983 */ /* 0x001ee20000100a00 */
[C---:B--2---:R-:W-:Y:S03]  /*30a80*/  HMMA.16816.F32 R4, R20.reuse, R10, R4 ;  /* 0x0000000a1404723c */ /* 0x044fe60000001804 */
[----:B---3--:R-:W-:Y:S04]  /*30a90*/  STL.64 [R1+0x2938], R14 ;  /* 0x0029380e01007387 */ /* 0x008fe80000100a00 */
[----:B----4-:R0:W-:Y:S04]  /*30aa0*/  STL.64 [R1+0x2930], R12 ;  /* 0x0029300c01007387 */ /* 0x0101e80000100a00 */
[----:B0-----:R-:W2:Y:S04]  /*30ab0*/  LDL.LU R12, [R1+0xff0] ;  /* 0x000ff000010c7983 */ /* 0x001ea80000300800 */
[----:B------:R-:W2:Y:S04]  /*30ac0*/  LDL.LU R13, [R1+0xff4] ;  /* 0x000ff400010d7983 */ /* 0x000ea80000300800 */
[----:B------:R-:W2:Y:S04]  /*30ad0*/  LDL.LU R14, [R1+0xff8] ;  /* 0x000ff800010e7983 */ /* 0x000ea80000300800 */
[----:B------:R-:W2:Y:S04]  /*30ae0*/  LDL.LU R15, [R1+0xffc] ;  /* 0x000ffc00010f7983 */ /* 0x000ea80000300800 */
[----:B------:R-:W-:Y:S04]  /*30af0*/  STL.64 [R1+0x820], R4 ;  /* 0x0008200401007387 */ /* 0x000fe80000100a00 */
[----:B------:R0:W-:Y:S04]  /*30b00*/  STL.64 [R1+0x828], R6 ;  /* 0x0008280601007387 */ /* 0x0001e80000100a00 */
[----:B0-----:R-:W3:Y:S02]  /*30b10*/  LDL.LU.64 R6, [R1+0x2950] ;  /* 0x0029500001067983 */ /* 0x001ee40000300a00 */
[----:B---3--:R-:W-:Y:S02]  /*30b20*/  HMMA.16816.F32 R20, R20, R6, R24 ;  /* 0x000000061414723c */ /* 0x008fe40000001818 */
[----:B------:R-:W2:Y:S04]  /*30b30*/  LDL.LU.64 R26, [R1+0x2948] ;  /* 0x00294800011a7983 */ /* 0x000ea80000300a00 */
[----:B------:R-:W2:Y:S01]  /*30b40*/  LDL.LU.64 R24, [R1+0x2940] ;  /* 0x0029400001187983 */ /* 0x000ea20000300a00 */
[----:B------:R-:W-:-:S02]  /*30b50*/  IMAD.MOV.U32 R5, RZ, RZ, R18 ;  /* 0x000000ffff057224 */ /* 0x000fc400078e0012 */
[----:B------:R-:W-:-:S10]  /*30b60*/  IMAD.MOV.U32 R4, RZ, RZ, R19 ;  /* 0x000000ffff047224 */ /* 0x000fd400078e0013 */
[----:B------:R0:W-:Y:S04]  /*30b70*/  STL.64 [R1+0x210], R20 ;  /* 0x0002101401007387 */ /* 0x0001e80000100a00 */
[----:B------:R1:W-:Y:S04]  /*30b80*/  STL.64 [R1+0x218], R22 ;  /* 0x0002181601007387 */ /* 0x0003e80000100a00 */
[----:B0-----:R-:W3:Y:S04]  /*30b90*/  LDL.LU R20, [R1+0x180] ;  /* 0x0001800001147983 */ /* 0x001ee80000300800 */
[----:B------:R-:W3:Y:S04]  /*30ba0*/  LDL.LU R21, [R1+0x184] ;  /* 0x0001840001157983 */ /* 0x000ee80000300800 */
[----:B-1----:R-:W3:Y:S04]  /*30bb0*/  LDL.LU R22, [R1+0x188] ;  /* 0x0001880001167983 */ /* 0x002ee80000300800 */
[----:B------:R-:W3:Y:S01]  /*30bc0*/  LDL.LU R23, [R1+0x18c] ;  /* 0x00018c0001177983 */ /* 0x000ee20000300800 */
[----:B--2---:R-:W-:-:S15]  /*30bd0*/  HMMA.16816.F32 R12, R24, R18, R12 ;  /* 0x00000012180c723c */ /* 0x004fde000000180c */
[----:B------:R-:W-:-:S04]  /*30be0*/  NOP ;  /* 0x0000000000007918 */ /* 0x000fc80000000000 */
[----:B------:R-:W-:Y:S04]  /*30bf0*/  STL.64 [R1+0xff0], R12 ;  /* 0x000ff00c01007387 */ /* 0x000fe80000100a00 */
[----:B------:R0:W-:Y:S04]  /*30c00*/  STL.64 [R1+0xff8], R14 ;  /* 0x000ff80e01007387 */ /* 0x0001e80000100a00 */
[----:B0-----:R-:W3:Y:S04]  /*30c10*/  LDL.LU.64 R14, [R1+0x2938] ;  /* 0x00293800010e7983 */ /* 0x001ee80000300a00 */
[----:B------:R-:W2:Y:S04]  /*30c20*/  LDL.LU.64 R12, [R1+0x2930] ;  /* 0x00293000010c7983 */ /* 0x000ea80000300a00 */
[----:B------:R-:W4:Y:S04]  /*30c30*/  LDL.LU.64 R18, [R1+0x2928] ;  /* 0x0029280001127983 */ /* 0x000f280000300a00 */
[----:B------:R-:W4:Y:S04]  /*30c40*/  LDL.LU.64 R16, [R1+0x2920] ;  /* 0x0029200001107983 */ /* 0x000f280000300a00 */
[----:B------:R0:W-:Y:S04]  /*30c50*/  STL.64 [R1+0x2830], R6 ;  /* 0x0028300601007387 */ /* 0x0001e80000100a00 */
[----:B------:R-:W-:Y:S01]  /*30c60*/  STL.64 [R1+0x2828], R4 ;  /* 0x0028280401007387 */ /* 0x000fe20000100a00 */
[----:B0-----:R-:W-:-:S02]  /*30c70*/  IMAD.MOV.U32 R6, RZ, RZ, R0 ;  /* 0x000000ffff067224 */ /* 0x001fc400078e0000 */
[----:B------:R-:W-:Y:S01]  /*30c80*/  IMAD.MOV.U32 R7, RZ, RZ, R2 ;  /* 0x000000ffff077224 */ /* 0x000fe200078e0002 */
[----:B------:R-:W3:Y:S04]  /*30c90*/  LDL.LU R0, [R1+0x291c] ;  /* 0x00291c0001007983 */ /* 0x000ee80000300800 */
[----:B------:R-:W3:Y:S04]  /*30ca0*/  LDL.LU R2, [R1+0x2918] ;  /* 0x0029180001027983 */ /* 0x000ee80000300800 */
[----:B------:R0:W-:Y:S02]  /*30cb0*/  STL.64 [R1+0x2848], R6 ;  /* 0x0028480601007387 */ /* 0x0001e40000100a00 */
[----:B0-----:R-:W-:-:S02]  /*30cc0*/  IMAD.MOV.U32 R6, RZ, RZ, R28 ;  /* 0x000000ffff067224 */ /* 0x001fc400078e001c */
[----:B--2---:R-:W-:-:S07]  /*30cd0*/  IMAD.MOV.U32 R7, RZ, RZ, R13 ;  /* 0x000000ffff077224 */ /* 0x004fce00078e000d */
[----:B----4-:R-:W-:Y:S01]  /*30ce0*/  HMMA.16816.F32 R4, R24, R6, R16 ;  /* 0x000000061804723c */ /* 0x010fe20000001810 */
[----:B------:R-:W2:Y:S04]  /*30cf0*/  LDL.LU.64 R18, [R1+0x2910] ;  /* 0x0029100001127983 */ /* 0x000ea80000300a00 */
[----:B------:R-:W4:-:S14]  /*30d00*/  LDL.LU.64 R16, [R1+0x2908] ;  /* 0x0029080001107983 */ /* 0x000f1c0000300a00 */
[----:B------:R-:W-:Y:S04]  /*30d10*/  STL.64 [R1+0x190], R4 ;  /* 0x0001900401007387 */ /* 0x000fe80000100a00 */
[----:B------:R0:W-:Y:S02]  /*30d20*/  STL.64 [R1+0x198], R6 ;  /* 0x0001980601007387 */ /* 0x0001e40000100a00 */
[----:B0-----:R-:W-:Y:S02]  /*30d30*/  IMAD.MOV.U32 R6, RZ, RZ, R12 ;  /* 0x000000ffff067224 */ /* 0x001fe400078e000c */
[----:B------:R-:W-:-:S05]  /*30d40*/  IMAD.MOV.U32 R7, RZ, RZ, R8 ;  /* 0x000000ffff077224 */ /* 0x000fca00078e0008 */
[----:B------:R3:W-:Y:S02]  /*30d50*/  STL.64 [R1+0x2860], R6 ;  /* 0x0028600601007387 */ /* 0x0007e40000100a00 */
[----:B---3--:R-:W-:Y:S01]  /*30d60*/  HMMA.16816.F32 R4, R24, R14, R20 ;  /* 0x0000000e1804723c */ /* 0x008fe20000001814 */
[----:B------:R-:W-:Y:S02]  /*30d70*/  IMAD.MOV.U32 R8, RZ, RZ, R15 ;  /* 0x000000ffff087224 */ /* 0x000fe400078e000f */
[----:B------:R-:W-:-:S15]  /*30d80*/  IMAD.MOV.U32 R28, RZ, RZ, R14 ;  /* 0x000000ffff1c7224 */ /* 0x000fde00078e000e */
[----:B------:R-:W-:Y:S01]  /*30d90*/  NOP ;  /* 0x0000000000007918 */ /* 0x000fe20000000000 */
[----:B------:R-:W-:Y:S04]  /*30da0*/  STL.64 [R1+0x180], R4 ;  /* 0x0001800401007387 */ /* 0x000fe80000100a00 */
[----:B------:R-:W-:Y:S04]  /*30db0*/  STL.64 [R1+0x188], R6 ;  /* 0x0001880601007387 */ /* 0x000fe80000100a00 */
[----:B------:R-:W-:Y:S04]  /*30dc0*/  STL.64 [R1+0x28d0], R10 ;  /* 0x0028d00a01007387 */ /* 0x000fe80000100a00 */
[----:B------:R-:W-:Y:S04]  /*30dd0*/  STL.64 [R1+0x28c8], R8 ;  /* 0x0028c80801007387 */ /* 0x000fe80000100a00 */
[----:B------:R-:W3:Y:S04]  /*30de0*/  LDL.LU R12, [R1+0x750] ;  /* 0x00075000010c7983 */ /* 0x000ee80000300800 */
        /* <DEDUP_REMOVED lines=9> */
[----:B------:R-:W-:-:S02]  /*30e80*/  IMAD.MOV.U32 R22, RZ, RZ, R29 ;  /* 0x000000ffff167224 */ /* 0x000fc400078e001d */
[----:B------:R-:W-:Y:S01]  /*30e90*/  IMAD.MOV.U32 R23, RZ, RZ, R3 ;  /* 0x000000ffff177224 */ /* 0x000fe200078e0003 */
[----:B---3--:R0:W-:Y:S04]  /*30ea0*/  STL.64 [R1+0x2888], R14 ;  /* 0x0028880e01007387 */ /* 0x0081e80000100a00 */
[----:B--2---:R-:W-:Y:S01]  /*30eb0*/  STL.64 [R1+0x2880], R12 ;  /* 0x0028800c01007387 */ /* 0x004fe20000100a00 */
[----:B0-----:R-:W-:Y:S02]  /*30ec0*/  IMAD.MOV.U32 R14, RZ, RZ, R19 ;  /* 0x000000ffff0e7224 */ /* 0x001fe400078e0013 */
[----:B------:R-:W-:-:S05]  /*30ed0*/  IMAD.MOV.U32 R15, RZ, RZ, R18 ;  /* 0x000000ffff0f7224 */ /* 0x000fca00078e0012 */
[----:B------:R4:W-:Y:S04]  /*30ee0*/  STL.64 [R1+0x2898], R14 ;  /* 0x0028980e01007387 */ /* 0x0009e80000100a00 */
[----:B------:R0:W-:Y:S04]  /*30ef0*/  STL.64 [R1+0x28d8], R22 ;  /* 0x0028d81601007387 */ /* 0x0001e80000100a00 */
[----:B------:R-:W2:Y:S04]  /*30f00*/  LDL.LU R8, [R1+0x150] ;  /* 0x0001500001087983 */ /* 0x000ea80000300800 */
[----:B------:R-:W2:Y:S04]  /*30f10*/  LDL.LU R9, [R1+0x154] ;  /* 0x0001540001097983 */ /* 0x000ea80000300800 */
[----:B------:R-:W3:Y:S04]  /*30f20*/  LDL.LU R10, [R1+0x158] ;  /* 0x00015800010a7983 */ /* 0x000ee80000300800 */
[----:B------:R-:W3:Y:S01]  /*30f30*/  LDL.LU R11, [R1+0x15c] ;  /* 0x00015c00010b7983 */ /* 0x000ee20000300800 */
[----:B----4-:R-:W-:-:S02]  /*30f40*/  IMAD.MOV.U32 R15, RZ, RZ, R16 ;  /* 0x000000ffff0f7224 */ /* 0x010fc400078e0010 */
[----:B------:R-:W-:Y:S01]  /*30f50*/  IMAD.MOV.U32 R14, RZ, RZ, R17 ;  /* 0x000000ffff0e7224 */ /* 0x000fe200078e0011 */
[----:B------:R-:W4:Y:S04]  /*30f60*/  LDL.LU R16, [R1+0x170] ;  /* 0x0001700001107983 */ /* 0x000f280000300800 */
[----:B------:R-:W4:Y:S01]  /*30f70*/  LDL.LU R17, [R1+0x174] ;  /* 0x0001740001117983 */ /* 0x000f220000300800 */
[----:B0-----:R-:W-:Y:S02]  /*30f80*/  IMAD.MOV.U32 R22, RZ, RZ, R2 ;  /* 0x000000ffff167224 */ /* 0x001fe400078e0002 */
[----:B------:R-:W-:Y:S01]  /*30f90*/  IMAD.MOV.U32 R23, RZ, RZ, R0 ;  /* 0x000000ffff177224 */ /* 0x000fe200078e0000 */
[----:B------:R-:W4:Y:S04]  /*30fa0*/  LDL.LU R18, [R1+0x178] ;  /* 0x0001780001127983 */ /* 0x000f280000300800 */
[----:B------:R-:W4:Y:S04]  /*30fb0*/  LDL.LU R19, [R1+0x17c] ;  /* 0x00017c0001137983 */ /* 0x000f280000300800 */
[----:B---3--:R-:W-:Y:S04]  /*30fc0*/  STL.64 [R1+0x28e8], R10 ;  /* 0x0028e80a01007387 */ /* 0x008fe80000100a00 */
[----:B--2---:R-:W-:Y:S04]  /*30fd0*/  STL.64 [R1+0x28e0], R8 ;  /* 0x0028e00801007387 */ /* 0x004fe80000100a00 */
[----:B------:R0:W-:Y:S04]  /*30fe0*/  STL.64 [R1+0x28f0], R22 ;  /* 0x0028f01601007387 */ /* 0x0001e80000100a00 */
[----:B0-----:R-:W4:Y:S04]  /*30ff0*/  LDL.64 R22, [R1+0x98] ;  /* 0x0000980001167983 */ /* 0x001f280000100a00 */
[----:B------:R-:W2:Y:S04]  /*31000*/  LDL.LU R8, [R1+0x160] ;  /* 0x0001600001087983 */ /* 0x000ea80000300800 */
[----:B------:R-:W2:Y:S04]  /*31010*/  LDL.LU R9, [R1+0x164] ;  /* 0x0001640001097983 */ /* 0x000ea80000300800 */
[----:B------:R-:W2:Y:S04]  /*31020*/  LDL.LU R10, [R1+0x168] ;  /* 0x00016800010a7983 */ /* 0x000ea80000300800 */
[----:B------:R-:W2:Y:S04]  /*31030*/  LDL.LU R11, [R1+0x16c] ;  /* 0x00016c00010b7983 */ /* 0x000ea80000300800 */
[----:B------:R0:W-:Y:S04]  /*31040*/  STL.64 [R1+0x28b0], R14 ;  /* 0x0028b00e01007387 */ /* 0x0001e80000100a00 */
[----:B------:R-:W3:Y:S04]  /*31050*/  LDL.64 R6, [R1+0x28] ;  /* 0x0000280001067983 */ /* 0x000ee80000100a00 */
[----:B0-----:R-:W2:Y:S04]  /*31060*/  LDL.64 R14, [R1+0x68] ;  /* 0x00006800010e7983 */ /* 0x001ea80000100a00 */
[----:B---3--:R0:W-:Y:S04]  /*31070*/  STL.64 [R1+0x2890], R6 ;  /* 0x0028900601007387 */ /* 0x0081e80000100a00 */
[----:B------:R-:W3:Y:S04]  /*31080*/  LDL.LU R4, [R1+0x770] ;  /* 0x0007700001047983 */ /* 0x000ee80000300800 */
[----:B------:R-:W3:Y:S04]  /*31090*/  LDL.LU R5, [R1+0x774] ;  /* 0x0007740001057983 */ /* 0x000ee80000300800 */
[----:B0-----:R-:W2:Y:S04]  /*310a0*/  LDL.LU R6, [R1+0x778] ;  /* 0x0007780001067983 */ /* 0x001ea80000300800 */
[----:B------:R-:W2:Y:S01]  /*310b0*/  LDL.LU R7, [R1+0x77c] ;  /* 0x00077c0001077983 */ /* 0x000ea20000300800 */
[----:B----4-:R-:W-:Y:S03]  /*310c0*/  HMMA.16816.F32 R16, R24, R22, R16 ;  /* 0x000000161810723c */ /* 0x010fe60000001810 */
        /* <DEDUP_REMOVED lines=14> */
[----:B0-----:R-:W3:Y:S04]  /*311b0*/  LDL.LU R18, [R1+0x2900] ;  /* 0x0029000001127983 */ /* 0x001ee80000300800 */
[----:B------:R-:W4:Y:S01]  /*311c0*/  LDL.LU.64 R16, [R1+0x28f8] ;  /* 0x0028f80001107983 */ /* 0x000f220000300a00 */
[----:B------:R-:W-:-:S02]  /*311d0*/  IMAD.MOV.U32 R19, RZ, RZ, R22 ;  /* 0x000000ffff137224 */ /* 0x000fc400078e0016 */
[----:B------:R-:W-:Y:S02]  /*311e0*/  IMAD.MOV.U32 R29, RZ, RZ, R23 ;  /* 0x000000ffff1d7224 */ /* 0x000fe400078e0017 */
[----:B------:R-:W2:Y:S04]  /*311f0*/  LDL.LU.64 R22, [R1+0x28f0] ;  /* 0x0028f00001167983 */ /* 0x000ea80000300a00 */
[----:B---3--:R-:W-:Y:S04]  /*31200*/  STL.64 [R1+0x2840], R18 ;  /* 0x0028401201007387 */ /* 0x008fe80000100a00 */
[----:B----4-:R0:W-:Y:S04]  /*31210*/  STL.64 [R1+0x2838], R16 ;  /* 0x0028381001007387 */ /* 0x0101e80000100a00 */
[----:B0-----:R-:W3:Y:S04]  /*31220*/  LDL.LU R16, [R1+0x730] ;  /* 0x0007300001107983 */ /* 0x001ee80000300800 */
[----:B------:R-:W3:Y:S04]  /*31230*/  LDL.LU R17, [R1+0x734] ;  /* 0x0007340001117983 */ /* 0x000ee80000300800 */
[----:B------:R-:W4:Y:S04]  /*31240*/  LDL.LU R18, [R1+0x738] ;  /* 0x0007380001127983 */ /* 0x000f280000300800 */
[----:B------:R-:W4:Y:S01]  /*31250*/  LDL.LU R19, [R1+0x73c] ;  /* 0x00073c0001137983 */ /* 0x000f220000300800 */
[C---:B--2---:R-:W-:Y:S03]  /*31260*/  HMMA.16816.F32 R20, R24.reuse, R22, R8 ;  /* 0x000000161814723c */ /* 0x044fe60000001808 */
[----:B----4-:R-:W-:Y:S04]  /*31270*/  STL.64 [R1+0x2858], R18 ;  /* 0x0028581201007387 */ /* 0x010fe80000100a00 */
[----:B---3--:R0:W-:Y:S04]  /*31280*/  STL.64 [R1+0x2850], R16 ;  /* 0x0028501001007387 */ /* 0x0081e80000100a00 */
[----:B0-----:R-:W2:Y:S04]  /*31290*/  LDL.LU R16, [R1+0x740] ;  /* 0x0007400001107983 */ /* 0x001ea80000300800 */
[----:B------:R-:W2:Y:S04]  /*312a0*/  LDL.LU R17, [R1+0x744] ;  /* 0x0007440001117983 */ /* 0x000ea80000300800 */
[----:B------:R-:W2:Y:S04]  /*312b0*/  LDL.LU R18, [R1+0x748] ;  /* 0x0007480001127983 */ /* 0x000ea80000300800 */
[----:B------:R-:W2:Y:S04]  /*312c0*/  LDL.LU R19, [R1+0x74c] ;  /* 0x00074c0001137983 */ /* 0x000ea80000300800 */
[----:B------:R-:W3:Y:S04]  /*312d0*/  LDL.LU.64 R10, [R1+0x28e8] ;  /* 0x0028e800010a7983 */ /* 0x000ee80000300a00 */
[----:B------:R-:W3:Y:S04]  /*312e0*/  LDL.LU.64 R8, [R1+0x28e0] ;  /* 0x0028e00001087983 */ /* 0x000ee80000300a00 */
[----:B------:R-:W-:Y:S04]  /*312f0*/  STL.64 [R1+0x160], R20 ;  /* 0x0001601401007387 */ /* 0x000fe80000100a00 */
[----:B------:R0:W-:Y:S04]  /*31300*/  STL.64 [R1+0x168], R22 ;  /* 0x0001681601007387 */ /* 0x0001e80000100a00 */
[----:B0-----:R-:W3:Y:S02]  /*31310*/  LDL.LU.64 R22, [R1+0x28d8] ;  /* 0x0028d80001167983 */ /* 0x001ee40000300a00 */
[----:B---3--:R-:W-:Y:S02]  /*31320*/  HMMA.16816.F32 R20, R24, R22, R8 ;  /* 0x000000161814723c */ /* 0x008fe40000001808 */
[----:B------:R-:W3:Y:S04]  /*31330*/  LDL.LU.64 R10, [R1+0x28d0] ;  /* 0x0028d000010a7983 */ /* 0x000ee80000300a00 */
[----:B------:R-:W4:-:S13]  /*31340*/  LDL.LU.64 R8, [R1+0x28c8] ;  /* 0x0028c80001087983 */ /* 0x000f1a0000300a00 */
[----:B------:R-:W-:Y:S04]  /*31350*/  STL.64 [R1+0x150], R20 ;  /* 0x0001501401007387 */ /* 0x000fe80000100a00 */
[----:B------:R-:W-:Y:S01]  /*31360*/  STL.64 [R1+0x158], R22 ;  /* 0x0001581601007387 */ /* 0x000fe20000100a00 */
[C---:B------:R-:W-:Y:S01]  /*31370*/  HMMA.16816.F32 R4, R24.reuse, R14, R4 ;  /* 0x0000000e1804723c */ /* 0x040fe20000001804 */
[----:B------:R-:W-:Y:S02]  /*31380*/  IMAD.MOV.U32 R2, RZ, RZ, R14 ;  /* 0x000000ffff027224 */ /* 0x000fe400078e000e */
[----:B------:R-:W-:Y:S01]  /*31390*/  IMAD.MOV.U32 R0, RZ, RZ, R15 ;  /* 0x000000ffff007224 */ /* 0x000fe200078e000f */
[----:B----4-:R-:W0:Y:S04]  /*313a0*/  LDSM.16.MT88.4 R20, [R9+UR5+0x4080] ;  /* 0x004080050914783b */ /* 0x010e280008004200 */
[----:B0-----:R0:W-:Y:S04]  /*313b0*/  STL.64 [R1+0x2728], R22 ;  /* 0x0027281601007387 */ /* 0x0011e80000100a00 */
[----:B------:R-:W-:Y:S04]  /*313c0*/  STL.64 [R1+0x2720], R20 ;  /* 0x0027201401007387 */ /* 0x000fe80000100a00 */
[----:B0-----:R-:W4:Y:S04]  /*313d0*/  LDL.64 R22, [R1+0x38] ;  /* 0x0000380001167983 */ /* 0x001f280000100a00 */
        /* <DEDUP_REMOVED lines=16> */
[----:B0-----:R-:W4:Y:S04]  /*314e0*/  LDL.LU.64 R14, [R1+0x2888] ;  /* 0x00288800010e7983 */ /* 0x001f280000300a00 */
[----:B------:R-:W4:Y:S02]  /*314f0*/  LDL.LU.64 R12, [R1+0x2880] ;  /* 0x00288000010c7983 */ /* 0x000f240000300a00 */
[----:B----4-:R-:W-:-:S15]  /*31500*/  HMMA.16816.F32 R12, R24, R22, R12 ;  /* 0x00000016180c723c */ /* 0x010fde000000180c */
[----:B------:R-:W-:-:S04]  /*31510*/  NOP ;  /* 0x0000000000007918 */ /* 0x000fc80000000000 */
[----:B------:R-:W-:Y:S04]  /*31520*/  STL.64 [R1+0x760], R12 ;  /* 0x0007600c01007387 */ /* 0x000fe80000100a00 */
[----:B------:R0:W-:Y:S04]  /*31530*/  STL.64 [R1+0x768], R14 ;  /* 0x0007680e01007387 */ /* 0x0001e80000100a00 */
[----:B0-----:R-:W4:Y:S04]  /*31540*/  LDL.LU.64 R14, [R1+0x2878] ;  /* 0x00287800010e7983 */ /* 0x001f280000300a00 */
[----:B------:R-:W4:Y:S04]  /*31550*/  LDL.LU.64 R12, [R1+0x2870] ;  /* 0x00287000010c7983 */ /* 0x000f280000300a00 */
[----:B------:R0:W-:Y:S04]  /*31560*/  STL.64 [R1+0x2780], R22 ;  /* 0x0027801601007387 */ /* 0x0001e80000100a00 */
[----:B------:R-:W3:Y:S04]  /*31570*/  LDL.LU R20, [R1+0x720] ;  /* 0x0007200001147983 */ /* 0x000ee80000300800 */
[----:B------:R-:W3:Y:S01]  /*31580*/  LDL.LU R21, [R1+0x724] ;  /* 0x0007240001157983 */ /* 0x000ee20000300800 */
[----:B--2---:R-:W-:-:S03]  /*31590*/  IMAD.MOV.U32 R3, RZ, RZ, R7 ;  /* 0x000000ffff037224 */ /* 0x004fc600078e0007 */
[----:B0-----:R-:W3:Y:S04]  /*315a0*/  LDL.LU R22, [R1+0x728] ;  /* 0x0007280001167983 */ /* 0x001ee80000300800 */
[----:B------:R-:W3:Y:S01]  /*315b0*/  LDL.LU R23, [R1+0x72c] ;  /* 0x00072c0001177983 */ /* 0x000ee20000300800 */
[----:B----4-:R-:W-:-:S15]  /*315c0*/  HMMA.16816.F32 R12, R24, R6, R12 ;  /* 0x00000006180c723c */ /* 0x010fde000000180c */
[----:B------:R-:W-:-:S04]  /*315d0*/  NOP ;  /* 0x0000000000007918 */ /* 0x000fc80000000000 */
[----:B------:R0:W-:Y:S04]  /*315e0*/  STL.64 [R1+0x750], R12 ;  /* 0x0007500c01007387 */ /* 0x0001e80000100a00 */
[----:B------:R1:W-:Y:S01]  /*315f0*/  STL.64 [R1+0x758], R14 ;  /* 0x0007580e01007387 */ /* 0x0003e20000100a00 */
[----:B0-----:R-:W-:-:S03]  /*31600*/  IMAD.MOV.U32 R12, RZ, RZ, R6 ;  /* 0x000000ffff0c7224 */ /* 0x001fc600078e0006 */
[----:B-1----:R-:W3:Y:S04]  /*31610*/  LDL.LU.64 R14, [R1+0x2868] ;  /* 0x00286800010e7983 */ /* 0x002ee80000300a00 */
[----:B------:R-:W2:Y:S02]  /*31620*/  LDL.LU.64 R6, [R1+0x2860] ;  /* 0x0028600001067983 */ /* 0x000ea40000300a00 */
[----:B--2---:R-:W-:Y:S02]  /*31630*/  HMMA.16816.F32 R4, R24, R6, R16 ;  /* 0x000000061804723c */ /* 0x004fe40000001810 */
[----:B------:R-:W2:Y:S04]  /*31640*/  LDL.LU.64 R18, [R1+0x2858] ;  /* 0x0028580001127983 */ /* 0x000ea80000300a00 */
[----:B------:R-:W2:-:S13]  /*31650*/  LDL.LU.64 R16, [R1+0x2850] ;  /* 0x0028500001107983 */ /* 0x000e9a0000300a00 */
[----:B------:R-:W-:Y:S04]  /*31660*/  STL.64 [R1+0x740], R4 ;  /* 0x0007400401007387 */ /* 0x000fe80000100a00 */
[----:B------:R0:W-:Y:S04]  /*31670*/  STL.64 [R1+0x748], R6 ;  /* 0x0007480601007387 */ /* 0x0001e80000100a00 */
[----:B0-----:R-:W2:Y:S01]  /*31680*/  LDL.LU.64 R6, [R1+0x2848] ;  /* 0x0028480001067983 */ /* 0x001ea20000300a00 */
[C---:B---3--:R-:W-:Y:S08]  /*31690*/  HMMA.16816.F32 R20, R24.reuse, R14, R20 ;  /* 0x0000000e1814723c */ /* 0x048ff00000001814 */
[----:B--2---:R-:W-:Y:S01]  /*316a0*/  HMMA.16816.F32 R4, R24, R6, R16 ;  /* 0x000000061804723c */ /* 0x004fe20000001810 */
[----:B------:R-:W2:Y:S04]  /*316b0*/  LDL.LU.64 R18, [R1+0x2840] ;  /* 0x0028400001127983 */ /* 0x000ea80000300a00 */
[----:B------:R-:W3:-:S14]  /*316c0*/  LDL.LU.64 R16, [R1+0x2838] ;  /* 0x0028380001107983 */ /* 0x000edc0000300a00 */
[----:B------:R-:W-:Y:S04]  /*316d0*/  STL.64 [R1+0x730], R4 ;  /* 0x0007300401007387 */ /* 0x000fe80000100a00 */
[----:B------:R0:W-:Y:S04]  /*316e0*/  STL.64 [R1+0x738], R6 ;  /* 0x0007380601007387 */ /* 0x0001e80000100a00 */
[----:B0-----:R-:W4:Y:S04]  /*316f0*/  LDL.LU.64 R6, [R1+0x2830] ;  /* 0x0028300001067983 */ /* 0x001f280000300a00 */
[----:B------:R-:W2:Y:S04]  /*31700*/  LDL.LU.64 R4, [R1+0x2828] ;  /* 0x0028280001047983 */ /* 0x000ea80000300a00 */
[----:B------:R-:W-:Y:S04]  /*31710*/  STL.64 [R1+0x720], R20 ;  /* 0x0007201401007387 */ /* 0x000fe80000100a00 */
[----:B------:R0:W-:Y:S04]  /*31720*/  STL.64 [R1+0x728], R22 ;  /* 0x0007281601007387 */ /* 0x0001e80000100a00 */
[----:B0-----:R-:W2:Y:S04]  /*31730*/  LDL.64 R22, [R1+0x58] ;  /* 0x0000580001167983 */ /* 0x001ea80000100a00 */
[----:B--2---:R0:W-:Y:S04]  /*31740*/  STL.64 [R1+0x2790], R22 ;  /* 0x0027901601007387 */ /* 0x0041e80000100a00 */
[----:B------:R-:W4:Y:S04]  /*31750*/  LDL.LU R20, [R1+0x140] ;  /* 0x0001400001147983 */ /* 0x000f280000300800 */
[----:B------:R-:W4:Y:S04]  /*31760*/  LDL.LU R21, [R1+0x144] ;  /* 0x0001440001157983 */ /* 0x000f280000300800 */
[----:B0-----:R-:W4:Y:S04]  /*31770*/  LDL.LU R22, [R1+0x148] ;  /* 0x0001480001167983 */ /* 0x001f280000300800 */
[----:B------:R-:W4:Y:S04]  /*31780*/  LDL.LU R23, [R1+0x14c] ;  /* 0x00014c0001177983 */ /* 0x000f280000300800 */
[----:B------:R-:W-:Y:S04]  /*31790*/  STL [R1+0x275c], R14 ;  /* 0x00275c0e01007387 */ /* 0x000fe80000100800 */
[----:B------:R-:W-:Y:S04]  /*317a0*/  STL [R1+0x2758], R15 ;  /* 0x0027580f01007387 */ /* 0x000fe80000100800 */
[----:B------:R0:W-:Y:S04]  /*317b0*/  STL [R1+0x27b8], R12 ;  /* 0x0027b80c01007387 */ /* 0x0001e80000100800 */
[----:B0-----:R-:W2:Y:S04]  /*317c0*/  LDL.LU R12, [R1+0x710] ;  /* 0x00071000010c7983 */ /* 0x001ea80000300800 */
[----:B------:R-:W2:Y:S04]  /*317d0*/  LDL.LU R13, [R1+0x714] ;  /* 0x00071400010d7983 */ /* 0x000ea80000300800 */
[----:B------:R-:W2:Y:S04]  /*317e0*/  LDL.LU R14, [R1+0x718] ;  /* 0x00071800010e7983 */ /* 0x000ea80000300800 */
[----:B------:R-:W2:Y:S04]  /*317f0*/  LDL.LU R15, [R1+0x71c] ;  /* 0x00071c00010f7983 */ /* 0x000ea80000300800 */
[----:B------:R-:W-:Y:S04]  /*31800*/  STL.64 [R1+0x27f8], R10 ;  /* 0x0027f80a01007387 */ /* 0x000fe80000100a00 */
[----:B------:R-:W-:Y:S01]  /*31810*/  STL [R1+0x27f0], R9 ;  /* 0x0027f00901007387 */ /* 0x000fe20000100800 */
[----:B--2---:R-:W-:-:S15]  /*31820*/  HMMA.16816.F32 R12, R24, R10, R12 ;  /* 0x0000000a180c723c */ /* 0x004fde000000180c */
[----:B------:R-:W-:-:S04]  /*31830*/  NOP ;  /* 0x0000000000007918 */ /* 0x000fc80000000000 */
[----:B------:R0:W-:Y:S04]  /*31840*/  STL.64 [R1+0x710], R12 ;  /* 0x0007100c01007387 */ /* 0x0001e80000100a00 */
[----:B------:R1:W-:Y:S04]  /*31850*/  STL.64 [R1+0x718], R14 ;  /* 0x0007180e01007387 */ /* 0x0003e80000100a00 */
[----:B0-----:R-:W2:Y:S04]  /*31860*/  LDL.LU R12, [R1+0x610] ;  /* 0x00061000010c7983 */ /* 0x001ea80000300800 */
[----:B------:R-:W2:Y:S04]  /*31870*/  LDL.LU R13, [R1+0x614] ;  /* 0x00061400010d7983 */ /* 0x000ea80000300800 */
[----:B-1----:R-:W2:Y:S04]  /*31880*/  LDL.LU R14, [R1+0x618] ;  /* 0x00061800010e7983 */ /* 0x002ea80000300800 */
[----:B------:R-:W2:Y:S01]  /*31890*/  LDL.LU R15, [R1+0x61c] ;  /* 0x00061c00010f7983 */ /* 0x000ea20000300800 */
[----:B----4-:R-:W-:Y:S03]  /*318a0*/  HMMA.16816.F32 R20, R24, R6, R20 ;  /* 0x000000061814723c */ /* 0x010fe60000001814 */
[----:B--2---:R0:W-:Y:S04]  /*318b0*/  STL.64 [R1+0x27c8], R14 ;  /* 0x0027c80e01007387 */ /* 0x0041e80000100a00 */
[----:B------:R-:W-:Y:S01]  /*318c0*/  STL.64 [R1+0x27c0], R12 ;  /* 0x0027c00c01007387 */ /* 0x000fe20000100a00 */
[----:B0-----:R-:W-:-:S02]  /*318d0*/  IMAD.MOV.U32 R14, RZ, RZ, R19 ;  /* 0x000000ffff0e7224 */ /* 0x001fc400078e0013 */
[----:B------:R-:W-:Y:S01]  /*318e0*/  IMAD.MOV.U32 R15, RZ, RZ, R29 ;  /* 0x000000ffff0f7224 */ /* 0x000fe200078e001d */
[----:B------:R-:W3:Y:S04]  /*318f0*/  LDL.LU R19, [R1+0x2820] ;  /* 0x0028200001137983 */ /* 0x000ee80000300800 */
[----:B------:R0:W-:Y:S04]  /*31900*/  STL.64 [R1+0x27d8], R14 ;  /* 0x0027d80e01007387 */ /* 0x0001e80000100a00 */
[----:B------:R-:W-:Y:S04]  /*31910*/  STL.64 [R1+0x140], R20 ;  /* 0x0001401401007387 */ /* 0x000fe80000100a00 */
[----:B------:R-:W-:Y:S01]  /*31920*/  STL.64 [R1+0x148], R22 ;  /* 0x0001481601007387 */ /* 0x000fe20000100a00 */
[----:B0-----:R-:W-:-:S02]  /*31930*/  IMAD.MOV.U32 R14, RZ, RZ, R28 ;  /* 0x000000ffff0e7224 */ /* 0x001fc400078e001c */
[----:B------:R-:W-:-:S05]  /*31940*/  IMAD.MOV.U32 R15, RZ, RZ, R8 ;  /* 0x000000ffff0f7224 */ /* 0x000fca00078e0008 */
[----:B------:R0:W-:Y:S04]  /*31950*/  STL.64 [R1+0x2800], R14 ;  /* 0x0028000e01007387 */ /* 0x0001e80000100a00 */
[----:B------:R-:W2:Y:S04]  /*31960*/  LDL.LU R12, [R1+0xf10] ;  /* 0x000f1000010c7983 */ /* 0x000ea80000300800 */
[----:B------:R-:W2:Y:S04]  /*31970*/  LDL.LU R13, [R1+0xf14] ;  /* 0x000f1400010d7983 */ /* 0x000ea80000300800 */
[----:B0-----:R-:W4:Y:S04]  /*31980*/  LDL.LU R14, [R1+0xf18] ;  /* 0x000f1800010e7983 */ /* 0x001f280000300800 */
[----:B------:R-:W4:Y:S04]  /*31990*/  LDL.LU R15, [R1+0xf1c] ;  /* 0x000f1c00010f7983 */ /* 0x000f280000300800 */
[----:B----4-:R-:W-:Y:S04]  /*319a0*/  STL.64 [R1+0x2810], R14 ;  /* 0x0028100e01007387 */ /* 0x010fe80000100a00 */
[----:B--2---:R-:W-:Y:S04]  /*319b0*/  STL.64 [R1+0x2808], R12 ;  /* 0x0028080c01007387 */ /* 0x004fe80000100a00 */
[----:B------:R-:W2:Y:S04]  /*319c0*/  LDL.64 R10, [R1+0xb8] ;  /* 0x0000b800010a7983 */ /* 0x000ea80000100a00 */
[----:B--2---:R0:W-:Y:S04]  /*319d0*/  STL.64 [R1+0x2818], R10 ;  /* 0x0028180a01007387 */ /* 0x0041e80000100a00 */
[----:B------:R-:W3:Y:S04]  /*319e0*/  LDL.LU R8, [R1+0x10a0] ;  /* 0x0010a00001087983 */ /* 0x000ee80000300800 */
[----:B------:R-:W3:Y:S04]  /*319f0*/  LDL.LU R9, [R1+0x10a4] ;  /* 0x0010a40001097983 */ /* 0x000ee80000300800 */
[----:B0-----:R-:W3:Y:S04]  /*31a00*/  LDL.LU R10, [R1+0x10a8] ;  /* 0x0010a800010a7983 */ /* 0x001ee80000300800 */
[----:B------:R-:W3:Y:S04]  /*31a10*/  LDL.LU R11, [R1+0x10ac] ;  /* 0x0010ac00010b7983 */ /* 0x000ee80000300800 */
[----:B------:R-:W2:Y:S04]  /*31a20*/  LDL.64 R26, [R1+0x78] ;  /* 0x00007800011a7983 */ /* 0x000ea80000100a00 */
[----:B--2---:R0:W-:Y:S04]  /*31a30*/  STL.64 [R1+0x27b0], R26 ;  /* 0x0027b01a01007387 */ /* 0x0041e80000100a00 */
[----:B0-----:R-:W2:Y:S04]  /*31a40*/  LDL.64 R26, [R1+0x88] ;  /* 0x00008800011a7983 */ /* 0x001ea80000100a00 */
[----:B--2---:R0:W-:Y:S04]  /*31a50*/  STL.64 [R1+0x27d0], R26 ;  /* 0x0027d01a01007387 */ /* 0x0041e80000100a00 */
[----:B------:R-:W2:Y:S04]  /*31a60*/  LDL.LU R24, [R1+0x620] ;  /* 0x0006200001187983 */ /* 0x000ea80000300800 */
[----:B------:R-:W2:Y:S04]  /*31a70*/  LDL.LU R25, [R1+0x624] ;  /* 0x0006240001197983 */ /* 0x000ea80000300800 */
[----:B0-----:R-:W4:Y:S04]  /*31a80*/  LDL.LU R26, [R1+0x628] ;  /* 0x00062800011a7983 */ /* 0x001f280000300800 */
[----:B------:R-:W4:Y:S01]  /*31a90*/  LDL.LU R27, [R1+0x62c] ;  /* 0x00062c00011b7983 */ /* 0x000f220000300800 */
[----:B------:R-:W-:-:S02]  /*31aa0*/  IMAD.MOV.U32 R22, RZ, RZ, R2 ;  /* 0x000000ffff167224 */ /* 0x000fc400078e0002 */
[----:B------:R-:W-:Y:S01]  /*31ab0*/  IMAD.MOV.U32 R23, RZ, RZ, R0 ;  /* 0x000000ffff177224 */ /* 0x000fe200078e0000 */
[----:B----4-:R-:W-:Y:S04]  /*31ac0*/  STL.64 [R1+0x27e8], R26 ;  /* 0x0027e81a01007387 */ /* 0x010fe80000100a00 */
[----:B--2---:R0:W-:Y:S04]  /*31ad0*/  STL.64 [R1+0x27e0], R24 ;  /* 0x0027e01801007387 */ /* 0x0041e80000100a00 */
[----:B0-----:R-:W2:Y:S04]  /*31ae0*/  LDL.LU R24, [R1+0x630] ;  /* 0x0006300001187983 */ /* 0x001ea80000300800 */
[----:B------:R-:W2:Y:S04]  /*31af0*/  LDL.LU R25, [R1+0x634] ;  /* 0x0006340001197983 */ /* 0x000ea80000300800 */
[----:B------:R-:W2:Y:S04]  /*31b00*/  LDL.LU R26, [R1+0x638] ;  /* 0x00063800011a7983 */ /* 0x000ea80000300800 */
[----:B------:R-:W2:Y:S04]  /*31b10*/  LDL.LU R27, [R1+0x63c] ;  /* 0x00063c00011b7983 */ /* 0x000ea80000300800 */
[----:B------:R0:W-:Y:S04]  /*31b20*/  STL.64 [R1+0x27a8], R22 ;  /* 0x0027a81601007387 */ /* 0x0001e80000100a00 */
[----:B------:R-:W4:Y:S04]  /*31b30*/  LDL.LU R20, [R1+0x600] ;  /* 0x0006000001147983 */ /* 0x000f280000300800 */
[----:B------:R-:W4:Y:S04]  /*31b40*/  LDL.LU R21, [R1+0x604] ;  /* 0x0006040001157983 */ /* 0x000f280000300800 */
[----:B0-----:R-:W4:Y:S04]  /*31b50*/  LDL.LU R22, [R1+0x608] ;  /* 0x0006080001167983 */ /* 0x001f280000300800 */
[----:B------:R-:W4:Y:S04]  /*31b60*/  LDL.LU R23, [R1+0x60c] ;  /* 0x00060c0001177983 */ /* 0x000f280000300800 */
[----:B------:R0:W-:Y:S04]  /*31b70*/  STL.64 [R1+0x2740], R6 ;  /* 0x0027400601007387 */ /* 0x0001e80000100a00 */
[----:B0-----:R-:W2:Y:S01]  /*31b80*/  LDL.64 R6, [R1+0x48] ;  /* 0x0000480001067983 */ /* 0x001ea20000100a00 */
[----:B------:R-:W-:-:S02]  /*31b90*/  IMAD.MOV.U32 R15, RZ, RZ, R4 ;  /* 0x000000ffff0f7224 */ /* 0x000fc400078e0004 */
[----:B------:R-:W-:Y:S01]  /*31ba0*/  IMAD.MOV.U32 R14, RZ, RZ, R5 ;  /* 0x000000ffff0e7224 */ /* 0x000fe200078e0005 */
[----:B--2---:R0:W-:Y:S04]  /*31bb0*/  STL.64 [R1+0x2788], R6 ;  /* 0x0027880601007387 */ /* 0x0041e80000100a00 */
[----:B------:R-:W2:Y:S04]  /*31bc0*/  LDL.LU R4, [R1+0xef0] ;  /* 0x000ef00001047983 */ /* 0x000ea80000300800 */
[----:B------:R-:W2:Y:S04]  /*31bd0*/  LDL.LU R5, [R1+0xef4] ;  /* 0x000ef40001057983 */ /* 0x000ea80000300800 */
[----:B0-----:R-:W2:Y:S04]  /*31be0*/  LDL.LU R6, [R1+0xef8] ;  /* 0x000ef80001067983 */ /* 0x001ea80000300800 */
[----:B------:R-:W2:Y:S01]  /*31bf0*/  LDL.LU R7, [R1+0xefc] ;  /* 0x000efc0001077983 */ /* 0x000ea20000300800 */
[C---:B---3--:R-:W-:Y:S03]  /*31c00*/  HMMA.16816.F32 R12, R16.reuse, R14, R8 ;  /* 0x0000000e100c723c */ /* 0x048fe60000001808 */
[----:B--2---:R-:W-:Y:S04]  /*31c10*/  STL.64 [R1+0x27a0], R6 ;  /* 0x0027a00601007387 */ /* 0x004fe80000100a00 */
[----:B------:R0:W-:Y:S04]  /*31c20*/  STL.64 [R1+0x2798], R4 ;  /* 0x0027980401007387 */ /* 0x0001e80000100a00 */
[----:B0-----:R-:W2:Y:S04]  /*31c30*/  LDL.LU R4, [R1+0xf00] ;  /* 0x000f000001047983 */ /* 0x001ea80000300800 */
[----:B------:R-:W2:Y:S04]  /*31c40*/  LDL.LU R5, [R1+0xf04] ;  /* 0x000f040001057983 */ /* 0x000ea80000300800 */
[----:B------:R-:W2:Y:S04]  /*31c50*/  LDL.LU R6, [R1+0xf08] ;  /* 0x000f080001067983 */ /* 0x000ea80000300800 */
[----:B------:R-:W2:Y:S04]  /*31c60*/  LDL.LU R7, [R1+0xf0c] ;  /* 0x000f0c0001077983 */ /* 0x000ea80000300800 */
[----:B------:R-:W3:Y:S04]  /*31c70*/  LDL.LU.64 R10, [R1+0x2818] ;  /* 0x00281800010a7983 */ /* 0x000ee80000300a00 */
[----:B------:R-:W-:Y:S04]  /*31c80*/  STL.64 [R1+0x10a0], R12 ;  /* 0x0010a00c01007387 */ /* 0x000fe80000100a00 */
[----:B------:R0:W-:Y:S04]  /*31c90*/  STL.64 [R1+0x10a8], R14 ;  /* 0x0010a80e01007387 */ /* 0x0001e80000100a00 */
[----:B0-----:R-:W3:Y:S04]  /*31ca0*/  LDL.LU.64 R14, [R1+0x2810] ;  /* 0x00281000010e7983 */ /* 0x001ee80000300a00 */
[----:B------:R-:W3:Y:S02]  /*31cb0*/  LDL.LU.64 R12, [R1+0x2808] ;  /* 0x00280800010c7983 */ /* 0x000ee40000300a00 */
[----:B---3--:R-:W-:-:S15]  /*31cc0*/  HMMA.16816.F32 R12, R16, R10, R12 ;  /* 0x0000000a100c723c */ /* 0x008fde000000180c */
[----:B------:R-:W-:-:S04]  /*31cd0*/  NOP ;  /* 0x0000000000007918 */ /* 0x000fc80000000000 */
[----:B------:R-:W-:Y:S04]  /*31ce0*/  STL.64 [R1+0xf10], R12 ;  /* 0x000f100c01007387 */ /* 0x000fe80000100a00 */
[----:B------:R0:W-:Y:S04]  /*31cf0*/  STL.64 [R1+0xf18], R14 ;  /* 0x000f180e01007387 */ /* 0x0001e80000100a00 */
[----:B0-----:R-:W3:Y:S01]  /*31d00*/  LDL.LU.64 R14, [R1+0x2800] ;  /* 0x00280000010e7983 */ /* 0x001ee20000300a00 */
[----:B------:R-:W-:Y:S02]  /*31d10*/  IMAD.MOV.U32 R29, RZ, RZ, R10 ;  /* 0x000000ffff1d7224 */ /* 0x000fe400078e000a */
[----:B------:R-:W-:-:S02]  /*31d20*/  IMAD.MOV.U32 R8, RZ, RZ, R11 ;  /* 0x000000ffff087224 */ /* 0x000fc400078e000b */
[----:B------:R-:W2:Y:S04]  /*31d30*/  LDL.LU.64 R10, [R1+0x27f8] ;  /* 0x0027f800010a7983 */ /* 0x000ea80000300a00 */
[----:B------:R-:W2:Y:S01]  /*31d40*/  LDL.LU R9, [R1+0x27f0] ;  /* 0x0027f00001097983 */ /* 0x000ea20000300800 */
[----:B---3--:R-:W-:Y:S03]  /*31d50*/  HMMA.16816.F32 R12, R16, R14, R24 ;  /* 0x0000000e100c723c */ /* 0x008fe60000001818 */
[----:B------:R-:W3:Y:S04]  /*31d60*/  LDL.LU.64 R26, [R1+0x27e8] ;  /* 0x0027e800011a7983 */ /* 0x000ee80000300a00 */
[----:B------:R-:W3:-:S12]  /*31d70*/  LDL.LU.64 R24, [R1+0x27e0] ;  /* 0x0027e00001187983 */ /* 0x000ed80000300a00 */
        /* <DEDUP_REMOVED lines=8> */
[----:B0-----:R-:W3:Y:S04]  /*31e00*/  LDL.LU.64 R14, [R1+0x27c8] ;  /* 0x0027c800010e7983 */ /* 0x001ee80000300a00 */
[----:B------:R-:W3:Y:S02]  /*31e10*/  LDL.LU.64 R12, [R1+0x27c0] ;  /* 0x0027c000010c7983 */ /* 0x000ee40000300a00 */
[----:B---3--:R-:W-:-:S15]  /*31e20*/  HMMA.16816.F32 R12, R16, R26, R12 ;  /* 0x0000001a100c723c */ /* 0x008fde000000180c */
[----:B------:R-:W-:-:S04]  /*31e30*/  NOP ;  /* 0x0000000000007918 */ /* 0x000fc80000000000 */
[----:B------:R0:W-:Y:S04]  /*31e40*/  STL.64 [R1+0x610], R12 ;  /* 0x0006100c01007387 */ /* 0x0001e80000100a00 */
[----:B------:R1:W-:Y:S04]  /*31e50*/  STL.64 [R1+0x618], R14 ;  /* 0x0006180e01007387 */ /* 0x0003e80000100a00 */
[----:B0-----:R-:W3:Y:S01]  /*31e60*/  LDL.LU R12, [R1+0x27b8] ;  /* 0x0027b800010c7983 */ /* 0x001ee20000300800 */
[----:B-1----:R-:W-:Y:S02]  /*31e70*/  IMAD.MOV.U32 R14, RZ, RZ, R26 ;  /* 0x000000ffff0e7224 */ /* 0x002fe400078e001a */
[----:B------:R-:W-:-:S02]  /*31e80*/  IMAD.MOV.U32 R15, RZ, RZ, R27 ;  /* 0x000000ffff0f7224 */ /* 0x000fc400078e001b */
[----:B------:R-:W4:Y:S02]  /*31e90*/  LDL.LU.64 R26, [R1+0x27b0] ;  /* 0x0027b000011a7983 */ /* 0x000f240000300a00 */
[----:B----4-:R-:W-:-:S15]  /*31ea0*/  HMMA.16816.F32 R20, R16, R26, R20 ;  /* 0x0000001a1014723c */ /* 0x010fde0000001814 */
[----:B------:R-:W-:-:S04]  /*31eb0*/  NOP ;  /* 0x0000000000007918 */ /* 0x000fc80000000000 */
[----:B------:R-:W-:Y:S04]  /*31ec0*/  STL.64 [R1+0x600], R20 ;  /* 0x0006001401007387 */ /* 0x000fe80000100a00 */
[----:B------:R0:W-:Y:S04]  /*31ed0*/  STL.64 [R1+0x608], R22 ;  /* 0x0006081601007387 */ /* 0x0001e80000100a00 */
[----:B0-----:R-:W4:Y:S01]  /*31ee0*/  LDL.LU.64 R22, [R1+0x27a8] ;  /* 0x0027a80001167983 */ /* 0x001f220000300a00 */
[----:B------:R-:W-:Y:S02]  /*31ef0*/  IMAD.MOV.U32 R2, RZ, RZ, R26 ;  /* 0x000000ffff027224 */ /* 0x000fe400078e001a */
[----:B------:R-:W-:-:S02]  /*31f00*/  IMAD.MOV.U32 R0, RZ, RZ, R27 ;  /* 0x000000ffff007224 */ /* 0x000fc400078e001b */
[----:B--2---:R-:W0:Y:S04]  /*31f10*/  LDSM.16.MT88.4 R24, [R9+UR5+0x4100] ;  /* 0x004100050918783b */ /* 0x004e280008004200 */
[----:B------:R-:W-:Y:S04]  /*31f20*/  STL.64 [R1+0x2750], R10 ;  /* 0x0027500a01007387 */ /* 0x000fe80000100a00 */
[----:B------:R1:W-:Y:S04]  /*31f30*/  STL.64 [R1+0x2748], R8 ;  /* 0x0027480801007387 */ /* 0x0003e80000100a00 */
[----:B-1----:R-:W2:Y:S04]  /*31f40*/  LDL.LU R8, [R1+0xee0] ;  /* 0x000ee00001087983 */ /* 0x002ea80000300800 */
[----:B------:R-:W2:Y:S04]  /*31f50*/  LDL.LU R9, [R1+0xee4] ;  /* 0x000ee40001097983 */ /* 0x000ea80000300800 */
[----:B------:R-:W2:Y:S04]  /*31f60*/  LDL.LU R10, [R1+0xee8] ;  /* 0x000ee800010a7983 */ /* 0x000ea80000300800 */
[----:B------:R-:W2:Y:S04]  /*31f70*/  LDL.LU R11, [R1+0xeec] ;  /* 0x000eec00010b7983 */ /* 0x000ea80000300800 */
        /* <DEDUP_REMOVED lines=8> */
[----:B----4-:R-:W-:-:S15]  /*32000*/  HMMA.16816.F32 R4, R16, R22, R4 ;  /* 0x000000161004723c */ /* 0x010fde0000001804 */
[----:B------:R-:W-:-:S04]  /*32010*/  NOP ;  /* 0x0000000000007918 */ /* 0x000fc80000000000 */
[----:B------:R-:W-:Y:S04]  /*32020*/  STL.64 [R1+0xef0], R4 ;  /* 0x000ef00401007387 */ /* 0x000fe80000100a00 */
[----:B------:R0:W-:Y:S04]  /*32030*/  STL.64 [R1+0xef8], R6 ;  /* 0x000ef80601007387 */ /* 0x0001e80000100a00 */
[----:B0-----:R-:W2:Y:S01]  /*32040*/  LDL.LU.64 R6, [R1+0x2788] ;  /* 0x0027880001067983 */ /* 0x001ea20000300a00 */
[----:B------:R-:W-:Y:S02]  /*32050*/  IMAD.MOV.U32 R13, RZ, RZ, R23 ;  /* 0x000000ffff0d7224 */ /* 0x000fe400078e0017 */
[----:B------:R-:W-:-:S02]  /*32060*/  IMAD.MOV.U32 R28, RZ, RZ, R22 ;  /* 0x000000ffff1c7224 */ /* 0x000fc400078e0016 */
[----:B------:R-:W4:Y:S04]  /*32070*/  LDL.LU.64 R22, [R1+0x2780] ;  /* 0x0027800001167983 */ /* 0x000f280000300a00 */
[----:B------:R-:W-:Y:S01]  /*32080*/  STL.64 [R1+0x2778], R14 ;  /* 0x0027780e01007387 */ /* 0x000fe20000100a00 */
[----:B---3--:R-:W-:-:S03]  /*32090*/  IMAD.MOV.U32 R26, RZ, RZ, R12 ;  /* 0x000000ffff1a7224 */ /* 0x008fc600078e000c */
[----:B------:R0:W-:Y:S04]  /*320a0*/  STL [R1+0x2770], R13 ;  /* 0x0027700d01007387 */ /* 0x0001e80000100800 */
[----:B------:R-:W4:Y:S04]  /*320b0*/  LDL.LU R12, [R1+0xed0] ;  /* 0x000ed000010c7983 */ /* 0x000f280000300800 */
[----:B0-----:R-:W4:Y:S04]  /*320c0*/  LDL.LU R13, [R1+0xed4] ;  /* 0x000ed400010d7983 */ /* 0x001f280000300800 */
[----:B------:R-:W4:Y:S04]  /*320d0*/  LDL.LU R14, [R1+0xed8] ;  /* 0x000ed800010e7983 */ /* 0x000f280000300800 */
[----:B------:R-:W4:Y:S01]  /*320e0*/  LDL.LU R15, [R1+0xedc] ;  /* 0x000edc00010f7983 */ /* 0x000f220000300800 */
[----:B--2---:R-:W-:-:S15]  /*320f0*/  HMMA.16816.F32 R8, R16, R6, R8 ;  /* 0x000000061008723c */ /* 0x004fde0000001808 */
[----:B------:R-:W-:-:S04]  /*32100*/  NOP ;  /* 0x0000000000007918 */ /* 0x000fc80000000000 */
[----:B------:R0:W-:Y:S04]  /*32110*/  STL.64 [R1+0xee0], R8 ;  /* 0x000ee00801007387 */ /* 0x0001e80000100a00 */
[----:B------:R1:W-:Y:S04]  /*32120*/  STL.64 [R1+0xee8], R10 ;  /* 0x000ee80a01007387 */ /* 0x0003e80000100a00 */
[----:B0-----:R-:W2:Y:S04]  /*32130*/  LDL.LU R8, [R1+0xeb0] ;  /* 0x000eb00001087983 */ /* 0x001ea80000300800 */
[----:B------:R-:W2:Y:S04]  /*32140*/  LDL.LU R9, [R1+0xeb4] ;  /* 0x000eb40001097983 */ /* 0x000ea80000300800 */
[----:B-1----:R-:W3:Y:S04]  /*32150*/  LDL.LU R10, [R1+0xeb8] ;  /* 0x000eb800010a7983 */ /* 0x002ee80000300800 */
[----:B------:R-:W3:Y:S01]  /*32160*/  LDL.LU R11, [R1+0xebc] ;  /* 0x000ebc00010b7983 */ /* 0x000ee20000300800 */
[----:B----4-:R-:W-:Y:S01]  /*32170*/  HMMA.16816.F32 R12, R16, R22, R12 ;  /* 0x00000016100c723c */ /* 0x010fe2000000180c */
[----:B------:R-:W-:-:S02]  /*32180*/  IMAD.MOV.U32 R27, RZ, RZ, R3 ;  /* 0x000000ffff1b7224 */ /* 0x000fc400078e0003 */
[----:B---3--:R-:W-:Y:S04]  /*32190*/  STL.64 [R1+0x2768], R10 ;  /* 0x0027680a01007387 */ /* 0x008fe80000100a00 */
[----:B--2---:R0:W-:Y:S04]  /*321a0*/  STL.64 [R1+0x2760], R8 ;  /* 0x0027600801007387 */ /* 0x0041e80000100a00 */
[----:B0-----:R-:W2:Y:S04]  /*321b0*/  LDL.LU R8, [R1+0xec0] ;  /* 0x000ec00001087983 */ /* 0x001ea80000300800 */
[----:B------:R-:W2:Y:S04]  /*321c0*/  LDL.LU R9, [R1+0xec4] ;  /* 0x000ec40001097983 */ /* 0x000ea80000300800 */
[----:B------:R-:W2:Y:S04]  /*321d0*/  LDL.LU R10, [R1+0xec8] ;  /* 0x000ec800010a7983 */ /* 0x000ea80000300800 */
[----:B------:R-:W2:Y:S04]  /*321e0*/  LDL.LU R11, [R1+0xecc] ;  /* 0x000ecc00010b7983 */ /* 0x000ea80000300800 */
[----:B------:R-:W3:Y:S01]  /*321f0*/  LDL.LU R4, [R1+0xea0] ;  /* 0x000ea00001047983 */ /* 0x000ee20000300800 */
[----:B------:R-:W-:-:S03]  /*32200*/  IMAD.MOV.U32 R25, RZ, RZ, R6 ;  /* 0x000000ffff197224 */ /* 0x000fc600078e0006 */
[----:B------:R-:W3:Y:S01]  /*32210*/  LDL.LU R5, [R1+0xea4] ;  /* 0x000ea40001057983 */ /* 0x000ee20000300800 */
[----:B------:R-:W-:-:S03]  /*32220*/  IMAD.MOV.U32 R24, RZ, RZ, R7 ;  /* 0x000000ffff187224 */ /* 0x000fc600078e0007 */
[----:B------:R-:W3:Y:S04]  /*32230*/  LDL.LU R6, [R1+0xea8] ;  /* 0x000ea80001067983 */ /* 0x000ee80000300800 */
[----:B------:R-:W3:Y:S04]  /*32240*/  LDL.LU R7, [R1+0xeac] ;  /* 0x000eac0001077983 */ /* 0x000ee80000300800 */
[----:B------:R-:W-:Y:S04]  /*32250*/  STL.64 [R1+0xed0], R12 ;  /* 0x000ed00c01007387 */ /* 0x000fe80000100a00 */
[----:B------:R0:W-:Y:S01]  /*32260*/  STL.64 [R1+0xed8], R14 ;  /* 0x000ed80e01007387 */ /* 0x0001e20000100a00 */
[----:B------:R-:W-:-:S03]  /*32270*/  IMAD.MOV.U32 R3, RZ, RZ, R23 ;  /* 0x000000ffff037224 */ /* 0x000fc600078e0017 */
[----:B0-----:R-:W4:Y:S04]  /*32280*/  LDL.LU.64 R14, [R1+0x2778] ;  /* 0x00277800010e7983 */ /* 0x001f280000300a00 */
[----:B------:R-:W3:Y:S01]  /*32290*/  LDL.LU R13, [R1+0x2770] ;  /* 0x00277000010d7983 */ /* 0x000ee20000300800 */
[----:B------:R-:W-:-:S03]  /*322a0*/  IMAD.MOV.U32 R12, RZ, RZ, R22 ;  /* 0x000000ffff0c7224 */ /* 0x000fc600078e0016 */
[----:B------:R-:W3:Y:S04]  /*322b0*/  LDL.LU R20, [R1+0xe90] ;  /* 0x000e900001147983 */ /* 0x000ee80000300800 */
[----:B------:R-:W3:Y:S04]  /*322c0*/  LDL.LU R21, [R1+0xe94] ;  /* 0x000e940001157983 */ /* 0x000ee80000300800 */
[----:B------:R-:W3:Y:S04]  /*322d0*/  LDL.LU R22, [R1+0xe98] ;  /* 0x000e980001167983 */ /* 0x000ee80000300800 */
[----:B------:R-:W3:Y:S04]  /*322e0*/  LDL.LU R23, [R1+0xe9c] ;  /* 0x000e9c0001177983 */ /* 0x000ee80000300800 */
[----:B------:R-:W-:Y:S04]  /*322f0*/  STL [R1+0x2694], R3 ;  /* 0x0026940301007387 */ /* 0x000fe80000100800 */
[----:B------:R-:W-:Y:S01]  /*32300*/  STL [R1+0x2690], R12 ;  /* 0x0026900c01007387 */ /* 0x000fe20000100800 */
[----:B--2---:R-:W-:-:S15]  /*32310*/  HMMA.16816.F32 R8, R16, R26, R8 ;  /* 0x0000001a1008723c */ /* 0x004fde0000001808 */
[----:B------:R-:W-:-:S04]  /*32320*/  NOP ;  /* 0x0000000000007918 */ /* 0x000fc80000000000 */
[----:B------:R-:W-:Y:S04]  /*32330*/  STL.64 [R1+0xec0], R8 ;  /* 0x000ec00801007387 */ /* 0x000fe80000100a00 */
[----:B------:R0:W-:Y:S04]  /*32340*/  STL.64 [R1+0xec8], R10 ;  /* 0x000ec80a01007387 */ /* 0x0001e80000100a00 */
[----:B0-----:R-:W2:Y:S04]  /*32350*/  LDL.LU.64 R10, [R1+0x2768] ;  /* 0x00276800010a7983 */ /* 0x001ea80000300a00 */
[----:B------:R-:W2:Y:S04]  /*32360*/  LDL.LU.64 R8, [R1+0x2760] ;  /* 0x0027600001087983 */ /* 0x000ea80000300a00 */
[----:B------:R-:W-:Y:S04]  /*32370*/  STL.64 [R1+0x2640], R26 ;  /* 0x0026401a01007387 */ /* 0x000fe80000100a00 */
[----:B------:R0:W-:Y:S04]  /*32380*/  STL.64 [R1+0x26a0], R24 ;  /* 0x0026a01801007387 */ /* 0x0001e80000100a00 */
[----:B0-----:R-:W2:Y:S04]  /*32390*/  LDL.LU R24, [R1+0x560] ;  /* 0x0005600001187983 */ /* 0x001ea80000300800 */
[----:B------:R-:W2:Y:S04]  /*323a0*/  LDL.LU R25, [R1+0x564] ;  /* 0x0005640001197983 */ /* 0x000ea80000300800 */
[----:B------:R-:W2:Y:S04]  /*323b0*/  LDL.LU R26, [R1+0x568] ;  /* 0x00056800011a7983 */ /* 0x000ea80000300800 */
[----:B------:R-:W2:Y:S04]  /*323c0*/  LDL.LU R27, [R1+0x56c] ;  /* 0x00056c00011b7983 */ /* 0x000ea80000300800 */
[----:B--2---:R4:W-:Y:S04]  /*323d0*/  STL.64 [R1+0x26b0], R26 ;  /* 0x0026b01a01007387 */ /* 0x0049e80000100a00 */
[----:B------:R-:W-:Y:S01]  /*323e0*/  STL.64 [R1+0x26a8], R24 ;  /* 0x0026a81801007387 */ /* 0x000fe20000100a00 */
[----:B----4-:R-:W-:-:S02]  /*323f0*/  IMAD.MOV.U32 R26, RZ, RZ, R14 ;  /* 0x000000ffff1a7224 */ /* 0x010fc400078e000e */
[----:B------:R-:W-:Y:S01]  /*32400*/  IMAD.MOV.U32 R27, RZ, RZ, R15 ;  /* 0x000000ffff1b7224 */ /* 0x000fe200078e000f */
[----:B------:R-:W2:Y:S04]  /*32410*/  LDL.LU R14, [R1+0x275c] ;  /* 0x00275c00010e7983 */ /* 0x000ea80000300800 */
[----:B------:R-:W2:Y:S04]  /*32420*/  LDL.LU R15, [R1+0x2758] ;  /* 0x00275800010f7983 */ /* 0x000ea80000300800 */
[----:B------:R0:W-:Y:S04]  /*32430*/  STL.64 [R1+0x26c8], R26 ;  /* 0x0026c81a01007387 */ /* 0x0001e80000100a00 */
[----:B0-----:R-:W4:Y:S04]  /*32440*/  LDL.64 R26, [R1+0x98] ;  /* 0x00009800011a7983 */ /* 0x001f280000100a00 */
[----:B----4-:R0:W-:Y:S04]  /*32450*/  STL.64 [R1+0x26e0], R26 ;  /* 0x0026e01a01007387 */ /* 0x0101e80000100a00 */
[----:B0-----:R-:W4:Y:S04]  /*32460*/  LDL.64 R26, [R1+0xa8] ;  /* 0x0000a800011a7983 */ /* 0x001f280000100a00 */
[----:B----4-:R0:W-:Y:S04]  /*32470*/  STL.64 [R1+0x26f0], R26 ;  /* 0x0026f01a01007387 */ /* 0x0101e80000100a00 */
[----:B0-----:R-:W4:Y:S04]  /*32480*/  LDL R26, [R1+0x18] ;  /* 0x00001800011a7983 */ /* 0x001f280000100800 */
[----:B------:R-:W4:Y:S02]  /*32490*/  LDL R27, [R1+0x1c] ;  /* 0x00001c00011b7983 */ /* 0x000f240000100800 */
[----:B----4-:R-:W-:Y:S02]  /*324a0*/  HMMA.16816.F32 R24, R16, R26, R8 ;  /* 0x0000001a1018723c */ /* 0x010fe40000001808 */
[----:B------:R-:W4:Y:S04]  /*324b0*/  LDL.LU.64 R10, [R1+0x2750] ;  /* 0x00275000010a7983 */ /* 0x000f280000300a00 */
[----:B------:R-:W2:-:S13]  /*324c0*/  LDL.LU.64 R8, [R1+0x2748] ;  /* 0x0027480001087983 */ /* 0x000e9a0000300a00 */
[----:B------:R-:W-:Y:S04]  /*324d0*/  STL.64 [R1+0xeb0], R24 ;  /* 0x000eb01801007387 */ /* 0x000fe80000100a00 */
[----:B------:R0:W-:Y:S02]  /*324e0*/  STL.64 [R1+0xeb8], R26 ;  /* 0x000eb81a01007387 */ /* 0x0001e40000100a00 */
[----:B0-----:R-:W-:Y:S02]  /*324f0*/  IMAD.MOV.U32 R26, RZ, RZ, R29 ;  /* 0x000000ffff1a7224 */ /* 0x001fe400078e001d */
[----:B--2---:R-:W-:-:S05]  /*32500*/  IMAD.MOV.U32 R27, RZ, RZ, R8 ;  /* 0x000000ffff1b7224 */ /* 0x004fca00078e0008 */
[----:B------:R0:W-:Y:S04]  /*32510*/  STL.64 [R1+0x2708], R26 ;  /* 0x0027081a01007387 */ /* 0x0001e80000100a00 */
[----:B0-----:R-:W3:Y:S02]  /*32520*/  LDL.64 R26, [R1+0x8] ;  /* 0x00000800011a7983 */ /* 0x001ee40000100a00 */
[----:B---3--:R-:W-:-:S15]  /*32530*/  HMMA.16816.F32 R4, R16, R26, R4 ;  /* 0x0000001a1004723c */ /* 0x008fde0000001804 */
[----:B------:R-:W-:-:S04]  /*32540*/  NOP ;  /* 0x0000000000007918 */ /* 0x000fc80000000000 */
[----:B------:R-:W-:Y:S04]  /*32550*/  STL.64 [R1+0xea0], R4 ;  /* 0x000ea00401007387 */ /* 0x000fe80000100a00 */
[----:B------:R0:W-:Y:S04]  /*32560*/  STL.64 [R1+0xea8], R6 ;  /* 0x000ea80601007387 */ /* 0x0001e80000100a00 */
[----:B0-----:R-:W2:Y:S01]  /*32570*/  LDL.LU.64 R6, [R1+0x2740] ;  /* 0x0027400001067983 */ /* 0x001ea20000300a00 */
[----:B------:R-:W-:Y:S01]  /*32580*/  HMMA.16816.F32 R20, R16, R14, R20 ;  /* 0x0000000e1014723c */ /* 0x000fe20000001814 */
[----:B------:R-:W-:-:S02]  /*32590*/  IMAD.MOV.U32 R5, RZ, RZ, R26 ;  /* 0x000000ffff057224 */ /* 0x000fc400078e001a */
[----:B------:R-:W-:Y:S01]  /*325a0*/  IMAD.MOV.U32 R4, RZ, RZ, R27 ;  /* 0x000000ffff047224 */ /* 0x000fe200078e001b */
[----:B--2---:R-:W-:Y:S04]  /*325b0*/  STL.64 [R1+0x2738], R6 ;  /* 0x0027380601007387 */ /* 0x004fe80000100a00 */
[----:B------:R0:W-:Y:S04]  /*325c0*/  STL.64 [R1+0x2730], R4 ;  /* 0x0027300401007387 */ /* 0x0001e80000100a00 */
[----:B0-----:R-:W4:Y:S04]  /*325d0*/  LDL.LU R4, [R1+0xe80] ;  /* 0x000e800001047983 */ /* 0x001f280000300800 */
[----:B------:R-:W4:Y:S04]  /*325e0*/  LDL.LU R5, [R1+0xe84] ;  /* 0x000e840001057983 */ /* 0x000f280000300800 */
[----:B------:R-:W4:Y:S04]  /*325f0*/  LDL.LU R6, [R1+0xe88] ;  /* 0x000e880001067983 */ /* 0x000f280000300800 */
[----:B------:R-:W4:Y:S04]  /*32600*/  LDL.LU R7, [R1+0xe8c] ;  /* 0x000e8c0001077983 */ /* 0x000f280000300800 */
[----:B------:R-:W2:Y:S04]  /*32610*/  LDL.64 R26, [R1+0xc8] ;  /* 0x0000c800011a7983 */ /* 0x000ea80000100a00 */
[----:B------:R0:W-:Y:S04]  /*32620*/  STL.64 [R1+0xe90], R20 ;  /* 0x000e901401007387 */ /* 0x0001e80000100a00 */
[----:B------:R1:W-:Y:S04]  /*32630*/  STL.64 [R1+0xe98], R22 ;  /* 0x000e981601007387 */ /* 0x0003e80000100a00 */
[----:B0-----:R-:W3:Y:S04]  /*32640*/  LDL.LU R20, [R1+0x5f0] ;  /* 0x0005f00001147983 */ /* 0x001ee80000300800 */
[----:B------:R-:W3:Y:S04]  /*32650*/  LDL.LU R21, [R1+0x5f4] ;  /* 0x0005f40001157983 */ /* 0x000ee80000300800 */
[----:B-1----:R-:W3:Y:S04]  /*32660*/  LDL.LU R22, [R1+0x5f8] ;  /* 0x0005f80001167983 */ /* 0x002ee80000300800 */
[----:B------:R-:W3:Y:S04]  /*32670*/  LDL.LU R23, [R1+0x5fc] ;  /* 0x0005fc0001177983 */ /* 0x000ee80000300800 */
[----:B------:R-:W-:Y:S04]  /*32680*/  STL.64 [R1+0x2610], R14 ;  /* 0x0026100e01007387 */ /* 0x000fe80000100a00 */
[----:B------:R0:W-:Y:S04]  /*32690*/  STL [R1+0x26e8], R13 ;  /* 0x0026e80d01007387 */ /* 0x0001e80000100800 */
[----:B------:R-:W2:Y:S04]  /*326a0*/  LDL.LU R12, [R1+0x590] ;  /* 0x00059000010c7983 */ /* 0x000ea80000300800 */
[----:B0-----:R-:W2:Y:S04]  /*326b0*/  LDL.LU R13, [R1+0x594] ;  /* 0x00059400010d7983 */ /* 0x001ea80000300800 */
        /* <DEDUP_REMOVED lines=8> */
[C---:B----4-:R-:W-:Y:S03]  /*32740*/  HMMA.16816.F32 R4, R16.reuse, R10, R4 ;  /* 0x0000000a1004723c */ /* 0x050fe60000001804 */
        /* <DEDUP_REMOVED lines=9> */
[----:B------:R-:W4:Y:S04]  /*327e0*/  LDL.LU.64 R4, [R1+0x2730] ;  /* 0x0027300001047983 */ /* 0x000f280000300a00 */
[----:B------:R-:W-:Y:S04]  /*327f0*/  STL.64 [R1+0x26c0], R10 ;  /* 0x0026c00a01007387 */ /* 0x000fe80000100a00 */
[----:B------:R0:W-:Y:S04]  /*32800*/  STL [R1+0x26b8], R9 ;  /* 0x0026b80901007387 */ /* 0x0001e80000100800 */
[----:B------:R-:W2:Y:S04]  /*32810*/  LDL.LU R8, [R1+0x570] ;  /* 0x0005700001087983 */ /* 0x000ea80000300800 */
[----:B0-----:R-:W2:Y:S04]  /*32820*/  LDL.LU R9, [R1+0x574] ;  /* 0x0005740001097983 */ /* 0x001ea80000300800 */
[----:B------:R-:W2:Y:S04]  /*32830*/  LDL.LU R10, [R1+0x578] ;  /* 0x00057800010a7983 */ /* 0x000ea80000300800 */
[----:B------:R-:W2:Y:S01]  /*32840*/  LDL.LU R11, [R1+0x57c] ;  /* 0x00057c00010b7983 */ /* 0x000ea20000300800 */
[----:B---3--:R-:W-:Y:S03]  /*32850*/  HMMA.16816.F32 R16, R16, R6, R20 ;  /* 0x000000061010723c */ /* 0x008fe60000001814 */
        /* <DEDUP_REMOVED lines=10> */
[----:B------:R-:W-:Y:S01]  /*32900*/  STL.64 [R1+0x25f8], R6 ;  /* 0x0025f80601007387 */ /* 0x000fe20000100a00 */
[----:B0-----:R-:W-:-:S02]  /*32910*/  IMAD.MOV.U32 R18, RZ, RZ, R2 ;  /* 0x000000ffff127224 */ /* 0x001fc400078e0002 */
        /* <DEDUP_REMOVED lines=9> */
[----:B------:R-:W3:Y:S04]  /*329b0*/  LDL.LU.64 R26, [R1+0x2708] ;  /* 0x00270800011a7983 */ /* 0x000ee80000300a00 */
[----:B------:R-:W-:Y:S01]  /*329c0*/  STL [R1+0x2698], R2 ;  /* 0x0026980201007387 */ /* 0x000fe20000100800 */
[----:B---3--:R-:W-:Y:S03]  /*329d0*/  HMMA.16816.F32 R24, R20, R26, R12 ;  /* 0x0000001a1418723c */ /* 0x008fe6000000180c */
[----:B------:R-:W3:Y:S04]  /*329e0*/  LDL.LU.64 R14, [R1+0x2700] ;  /* 0x00270000010e7983 */ /* 0x000ee80000300a00 */
[----:B------:R-:W3:-:S12]  /*329f0*/  LDL.LU.64 R12, [R1+0x26f8] ;  /* 0x0026f800010c7983 */ /* 0x000ed80000300a00 */
[----:B------:R-:W-:Y:S04]  /*32a00*/  STL.64 [R1+0xde0], R24 ;  /* 0x000de01801007387 */ /* 0x000fe80000100a00 */
[----:B------:R0:W-:Y:S04]  /*32a10*/  STL.64 [R1+0xde8], R26 ;  /* 0x000de81a01007387 */ /* 0x0001e80000100a00 */
[----:B0-----:R-:W3:Y:S02]  /*32a20*/  LDL.LU.64 R26, [R1+0x26f0] ;  /* 0x0026f000011a7983 */ /* 0x001ee40000300a00 */
[----:B---3--:R-:W-:Y:S01]  /*32a30*/  HMMA.16816.F32 R12, R20, R26, R12 ;  /* 0x0000001a140c723c */ /* 0x008fe2000000180c */
[----:B------:R-:W-:-:S15]  /*32a40*/  IMAD.MOV.U32 R29, RZ, RZ, R27 ;  /* 0x000000ffff1d7224 */ /* 0x000fde00078e001b */
[----:B------:R-:W-:-:S03]  /*32a50*/  NOP ;  /* 0x0000000000007918 */ /* 0x000fc60000000000 */
[----:B------:R0:W-:Y:S04]  /*32a60*/  STL.64 [R1+0x590], R12 ;  /* 0x0005900c01007387 */ /* 0x0001e80000100a00 */
[----:B------:R-:W-:Y:S04]  /*32a70*/  STL.64 [R1+0x598], R14 ;  /* 0x0005980e01007387 */ /* 0x000fe80000100a00 */
[----:B0-----:R-:W3:Y:S01]  /*32a80*/  LDL.LU R13, [R1+0x26e8] ;  /* 0x0026e800010d7983 */ /* 0x001ee20000300800 */
        /* <DEDUP_REMOVED lines=13> */
[----:B------:R-:W2:-:S13]  /*32b60*/  LDL.LU R9, [R1+0x26b8] ;  /* 0x0026b80001097983 */ /* 0x000e9a0000300800 */
[----:B------:R-:W-:Y:S04]  /*32b70*/  STL.64 [R1+0x570], R24 ;  /* 0x0005701801007387 */ /* 0x000fe80000100a00 */
[----:B------:R0:W-:Y:S04]  /*32b80*/  STL.64 [R1+0x578], R26 ;  /* 0x0005781a01007387 */ /* 0x0001e80000100a00 */
[----:B0-----:R-:W2:Y:S04]  /*32b90*/  LDL.LU.64 R26, [R1+0x26b0] ;  /* 0x0026b000011a7983 */ /* 0x001ea80000300a00 */
[----:B------:R-:W2:Y:S02]  /*32ba0*/  LDL.LU.64 R24, [R1+0x26a8] ;  /* 0x0026a80001187983 */ /* 0x000ea40000300a00 */
[----:B--2---:R-:W-:Y:S02]  /*32bb0*/  HMMA.16816.F32 R16, R20, R18, R24 ;  /* 0x000000121410723c */ /* 0x004fe40000001818 */
[----:B------:R-:W2:-:S15]  /*32bc0*/  LDL.LU.64 R24, [R1+0x26a0] ;  /* 0x0026a00001187983 */ /* 0x000e9e0000300a00 */
[----:B------:R-:W-:Y:S02]  /*32bd0*/  NOP ;  /* 0x0000000000007918 */ /* 0x000fe40000000000 */
[----:B------:R-:W-:Y:S04]  /*32be0*/  STL.64 [R1+0x560], R16 ;  /* 0x0005601001007387 */ /* 0x000fe80000100a00 */
[----:B------:R-:W-:Y:S04]  /*32bf0*/  STL.64 [R1+0x568], R18 ;  /* 0x0005681201007387 */ /* 0x000fe80000100a00 */
[----:B------:R-:W-:Y:S04]  /*32c00*/  STL.64 [R1+0x2608], R10 ;  /* 0x0026080a01007387 */ /* 0x000fe80000100a00 */
[----:B------:R-:W-:Y:S04]  /*32c10*/  STL [R1+0x2600], R9 ;  /* 0x0026000901007387 */ /* 0x000fe80000100800 */
[----:B------:R0:W1:Y:S04]  /*32c20*/  LDSM.16.MT88.4 R16, [R9+UR5+0x4180] ;  /* 0x004180050910783b */ /* 0x0000680008004200 */
[----:B------:R-:W2:Y:S04]  /*32c30*/  LDL.LU R8, [R1+0xd60] ;  /* 0x000d600001087983 */ /* 0x000ea80000300800 */
[----:B0-----:R-:W2:Y:S04]  /*32c40*/  LDL.LU R9, [R1+0xd64] ;  /* 0x000d640001097983 */ /* 0x001ea80000300800 */
[----:B------:R-:W2:Y:S04]  /*32c50*/  LDL.LU R10, [R1+0xd68] ;  /* 0x000d6800010a7983 */ /* 0x000ea80000300800 */
[----:B------:R-:W2:Y:S01]  /*32c60*/  LDL.LU R11, [R1+0xd6c] ;  /* 0x000d6c00010b7983 */ /* 0x000ea20000300800 */
[----:B----4-:R-:W-:-:S02]  /*32c70*/  IMAD.MOV.U32 R15, RZ, RZ, R4 ;  /* 0x000000ffff0f7224 */ /* 0x010fc400078e0004 */
[----:B------:R-:W-:Y:S01]  /*32c80*/  IMAD.MOV.U32 R14, RZ, RZ, R5 ;  /* 0x000000ffff0e7224 */ /* 0x000fe200078e0005 */
[----:B--2---:R-:W-:Y:S04]  /*32c90*/  STL.64 [R1+0x2620], R10 ;  /* 0x0026200a01007387 */ /* 0x004fe80000100a00 */
[----:B------:R0:W-:Y:S04]  /*32ca0*/  STL.64 [R1+0x2618], R8 ;  /* 0x0026180801007387 */ /* 0x0001e80000100a00 */
[----:B------:R-:W2:Y:S04]  /*32cb0*/  LDL.LU R4, [R1+0xd90] ;  /* 0x000d900001047983 */ /* 0x000ea80000300800 */
[----:B------:R-:W2:Y:S04]  /*32cc0*/  LDL.LU R5, [R1+0xd94] ;  /* 0x000d940001057983 */ /* 0x000ea80000300800 */
[----:B------:R-:W4:Y:S04]  /*32cd0*/  LDL.LU R6, [R1+0xd98] ;  /* 0x000d980001067983 */ /* 0x000f280000300800 */
[----:B------:R-:W4:Y:S04]  /*32ce0*/  LDL.LU R7, [R1+0xd9c] ;  /* 0x000d9c0001077983 */ /* 0x000f280000300800 */
[----:B----4-:R4:W-:Y:S04]  /*32cf0*/  STL.64 [R1+0x2650], R6 ;  /* 0x0026500601007387 */ /* 0x0109e80000100a00 */
[----:B--2---:R2:W-:Y:S04]  /*32d00*/  STL.64 [R1+0x2648], R4 ;  /* 0x0026480401007387 */ /* 0x0045e80000100a00 */
[----:B------:R-:W-:Y:S04]  /*32d10*/  STL.64 [R1+0x2628], R14 ;  /* 0x0026280e01007387 */ /* 0x000fe80000100a00 */
[----:B0-----:R-:W3:Y:S04]  /*32d20*/  LDL.LU R8, [R1+0xd70] ;  /* 0x000d700001087983 */ /* 0x001ee80000300800 */
[----:B------:R-:W3:Y:S04]  /*32d30*/  LDL.LU R9, [R1+0xd74] ;  /* 0x000d740001097983 */ /* 0x000ee80000300800 */
[----:B------:R-:W3:Y:S04]  /*32d40*/  LDL.LU R10, [R1+0xd78] ;  /* 0x000d7800010a7983 */ /* 0x000ee80000300800 */
[----:B------:R-:W3:Y:S01]  /*32d50*/  LDL.LU R11, [R1+0xd7c] ;  /* 0x000d7c00010b7983 */ /* 0x000ee20000300800 */
[----:B----4-:R-:W-:-:S02]  /*32d60*/  IMAD.MOV.U32 R6, RZ, RZ, R25 ;  /* 0x000000ffff067224 */ /* 0x010fc400078e0019 */
[----:B------:R-:W-:-:S05]  /*32d70*/  IMAD.MOV.U32 R7, RZ, RZ, R24 ;  /* 0x000000ffff077224 */ /* 0x000fca00078e0018 */
[----:B------:R0:W-:Y:S04]  /*32d80*/  STL.64 [R1+0x2668], R6 ;  /* 0x0026680601007387 */ /* 0x0001e80000100a00 */
[----:B------:R-:W4:Y:S04]  /*32d90*/  LDL.LU R24, [R1+0xda0] ;  /* 0x000da00001187983 */ /* 0x000f280000300800 */
[----:B------:R-:W4:Y:S04]  /*32da0*/  LDL.LU R25, [R1+0xda4] ;  /* 0x000da40001197983 */ /* 0x000f280000300800 */
[----:B------:R-:W3:Y:S04]  /*32db0*/  LDL.LU R26, [R1+0xda8] ;  /* 0x000da800011a7983 */ /* 0x000ee80000300800 */
[----:B------:R-:W3:Y:S04]  /*32dc0*/  LDL.LU R27, [R1+0xdac] ;  /* 0x000dac00011b7983 */ /* 0x000ee80000300800 */
[----:B--2---:R-:W2:Y:S04]  /*32dd0*/  LDL.LU R4, [R1+0xdc0] ;  /* 0x000dc00001047983 */ /* 0x004ea80000300800 */
[----:B------:R-:W2:Y:S04]  /*32de0*/  LDL.LU R5, [R1+0xdc4] ;  /* 0x000dc40001057983 */ /* 0x000ea80000300800 */
[----:B0-----:R-:W2:Y:S04]  /*32df0*/  LDL.LU R6, [R1+0xdc8] ;  /* 0x000dc80001067983 */ /* 0x001ea80000300800 */
[----:B------:R-:W2:Y:S04]  /*32e00*/  LDL.LU R7, [R1+0xdcc] ;  /* 0x000dcc0001077983 */ /* 0x000ea80000300800 */
[----:B--2---:R0:W-:Y:S04]  /*32e10*/  STL.64 [R1+0x2678], R6 ;  /* 0x0026780601007387 */ /* 0x0041e80000100a00 */
[----:B------:R-:W-:Y:S04]  /*32e20*/  STL.64 [R1+0x2670], R4 ;  /* 0x0026700401007387 */ /* 0x000fe80000100a00 */
[----:B0-----:R-:W2:Y:S04]  /*32e30*/  LDL R6, [R1+0x68] ;  /* 0x0000680001067983 */ /* 0x001ea80000100800 */
[----:B------:R-:W2:Y:S04]  /*32e40*/  LDL R7, [R1+0x6c] ;  /* 0x00006c0001077983 */ /* 0x000ea80000100800 */
[----:B---3--:R-:W-:Y:S04]  /*32e50*/  STL.64 [R1+0x2660], R26 ;  /* 0x0026601a01007387 */ /* 0x008fe80000100a00 */
[----:B----4-:R0:W-:Y:S04]  /*32e60*/  STL.64 [R1+0x2658], R24 ;  /* 0x0026581801007387 */ /* 0x0101e80000100a00 */
[----:B0-----:R-:W3:Y:S04]  /*32e70*/  LDL.LU R24, [R1+0xdb0] ;  /* 0x000db00001187983 */ /* 0x001ee80000300800 */
[----:B------:R-:W3:Y:S04]  /*32e80*/  LDL.LU R25, [R1+0xdb4] ;  /* 0x000db40001197983 */ /* 0x000ee80000300800 */
[----:B------:R-:W4:Y:S04]  /*32e90*/  LDL.LU R26, [R1+0xdb8] ;  /* 0x000db800011a7983 */ /* 0x000f280000300800 */
[----:B------:R-:W4:Y:S04]  /*32ea0*/  LDL.LU R27, [R1+0xdbc] ;  /* 0x000dbc00011b7983 */ /* 0x000f280000300800 */
[----:B----4-:R-:W-:Y:S04]  /*32eb0*/  STL.64 [R1+0x2688], R26 ;  /* 0x0026881a01007387 */ /* 0x010fe80000100a00 */
[----:B---3--:R0:W-:Y:S04]  /*32ec0*/  STL.64 [R1+0x2680], R24 ;  /* 0x0026801801007387 */ /* 0x0081e80000100a00 */
[----:B0-----:R-:W2:Y:S04]  /*32ed0*/  LDL.LU R24, [R1+0xdd0] ;  /* 0x000dd00001187983 */ /* 0x001ea80000300800 */
[----:B------:R-:W2:Y:S04]  /*32ee0*/  LDL.LU R25, [R1+0xdd4] ;  /* 0x000dd40001197983 */ /* 0x000ea80000300800 */
[----:B------:R-:W2:Y:S04]  /*32ef0*/  LDL.LU R26, [R1+0xdd8] ;  /* 0x000dd800011a7983 */ /* 0x000ea80000300800 */
[----:B------:R-:W2:Y:S04]  /*32f00*/  LDL.LU R27, [R1+0xddc] ;  /* 0x000ddc00011b7983 */ /* 0x000ea80000300800 */
[----:B------:R-:W-:Y:S04]  /*32f10*/  STL.64 [R1+0x2638], R10 ;  /* 0x0026380a01007387 */ /* 0x000fe80000100a00 */
[----:B------:R0:W-:Y:S04]  /*32f20*/  STL.64 [R1+0x2630], R8 ;  /* 0x0026300801007387 */ /* 0x0001e80000100a00 */
[----:B0-----:R-:W3:Y:S04]  /*32f30*/  LDL.LU R8, [R1+0xd80] ;  /* 0x000d800001087983 */ /* 0x001ee80000300800 */
[----:B------:R-:W3:Y:S04]  /*32f40*/  LDL.LU R9, [R1+0xd84] ;  /* 0x000d840001097983 */ /* 0x000ee80000300800 */
[----:B------:R-:W3:Y:S04]  /*32f50*/  LDL.LU R10, [R1+0xd88] ;  /* 0x000d8800010a7983 */ /* 0x000ee80000300800 */
[----:B------:R-:W3:Y:S04]  /*32f60*/  LDL.LU R11, [R1+0xd8c] ;  /* 0x000d8c00010b7983 */ /* 0x000ee80000300800 */
[----:B------:R-:W3:Y:S04]  /*32f70*/  LDL.64 R14, [R1+0x18] ;  /* 0x00001800010e7983 */ /* 0x000ee80000100a00 */
[----:B-1----:R0:W-:Y:S04]  /*32f80*/  STL.64 [R1+0x24e0], R18 ;  /* 0x0024e01201007387 */ /* 0x0021e80000100a00 */
[----:B------:R1:W-:Y:S04]  /*32f90*/  STL.64 [R1+0x24d8], R16 ;  /* 0x0024d81001007387 */ /* 0x0003e80000100a00 */
[----:B0-----:R-:W4:Y:S04]  /*32fa0*/  LDL.64 R18, [R1+0x78] ;  /* 0x0000780001127983 */ /* 0x001f280000100a00 */
[----:B----4-:R0:W-:Y:S04]  /*32fb0*/  STL.64 [R1+0x2588], R18 ;  /* 0x0025881201007387 */ /* 0x0101e80000100a00 */
[----:B-1----:R-:W4:Y:S04]  /*32fc0*/  LDL.LU R16, [R1+0x4c0] ;  /* 0x0004c00001107983 */ /* 0x002f280000300800 */
[----:B------:R-:W4:Y:S04]  /*32fd0*/  LDL.LU R17, [R1+0x4c4] ;  /* 0x0004c40001117983 */ /* 0x000f280000300800 */
[----:B0-----:R-:W3:Y:S04]  /*32fe0*/  LDL.LU R18, [R1+0x4c8] ;  /* 0x0004c80001127983 */ /* 0x001ee80000300800 */
[----:B------:R-:W3:Y:S01]  /*32ff0*/  LDL.LU R19, [R1+0x4cc] ;  /* 0x0004cc0001137983 */ /* 0x000ee20000300800 */
[----:B--2---:R-:W-:Y:S03]  /*33000*/  HMMA.16816.F32 R4, R20, R6, R24 ;  /* 0x000000061404723c */ /* 0x004fe60000001818 */
[----:B---3--:R0:W-:Y:S04]  /*33010*/  STL.64 [R1+0x2598], R18 ;  /* 0x0025981201007387 */ /* 0x0081e80000100a00 */
[----:B----4-:R-:W-:Y:S01]  /*33020*/  STL.64 [R1+0x2590], R16 ;  /* 0x0025901001007387 */ /* 0x010fe20000100a00 */
[----:B0-----:R-:W-:-:S02]  /*33030*/  IMAD.MOV.U32 R18, RZ, RZ, R2 ;  /* 0x000000ffff127224 */ /* 0x001fc400078e0002 */
[----:B------:R-:W-:Y:S01]  /*33040*/  IMAD.MOV.U32 R19, RZ, RZ, R3 ;  /* 0x000000ffff137224 */ /* 0x000fe200078e0003 */
[----:B------:R-:W2:Y:S04]  /*33050*/  LDL.LU R2, [R1+0x2698] ;  /* 0x0026980001027983 */ /* 0x000ea80000300800 */
[----:B------:R-:W3:Y:S04]  /*33060*/  LDL.LU R3, [R1+0x2694] ;  /* 0x0026940001037983 */ /* 0x000ee80000300800 */
[----:B------:R0:W-:Y:S02]  /*33070*/  STL.64 [R1+0x25b0], R18 ;  /* 0x0025b01201007387 */ /* 0x0001e40000100a00 */
[----:B0-----:R-:W-:-:S02]  /*33080*/  IMAD.MOV.U32 R18, RZ, RZ, R12 ;  /* 0x000000ffff127224 */ /* 0x001fc400078e000c */
[----:B------:R-:W-:Y:S01]  /*33090*/  IMAD.MOV.U32 R19, RZ, RZ, R29 ;  /* 0x000000ffff137224 */ /* 0x000fe200078e001d */
[----:B------:R-:W4:Y:S04]  /*330a0*/  LDL.LU R12, [R1+0x2690] ;  /* 0x00269000010c7983 */ /* 0x000f280000300800 */
[----:B------:R-:W-:Y:S04]  /*330b0*/  STL.64 [R1+0x25c8], R18 ;  /* 0x0025c81201007387 */ /* 0x000fe80000100a00 */
[----:B------:R-:W2:Y:S04]  /*330c0*/  LDL.LU.64 R26, [R1+0x2688] ;  /* 0x00268800011a7983 */ /* 0x000ea80000300a00 */
[----:B------:R-:W2:Y:S04]  /*330d0*/  LDL.LU.64 R24, [R1+0x2680] ;  /* 0x0026800001187983 */ /* 0x000ea80000300a00 */
[----:B------:R-:W-:Y:S04]  /*330e0*/  STL.64 [R1+0xdd0], R4 ;  /* 0x000dd00401007387 */ /* 0x000fe80000100a00 */
[----:B------:R0:W-:Y:S04]  /*330f0*/  STL.64 [R1+0xdd8], R6 ;  /* 0x000dd80601007387 */ /* 0x0001e80000100a00 */
[----:B0-----:R-:W2:Y:S04]  /*33100*/  LDL.LU.64 R6, [R1+0x2678] ;  /* 0x0026780001067983 */ /* 0x001ea80000300a00 */
[----:B------:R-:W2:Y:S01]  /*33110*/  LDL.LU.64 R4, [R1+0x2670] ;  /* 0x0026700001047983 */ /* 0x000ea20000300a00 */
[----:B------:R-:W-:-:S02]  /*33120*/  IMAD.MOV.U32 R18, RZ, RZ, R28 ;  /* 0x000000ffff127224 */ /* 0x000fc400078e001c */
[----:B------:R-:W-:-:S07]  /*33130*/  IMAD.MOV.U32 R19, RZ, RZ, R13 ;  /* 0x000000ffff137224 */ /* 0x000fce00078e000d */
[----:B--2---:R-:W-:Y:S01]  /*33140*/  HMMA.16816.F32 R16, R20, R18, R4 ;  /* 0x000000121410723c */ /* 0x004fe20000001804 */
[----:B------:R-:W2:-:S15]  /*33150*/  LDL.LU.64 R6, [R1+0x2668] ;  /* 0x0026680001067983 */ /* 0x000e9e0000300a00 */
[----:B------:R-:W-:-:S03]  /*33160*/  NOP ;  /* 0x0000000000007918 */ /* 0x000fc60000000000 */
[----:B------:R-:W-:Y:S04]  /*33170*/  STL.64 [R1+0xdc0], R16 ;  /* 0x000dc01001007387 */ /* 0x000fe80000100a00 */
[----:B------:R0:W-:Y:S04]  /*33180*/  STL.64 [R1+0xdc8], R18 ;  /* 0x000dc81201007387 */ /* 0x0001e80000100a00 */
[----:B0-----:R-:W3:Y:S01]  /*33190*/  LDL.64 R18, [R1+0xb8] ;  /* 0x0000b80001127983 */ /* 0x001ee20000100a00 */
[----:B--2---:R-:W-:Y:S03]  /*331a0*/  HMMA.16816.F32 R4, R20, R6, R24 ;  /* 0x000000061404723c */ /* 0x004fe60000001818 */
[----:B---3--:R4:W-:Y:S04]  /*331b0*/  STL.64 [R1+0x25d0], R18 ;  /* 0x0025d01201007387 */ /* 0x0089e80000100a00 */
[----:B------:R-:W2:Y:S04]  /*331c0*/  LDL.LU.64 R26, [R1+0x2660] ;  /* 0x00266000011a7983 */ /* 0x000ea80000300a00 */
[----:B------:R-:W2:Y:S08]  /*331d0*/  LDL.LU.64 R24, [R1+0x2658] ;  /* 0x0026580001187983 */ /* 0x000eb00000300a00 */
[----:B------:R-:W-:Y:S04]  /*331e0*/  STL.64 [R1+0xdb0], R4 ;  /* 0x000db00401007387 */ /* 0x000fe80000100a00 */
[----:B------:R0:W-:Y:S01]  /*331f0*/  STL.64 [R1+0xdb8], R6 ;  /* 0x000db80601007387 */ /* 0x0001e20000100a00 */
[----:B----4-:R-:W-:-:S02]  /*33200*/  IMAD.MOV.U32 R18, RZ, RZ, R12 ;  /* 0x000000ffff127224 */ /* 0x010fc400078e000c */
[----:B------:R-:W-:Y:S01]  /*33210*/  IMAD.MOV.U32 R19, RZ, RZ, R3 ;  /* 0x000000ffff137224 */ /* 0x000fe200078e0003 */
[----:B0-----:R-:W3:Y:S04]  /*33220*/  LDL.LU.64 R6, [R1+0x2650] ;  /* 0x0026500001067983 */ /* 0x001ee80000300a00 */
[----:B------:R-:W3:Y:S02]  /*33230*/  LDL.LU.64 R4, [R1+0x2648] ;  /* 0x0026480001047983 */ /* 0x000ee40000300a00 */
[C---:B--2---:R-:W-:Y:S02]  /*33240*/  HMMA.16816.F32 R16, R20.reuse, R18, R24 ;  /* 0x000000121410723c */ /* 0x044fe40000001818 */
[----:B------:R-:W3:Y:S06]  /*33250*/  LDL.LU.64 R26, [R1+0x2640] ;  /* 0x00264000011a7983 */ /* 0x000eec0000300a00 */
[----:B------:R-:W-:Y:S01]  /*33260*/  HMMA.16816.F32 R8, R20, R14, R8 ;  /* 0x0000000e1408723c */ /* 0x000fe20000001808 */
[----:B------:R-:W2:Y:S10]  /*33270*/  LDL.LU R24, [R1+0x550] ;  /* 0x0005500001187983 */ /* 0x000eb40000300800 */
[----:B------:R-:W-:Y:S04]  /*33280*/  STL.64 [R1+0xda0], R16 ;  /* 0x000da01001007387 */ /* 0x000fe80000100a00 */
[----:B------:R0:W-:Y:S02]  /*33290*/  STL.64 [R1+0xda8], R18 ;  /* 0x000da81201007387 */ /* 0x0001e40000100a00 */
[----:B0-----:R-:W-:-:S02]  /*332a0*/  IMAD.MOV.U32 R18, RZ, RZ, R2 ;  /* 0x000000ffff127224 */ /* 0x001fc400078e0002 */
[----:B------:R-:W-:Y:S02]  /*332b0*/  IMAD.MOV.U32 R19, RZ, RZ, R0 ;  /* 0x000000ffff137224 */ /* 0x000fe400078e0000 */
[----:B------:R-:W-:Y:S02]  /*332c0*/  IMAD.MOV.U32 R2, RZ, RZ, R14 ;  /* 0x000000ffff027224 */ /* 0x000fe400078e000e */
[----:B------:R-:W-:Y:S01]  /*332d0*/  IMAD.MOV.U32 R0, RZ, RZ, R15 ;  /* 0x000000ffff007224 */ /* 0x000fe200078e000f */
[----:B---3--:R-:W-:-:S15]  /*332e0*/  HMMA.16816.F32 R4, R20, R26, R4 ;  /* 0x0000001a1404723c */ /* 0x008fde0000001804 */
[----:B------:R-:W-:-:S04]  /*332f0*/  NOP ;  /* 0x0000000000007918 */ /* 0x000fc80000000000 */
        /* <DEDUP_REMOVED lines=11> */
[----:B0-----:R-:W4:Y:S04]  /*333b0*/  LDL.LU.64 R10, [R1+0x2638] ;  /* 0x00263800010a7983 */ /* 0x001f280000300a00 */
[----:B------:R-:W4:Y:S04]  /*333c0*/  LDL.LU.64 R8, [R1+0x2630] ;  /* 0x0026300001087983 */ /* 0x000f280000300a00 */
[----:B------:R-:W4:Y:S02]  /*333d0*/  LDL.LU.64 R14, [R1+0x2628] ;  /* 0x00262800010e7983 */ /* 0x000f240000300a00 */
[----:B----4-:R-:W-:Y:S02]  /*333e0*/  HMMA.16816.F32 R12, R20, R14, R8 ;  /* 0x0000000e140c723c */ /* 0x010fe40000001808 */
[----:B------:R-:W4:Y:S04]  /*333f0*/  LDL.LU.64 R10, [R1+0x2620] ;  /* 0x00262000010a7983 */ /* 0x000f280000300a00 */
[----:B------:R-:W4:-:S13]  /*33400*/  LDL.LU.64 R8, [R1+0x2618] ;  /* 0x0026180001087983 */ /* 0x000f1a0000300a00 */
[----:B------:R-:W-:Y:S04]  /*33410*/  STL.64 [R1+0xd70], R12 ;  /* 0x000d700c01007387 */ /* 0x000fe80000100a00 */
[----:B------:R0:W-:Y:S04]  /*33420*/  STL.64 [R1+0xd78], R14 ;  /* 0x000d780e01007387 */ /* 0x0001e80000100a00 */
[----:B0-----:R-:W4:Y:S02]  /*33430*/  LDL.LU.64 R14, [R1+0x2610] ;  /* 0x00261000010e7983 */ /* 0x001f240000300a00 */
[----:B----4-:R-:W-:-:S15]  /*33440*/  HMMA.16816.F32 R8, R20, R14, R8 ;  /* 0x0000000e1408723c */ /* 0x010fde0000001808 */
[----:B------:R-:W-:-:S04]  /*33450*/  NOP ;  /* 0x0000000000007918 */ /* 0x000fc80000000000 */
[----:B------:R-:W-:Y:S04]  /*33460*/  STL.64 [R1+0xd60], R8 ;  /* 0x000d600801007387 */ /* 0x000fe80000100a00 */
[----:B------:R0:W-:Y:S04]  /*33470*/  STL.64 [R1+0xd68], R10 ;  /* 0x000d680a01007387 */ /* 0x0001e80000100a00 */
[----:B0-----:R-:W3:Y:S04]  /*33480*/  LDL.LU.64 R10, [R1+0x2608] ;  /* 0x00260800010a7983 */ /* 0x001ee80000300a00 */
[----:B------:R-:W4:Y:S04]  /*33490*/  LDL.LU R9, [R1+0x2600] ;  /* 0x0026000001097983 */ /* 0x000f280000300800 */
[----:B------:R0:W-:Y:S04]  /*334a0*/  STL.64 [R1+0x2550], R14 ;  /* 0x0025500e01007387 */ /* 0x0001e80000100a00 */
[----:B------:R-:W2:Y:S04]  /*334b0*/  LDL.LU R12, [R1+0x4b0] ;  /* 0x0004b000010c7983 */ /* 0x000ea80000300800 */
[----:B------:R-:W2:Y:S04]  /*334c0*/  LDL.LU R13, [R1+0x4b4] ;  /* 0x0004b400010d7983 */ /* 0x000ea80000300800 */
[----:B0-----:R-:W2:Y:S04]  /*334d0*/  LDL.LU R14, [R1+0x4b8] ;  /* 0x0004b800010e7983 */ /* 0x001ea80000300800 */
[----:B------:R-:W2:Y:S04]  /*334e0*/  LDL.LU R15, [R1+0x4bc] ;  /* 0x0004bc00010f7983 */ /* 0x000ea80000300800 */
[----:B--2---:R-:W-:Y:S04]  /*334f0*/  STL.64 [R1+0x25a8], R14 ;  /* 0x0025a80e01007387 */ /* 0x004fe80000100a00 */
[----:B------:R0:W-:Y:S04]  /*33500*/  STL.64 [R1+0x25a0], R12 ;  /* 0x0025a00c01007387 */ /* 0x0001e80000100a00 */
[----:B0-----:R-:W2:Y:S04]  /*33510*/  LDL.LU R12, [R1+0x4d0] ;  /* 0x0004d000010c7983 */ /* 0x001ea80000300800 */
[----:B------:R-:W2:Y:S04]  /*33520*/  LDL.LU R13, [R1+0x4d4] ;  /* 0x0004d400010d7983 */ /* 0x000ea80000300800 */
[----:B------:R-:W2:Y:S04]  /*33530*/  LDL.LU R14, [R1+0x4d8] ;  /* 0x0004d800010e7983 */ /* 0x000ea80000300800 */
[----:B------:R-:W2:Y:S01]  /*33540*/  LDL.LU R15, [R1+0x4dc] ;  /* 0x0004dc00010f7983 */ /* 0x000ea20000300800 */
[C---:B---3--:R-:W-:Y:S03]  /*33550*/  HMMA.16816.F32 R4, R20.reuse, R10, R4 ;  /* 0x0000000a1404723c */ /* 0x048fe60000001804 */
[----:B--2---:R-:W-:Y:S04]  /*33560*/  STL.64 [R1+0x25c0], R14 ;  /* 0x0025c00e01007387 */ /* 0x004fe80000100a00 */
[----:B------:R0:W-:Y:S04]  /*33570*/  STL.64 [R1+0x25b8], R12 ;  /* 0x0025b80c01007387 */ /* 0x0001e80000100a00 */
        /* <DEDUP_REMOVED lines=15> */
[----:B------:R-:W2:-:S13]  /*33670*/  LDL.LU.64 R24, [R1+0x25e8] ;  /* 0x0025e80001187983 */ /* 0x000e9a0000300a00 */
[----:B------:R-:W-:Y:S04]  /*33680*/  STL.64 [R1+0x550], R20 ;  /* 0x0005501401007387 */ /* 0x000fe80000100a00 */
[----:B------:R0:W-:Y:S04]  /*33690*/  STL.64 [R1+0x558], R22 ;  /* 0x0005581601007387 */ /* 0x0001e80000100a00 */
[----:B0-----:R-:W3:Y:S04]  /*336a0*/  LDL.64 R22, [R1+0x88] ;  /* 0x0000880001167983 */ /* 0x001ee80000100a00 */
[----:B------:R0:W-:Y:S04]  /*336b0*/  STL.64 [R1+0x24e8], R6 ;  /* 0x0024e80601007387 */ /* 0x0001e80000100a00 */
[----:B------:R-:W3:Y:S04]  /*336c0*/  LDL.LU R4, [R1+0x4f0] ;  /* 0x0004f00001047983 */ /* 0x000ee80000300800 */
[----:B------:R-:W3:Y:S04]  /*336d0*/  LDL.LU R5, [R1+0x4f4] ;  /* 0x0004f40001057983 */ /* 0x000ee80000300800 */
[----:B0-----:R-:W3:Y:S04]  /*336e0*/  LDL.LU R6, [R1+0x4f8] ;  /* 0x0004f80001067983 */ /* 0x001ee80000300800 */
[----:B------:R-:W3:Y:S01]  /*336f0*/  LDL.LU R7, [R1+0x4fc] ;  /* 0x0004fc0001077983 */ /* 0x000ee20000300800 */
[----:B--2---:R-:W-:Y:S03]  /*33700*/  HMMA.16816.F32 R16, R24, R18, R12 ;  /* 0x000000121810723c */ /* 0x004fe6000000180c */
[----:B------:R-:W2:Y:S04]  /*33710*/  LDL.LU.64 R14, [R1+0x25e0] ;  /* 0x0025e000010e7983 */ /* 0x000ea80000300a00 */
[----:B------:R-:W2:-:S12]  /*33720*/  LDL.LU.64 R12, [R1+0x25d8] ;  /* 0x0025d800010c7983 */ /* 0x000e980000300a00 */
[----:B------:R-:W-:Y:S04]  /*33730*/  STL.64 [R1+0x1060], R16 ;  /* 0x0010601001007387 */ /* 0x000fe80000100a00 */
[----:B------:R0:W-:Y:S04]  /*33740*/  STL.64 [R1+0x1068], R18 ;  /* 0x0010681201007387 */ /* 0x0001e80000100a00 */
[----:B0-----:R-:W3:Y:S02]  /*33750*/  LDL.LU.64 R18, [R1+0x25d0] ;  /* 0x0025d00001127983 */ /* 0x001ee40000300a00 */
[----:B---3--:R-:W-:Y:S01]  /*33760*/  HMMA.16816.F32 R4, R24, R18, R4 ;  /* 0x000000121804723c */ /* 0x008fe20000001804 */
[----:B------:R-:W-:-:S15]  /*33770*/  IMAD.MOV.U32 R3, RZ, RZ, R19 ;  /* 0x000000ffff037224 */ /* 0x000fde00078e0013 */
[----:B------:R-:W-:-:S03]  /*33780*/  NOP ;  /* 0x0000000000007918 */ /* 0x000fc60000000000 */
[----:B------:R0:W-:Y:S04]  /*33790*/  STL.64 [R1+0x4f0], R4 ;  /* 0x0004f00401007387 */ /* 0x0001e80000100a00 */
[----:B------:R-:W-:Y:S01]  /*337a0*/  STL.64 [R1+0x4f8], R6 ;  /* 0x0004f80601007387 */ /* 0x000fe20000100a00 */
[----:B0-----:R-:W-:-:S03]  /*337b0*/  IMAD.MOV.U32 R4, RZ, RZ, R18 ;  /* 0x000000ffff047224 */ /* 0x001fc600078e0012 */
        /* <DEDUP_REMOVED lines=18> */
[----:B0-----:R-:W2:Y:S01]  /*338e0*/  LDL.LU.64 R18, [R1+0x2588] ;  /* 0x0025880001127983 */ /* 0x001ea20000300a00 */
[----:B------:R-:W-:Y:S02]  /*338f0*/  IMAD.MOV.U32 R6, RZ, RZ, R22 ;  /* 0x000000ffff067224 */ /* 0x000fe400078e0016 */
[----:B------:R-:W-:-:S02]  /*33900*/  IMAD.MOV.U32 R5, RZ, RZ, R23 ;  /* 0x000000ffff057224 */ /* 0x000fc400078e0017 */
[----:B----4-:R-:W0:Y:S01]  /*33910*/  LDSM.16.MT88.4 R20, [R9+UR5+0x4200] ;  /* 0x004200050914783b */ /* 0x010e220008004200 */
[----:B--2---:R-:W-:Y:S01]  /*33920*/  HMMA.16816.F32 R12, R24, R18, R12 ;  /* 0x00000012180c723c */ /* 0x004fe2000000180c */
[----:B------:R-:W-:Y:S02]  /*33930*/  IMAD.MOV.U32 R7, RZ, RZ, R19 ;  /* 0x000000ffff077224 */ /* 0x000fe400078e0013 */
[----:B------:R-:W-:-:S15]  /*33940*/  IMAD.MOV.U32 R8, RZ, RZ, R18 ;  /* 0x000000ffff087224 */ /* 0x000fde00078e0012 */
[----:B------:R-:W-:Y:S01]  /*33950*/  NOP ;  /* 0x0000000000007918 */ /* 0x000fe20000000000 */
[----:B------:R-:W-:Y:S04]  /*33960*/  STL.64 [R1+0x4b0], R12 ;  /* 0x0004b00c01007387 */ /* 0x000fe80000100a00 */
[----:B------:R-:W-:Y:S04]  /*33970*/  STL.64 [R1+0x4b8], R14 ;  /* 0x0004b80e01007387 */ /* 0x000fe80000100a00 */
[----:B------:R-:W-:Y:S04]  /*33980*/  STL.64 [R1+0x24f8], R6 ;  /* 0x0024f80601007387 */ /* 0x000fe80000100a00 */
[----:B------:R-:W-:Y:S04]  /*33990*/  STL.64 [R1+0x24f0], R4 ;  /* 0x0024f00401007387 */ /* 0x000fe80000100a00 */
[----:B------:R-:W-:Y:S04]  /*339a0*/  STL.64 [R1+0x2508], R10 ;  /* 0x0025080a01007387 */ /* 0x000fe80000100a00 */
[----:B------:R-:W-:Y:S04]  /*339b0*/  STL.64 [R1+0x2500], R8 ;  /* 0x0025000801007387 */ /* 0x000fe80000100a00 */
[----:B0-----:R-:W-:Y:S04]  /*339c0*/  STL.64 [R1+0x23a8], R22 ;  /* 0x0023a81601007387 */ /* 0x001fe80000100a00 */
[----:B------:R0:W-:Y:S04]  /*339d0*/  STL.64 [R1+0x23a0], R20 ;  /* 0x0023a01401007387 */ /* 0x0001e80000100a00 */
[----:B0-----:R-:W2:Y:S04]  /*339e0*/  LDL.LU R20, [R1+0xb00] ;  /* 0x000b000001147983 */ /* 0x001ea80000300800 */
[----:B------:R-:W2:Y:S04]  /*339f0*/  LDL.LU R21, [R1+0xb04] ;  /* 0x000b040001157983 */ /* 0x000ea80000300800 */
[----:B------:R-:W3:Y:S04]  /*33a00*/  LDL.LU R22, [R1+0xb08] ;  /* 0x000b080001167983 */ /* 0x000ee80000300800 */
[----:B------:R-:W3:Y:S04]  /*33a10*/  LDL.LU R23, [R1+0xb0c] ;  /* 0x000b0c0001177983 */ /* 0x000ee80000300800 */
[----:B------:R-:W4:Y:S04]  /*33a20*/  LDL.64 R10, [R1+0x8] ;  /* 0x00000800010a7983 */ /* 0x000f280000100a00 */
[----:B----4-:R0:W-:Y:S04]  /*33a30*/  STL.64 [R1+0x2520], R10 ;  /* 0x0025200a01007387 */ /* 0x0101e80000100a00 */
[----:B------:R-:W4:Y:S04]  /*33a40*/  LDL.LU R4, [R1+0xc30] ;  /* 0x000c300001047983 */ /* 0x000f280000300800 */
[----:B------:R-:W4:Y:S04]  /*33a50*/  LDL.LU R5, [R1+0xc34] ;  /* 0x000c340001057983 */ /* 0x000f280000300800 */
[----:B------:R-:W2:Y:S04]  /*33a60*/  LDL.LU R6, [R1+0xc38] ;  /* 0x000c380001067983 */ /* 0x000ea80000300800 */
[----:B------:R-:W2:Y:S04]  /*33a70*/  LDL.LU R7, [R1+0xc3c] ;  /* 0x000c3c0001077983 */ /* 0x000ea80000300800 */
[----:B------:R-:W2:Y:S04]  /*33a80*/  LDL.LU R8, [R1+0xc50] ;  /* 0x000c500001087983 */ /* 0x000ea80000300800 */
[----:B------:R-:W2:Y:S04]  /*33a90*/  LDL.LU R9, [R1+0xc54] ;  /* 0x000c540001097983 */ /* 0x000ea80000300800 */
[----:B0-----:R-:W2:Y:S04]  /*33aa0*/  LDL.LU R10, [R1+0xc58] ;  /* 0x000c5800010a7983 */ /* 0x001ea80000300800 */
[----:B------:R-:W2:Y:S04]  /*33ab0*/  LDL.LU R11, [R1+0xc5c] ;  /* 0x000c5c00010b7983 */ /* 0x000ea80000300800 */
[----:B------:R-:W2:Y:S04]  /*33ac0*/  LDL.LU R12, [R1+0xc70] ;  /* 0x000c7000010c7983 */ /* 0x000ea80000300800 */
[----:B------:R-:W2:Y:S04]  /*33ad0*/  LDL.LU R13, [R1+0xc74] ;  /* 0x000c7400010d7983 */ /* 0x000ea80000300800 */
[----:B------:R-:W2:Y:S04]  /*33ae0*/  LDL.LU R14, [R1+0xc78] ;  /* 0x000c7800010e7983 */ /* 0x000ea80000300800 */
[----:B------:R-:W2:Y:S04]  /*33af0*/  LDL.LU R15, [R1+0xc7c] ;  /* 0x000c7c00010f7983 */ /* 0x000ea80000300800 */
[----:B------:R-:W3:Y:S04]  /*33b00*/  LDL.LU R16, [R1+0xca0] ;  /* 0x000ca00001107983 */ /* 0x000ee80000300800 */
[----:B------:R-:W3:Y:S04]  /*33b10*/  LDL.LU R17, [R1+0xca4] ;  /* 0x000ca40001117983 */ /* 0x000ee80000300800 */
[----:B------:R-:W3:Y:S04]  /*33b20*/  LDL.LU R18, [R1+0xca8] ;  /* 0x000ca80001127983 */ /* 0x000ee80000300800 */
[----:B------:R-:W3:Y:S04]  /*33b30*/  LDL.LU R19, [R1+0xcac] ;  /* 0x000cac0001137983 */ /* 0x000ee80000300800 */
[----:B--2---:R0:W-:Y:S04]  /*33b40*/  STL.64 [R1+0x2560], R14 ;  /* 0x0025600e01007387 */ /* 0x0041e80000100a00 */
[----:B------:R-:W-:Y:S04]  /*33b50*/  STL.64 [R1+0x2558], R12 ;  /* 0x0025580c01007387 */ /* 0x000fe80000100a00 */
[----:B0-----:R-:W2:Y:S04]  /*33b60*/  LDL.64 R14, [R1+0x48] ;  /* 0x00004800010e7983 */ /* 0x001ea80000100a00 */
[----:B--2---:R0:W-:Y:S04]  /*33b70*/  STL.64 [R1+0x2570], R14 ;  /* 0x0025700e01007387 */ /* 0x0041e80000100a00 */
[----:B0-----:R-:W2:Y:S04]  /*33b80*/  LDL.64 R14, [R1+0x58] ;  /* 0x00005800010e7983 */ /* 0x001ea80000100a00 */
[----:B------:R0:W-:Y:S04]  /*33b90*/  STL.64 [R1+0x2530], R10 ;  /* 0x0025300a01007387 */ /* 0x0001e80000100a00 */
[----:B------:R-:W-:Y:S04]  /*33ba0*/  STL.64 [R1+0x2528], R8 ;  /* 0x0025280801007387 */ /* 0x000fe80000100a00 */
[----:B0-----:R-:W2:Y:S04]  /*33bb0*/  LDL.64 R10, [R1+0x28] ;  /* 0x00002800010a7983 */ /* 0x001ea80000100a00 */
[----:B--2---:R0:W-:Y:S04]  /*33bc0*/  STL.64 [R1+0x2548], R10 ;  /* 0x0025480a01007387 */ /* 0x0041e80000100a00 */
[----:B0-----:R-:W2:Y:S04]  /*33bd0*/  LDL.64 R10, [R1+0x38] ;  /* 0x00003800010a7983 */ /* 0x001ea80000100a00 */
[----:B--2---:R0:W-:Y:S04]  /*33be0*/  STL.64 [R1+0x2568], R10 ;  /* 0x0025680a01007387 */ /* 0x0041e80000100a00 */
        /* <DEDUP_REMOVED lines=11> */
[----:B----4-:R0:W-:Y:S04]  /*33ca0*/  STL.64 [R1+0x2510], R4 ;  /* 0x0025100401007387 */ /* 0x0101e80000100a00 */
        /* <DEDUP_REMOVED lines=8> */
[----:B------:R-:W2:Y:S04]  /*33d30*/  LDL.LU R6, [R1+0xc68] ;  /* 0x000c680001067983 */ /* 0x000ea80000300800 */
[----:B------:R-:W2:Y:S04]  /*33d40*/  LDL.LU R7, [R1+0xc6c] ;  /* 0x000c6c0001077983 */ /* 0x000ea80000300800 */
[----:B---3--:R0:W-:Y:S04]  /*33d50*/  STL.64 [R1+0x23c0], R22 ;  /* 0x0023c01601007387 */ /* 0x0081e80000100a00 */
[----:B------:R1:W-:Y:S04]  /*33d60*/  STL.64 [R1+0x23b8], R20 ;  /* 0x0023b81401007387 */ /* 0x0003e80000100a00 */
[----:B0-----:R-:W3:Y:S02]  /*33d70*/  LDL.64 R22, [R1+0x68] ;  /* 0x0000680001167983 */ /* 0x001ee40000100a00 */
[----:B---3--:R-:W-:-:S15]  /*33d80*/  HMMA.16816.F32 R16, R24, R22, R16 ;  /* 0x000000161810723c */ /* 0x008fde0000001810 */
[----:B------:R-:W-:-:S04]  /*33d90*/  NOP ;  /* 0x0000000000007918 */ /* 0x000fc80000000000 */
[----:B------:R0:W-:Y:S04]  /*33da0*/  STL.64 [R1+0xca0], R16 ;  /* 0x000ca01001007387 */ /* 0x0001e80000100a00 */
[----:B------:R3:W-:Y:S04]  /*33db0*/  STL.64 [R1+0xca8], R18 ;  /* 0x000ca81201007387 */ /* 0x0007e80000100a00 */
[----:B-1----:R-:W4:Y:S04]  /*33dc0*/  LDL.LU R20, [R1+0xb10] ;  /* 0x000b100001147983 */ /* 0x002f280000300800 */
[----:B------:R-:W4:Y:S01]  /*33dd0*/  LDL.LU R21, [R1+0xb14] ;  /* 0x000b140001157983 */ /* 0x000f220000300800 */
[----:B0-----:R-:W-:-:S02]  /*33de0*/  IMAD.MOV.U32 R17, RZ, RZ, R22 ;  /* 0x000000ffff117224 */ /* 0x001fc400078e0016 */
[----:B------:R-:W-:Y:S01]  /*33df0*/  IMAD.MOV.U32 R16, RZ, RZ, R23 ;  /* 0x000000ffff107224 */ /* 0x000fe200078e0017 */
[----:B------:R-:W2:Y:S04]  /*33e00*/  LDL.LU R22, [R1+0xb18] ;  /* 0x000b180001167983 */ /* 0x000ea80000300800 */
[----:B------:R-:W2:Y:S01]  /*33e10*/  LDL.LU R23, [R1+0xb1c] ;  /* 0x000b1c0001177983 */ /* 0x000ea20000300800 */
[C---:B------:R-:W-:Y:S01]  /*33e20*/  HMMA.16816.F32 R8, R24.reuse, R14, R8 ;  /* 0x0000000e1808723c */ /* 0x040fe20000001808 */
[----:B---3--:R-:W-:Y:S02]  /*33e30*/  IMAD.MOV.U32 R19, RZ, RZ, R14 ;  /* 0x000000ffff137224 */ /* 0x008fe400078e000e */
[----:B------:R-:W-:Y:S01]  /*33e40*/  IMAD.MOV.U32 R18, RZ, RZ, R15 ;  /* 0x000000ffff127224 */ /* 0x000fe200078e000f */
[----:B--2---:R-:W-:Y:S04]  /*33e50*/  STL.64 [R1+0x23d0], R22 ;  /* 0x0023d01601007387 */ /* 0x004fe80000100a00 */
[----:B----4-:R-:W-:Y:S11]  /*33e60*/  STL.64 [R1+0x23c8], R20 ;  /* 0x0023c81401007387 */ /* 0x010ff60000100a00 */
        /* <DEDUP_REMOVED lines=21> */
[----:B------:R-:W3:Y:S01]  /*33fc0*/  LDL.LU.64 R10, [R1+0x2548] ;  /* 0x00254800010a7983 */ /* 0x000ee20000300a00 */
[----:B------:R-:W-:Y:S02]  /*33fd0*/  IMAD.MOV.U32 R22, RZ, RZ, R2 ;  /* 0x000000ffff167224 */ /* 0x000fe400078e0002 */
[----:B------:R-:W-:Y:S01]  /*33fe0*/  IMAD.MOV.U32 R23, RZ, RZ, R0 ;  /* 0x000000ffff177224 */ /* 0x000fe200078e0000 */
        /* <DEDUP_REMOVED lines=8> */
[----:B------:R-:W4:Y:S04]  /*34070*/  LDL.LU.64 R10, [R1+0x2530] ;  /* 0x00253000010a7983 */ /* 0x000f280000300a00 */
[----:B------:R-:W4:Y:S02]  /*34080*/  LDL.LU.64 R8, [R1+0x2528] ;  /* 0x0025280001087983 */ /* 0x000f240000300a00 */
[----:B----4-:R-:W-:-:S15]  /*34090*/  HMMA.16816.F32 R8, R24, R22, R8 ;  /* 0x000000161808723c */ /* 0x010fde0000001808 */
[----:B------:R-:W-:-:S04]  /*340a0*/  NOP ;  /* 0x0000000000007918 */ /* 0x000fc80000000000 */
[----:B------:R-:W-:Y:S04]  /*340b0*/  STL.64 [R1+0xc50], R8 ;  /* 0x000c500801007387 */ /* 0x000fe80000100a00 */
[----:B------:R0:W-:Y:S04]  /*340c0*/  STL.64 [R1+0xc58], R10 ;  /* 0x000c580a01007387 */ /* 0x0001e80000100a00 */
[----:B0-----:R-:W3:Y:S04]  /*340d0*/  LDL.LU.64 R10, [R1+0x2520] ;  /* 0x00252000010a7983 */ /* 0x001ee80000300a00 */
[----:B------:R0:W-:Y:S02]  /*340e0*/  STL.64 [R1+0x23e0], R22 ;  /* 0x0023e01601007387 */ /* 0x0001e40000100a00 */
[----:B0-----:R-:W-:-:S02]  /*340f0*/  IMAD.MOV.U32 R22, RZ, RZ, R2 ;  /* 0x000000ffff167224 */ /* 0x001fc400078e0002 */
[----:B------:R-:W-:-:S05]  /*34100*/  IMAD.MOV.U32 R23, RZ, RZ, R0 ;  /* 0x000000ffff177224 */ /* 0x000fca00078e0000 */
[----:B------:R-:W-:Y:S01]  /*34110*/  STL.64 [R1+0x23f8], R22 ;  /* 0x0023f81601007387 */ /* 0x000fe20000100a00 */
[----:B---3--:R-:W-:-:S15]  /*34120*/  HMMA.16816.F32 R4, R24, R10, R4 ;  /* 0x0000000a1804723c */ /* 0x008fde0000001804 */
[----:B------:R-:W-:-:S04]  /*34130*/  NOP ;  /* 0x0000000000007918 */ /* 0x000fc80000000000 */
[----:B------:R-:W-:Y:S04]  /*34140*/  STL.64 [R1+0xc40], R4 ;  /* 0x000c400401007387 */ /* 0x000fe80000100a00 */
[----:B------:R0:W-:Y:S04]  /*34150*/  STL.64 [R1+0xc48], R6 ;  /* 0x000c480601007387 */ /* 0x0001e80000100a00 */
[----:B0-----:R-:W2:Y:S04]  /*34160*/  LDL.LU.64 R6, [R1+0x2518] ;  /* 0x0025180001067983 */ /* 0x001ea80000300a00 */
[----:B------:R-:W2:Y:S01]  /*34170*/  LDL.LU.64 R4, [R1+0x2510] ;  /* 0x0025100001047983 */ /* 0x000ea20000300a00 */
[----:B------:R-:W-:-:S02]  /*34180*/  IMAD.MOV.U32 R2, RZ, RZ, R10 ;  /* 0x000000ffff027224 */ /* 0x000fc400078e000a */
[----:B------:R-:W-:Y:S02]  /*34190*/  IMAD.MOV.U32 R0, RZ, RZ, R11 ;  /* 0x000000ffff007224 */ /* 0x000fe400078e000b */
[----:B------:R-:W-:Y:S01]  /*341a0*/  IMAD.MOV.U32 R22, RZ, RZ, R13 ;  /* 0x000000ffff167224 */ /* 0x000fe200078e000d */
[----:B------:R-:W3:Y:S04]  /*341b0*/  LDL.LU.64 R10, [R1+0x2508] ;  /* 0x00250800010a7983 */ /* 0x000ee80000300a00 */
        /* <DEDUP_REMOVED lines=10> */
[----:B------:R-:W2:Y:S04]  /*34260*/  LDL.LU R12, [R1+0xb20] ;  /* 0x000b2000010c7983 */ /* 0x000ea80000300800 */
[----:B------:R-:W2:Y:S04]  /*34270*/  LDL.LU R13, [R1+0xb24] ;  /* 0x000b2400010d7983 */ /* 0x000ea80000300800 */
[----:B0-----:R-:W2:Y:S04]  /*34280*/  LDL.LU R14, [R1+0xb28] ;  /* 0x000b2800010e7983 */ /* 0x001ea80000300800 */
[----:B------:R-:W2:Y:S01]  /*34290*/  LDL.LU R15, [R1+0xb2c] ;  /* 0x000b2c00010f7983 */ /* 0x000ea20000300800 */
[----:B------:R-:W-:-:S02]  /*342a0*/  IMAD.MOV.U32 R22, RZ, RZ, R21 ;  /* 0x000000ffff167224 */ /* 0x000fc400078e0015 */
[----:B------:R-:W-:-:S05]  /*342b0*/  IMAD.MOV.U32 R23, RZ, RZ, R20 ;  /* 0x000000ffff177224 */ /* 0x000fca00078e0014 */
[----:B------:R-:W-:Y:S04]  /*342c0*/  STL.64 [R1+0x2428], R22 ;  /* 0x0024281601007387 */ /* 0x000fe80000100a00 */
[----:B--2---:R-:W-:Y:S04]  /*342d0*/  STL.64 [R1+0x23f0], R14 ;  /* 0x0023f00e01007387 */ /* 0x004fe80000100a00 */
[----:B------:R0:W-:Y:S04]  /*342e0*/  STL.64 [R1+0x23e8], R12 ;  /* 0x0023e80c01007387 */ /* 0x0001e80000100a00 */
[----:B0-----:R-:W2:Y:S04]  /*342f0*/  LDL.LU R12, [R1+0xb30] ;  /* 0x000b3000010c7983 */ /* 0x001ea80000300800 */
[----:B------:R-:W2:Y:S04]  /*34300*/  LDL.LU R13, [R1+0xb34] ;  /* 0x000b3400010d7983 */ /* 0x000ea80000300800 */
[----:B------:R-:W2:Y:S04]  /*34310*/  LDL.LU R14, [R1+0xb38] ;  /* 0x000b3800010e7983 */ /* 0x000ea80000300800 */
[----:B------:R-:W2:Y:S01]  /*34320*/  LDL.LU R15, [R1+0xb3c] ;  /* 0x000b3c00010f7983 */ /* 0x000ea20000300800 */
[----:B------:R-:W-:-:S02]  /*34330*/  IMAD.MOV.U32 R22, RZ, RZ, R19 ;  /* 0x000000ffff167224 */ /* 0x000fc400078e0013 */
[----:B------:R-:W-:-:S05]  /*34340*/  IMAD.MOV.U32 R23, RZ, RZ, R18 ;  /* 0x000000ffff177224 */ /* 0x000fca00078e0012 */
[----:B------:R0:W-:Y:S02]  /*34350*/  STL.64 [R1+0x2440], R22 ;  /* 0x0024401601007387 */ /* 0x0001e40000100a00 */
[----:B0-----:R-:W-:Y:S02]  /*34360*/  IMAD.MOV.U32 R22, RZ, RZ, R17 ;  /* 0x000000ffff167224 */ /* 0x001fe400078e0011 */
        /* <DEDUP_REMOVED lines=8> */
[----:B----4-:R-:W-:-:S02]  /*343f0*/  IMAD.MOV.U32 R22, RZ, RZ, R8 ;  /* 0x000000ffff167224 */ /* 0x010fc400078e0008 */
[----:B------:R-:W-:-:S05]  /*34400*/  IMAD.MOV.U32 R23, RZ, RZ, R7 ;  /* 0x000000ffff177224 */ /* 0x000fca00078e0007 */
[----:B------:R-:W-:Y:S04]  /*34410*/  STL.64 [R1+0x2470], R22 ;  /* 0x0024701601007387 */ /* 0x000fe80000100a00 */
[----:B--2---:R-:W-:Y:S04]  /*34420*/  STL.64 [R1+0x2420], R14 ;  /* 0x0024200e01007387 */ /* 0x004fe80000100a00 */
[----:B------:R0:W-:Y:S04]  /*34430*/  STL.64 [R1+0x2418], R12 ;  /* 0x0024180c01007387 */ /* 0x0001e80000100a00 */
[----:B0-----:R-:W2:Y:S04]  /*34440*/  LDL.LU R12, [R1+0xb50] ;  /* 0x000b5000010c7983 */ /* 0x001ea80000300800 */
[----:B------:R-:W2:Y:S04]  /*34450*/  LDL.LU R13, [R1+0xb54] ;  /* 0x000b5400010d7983 */ /* 0x000ea80000300800 */
[----:B------:R-:W4:Y:S04]  /*34460*/  LDL.LU R14, [R1+0xb58] ;  /* 0x000b5800010e7983 */ /* 0x000f280000300800 */
[----:B------:R-:W4:Y:S01]  /*34470*/  LDL.LU R15, [R1+0xb5c] ;  /* 0x000b5c00010f7983 */ /* 0x000f220000300800 */
[----:B------:R-:W-:-:S02]  /*34480*/  IMAD.MOV.U32 R22, RZ, RZ, R6 ;  /* 0x000000ffff167224 */ /* 0x000fc400078e0006 */
[----:B------:R-:W-:-:S05]  /*34490*/  IMAD.MOV.U32 R23, RZ, RZ, R5 ;  /* 0x000000ffff177224 */ /* 0x000fca00078e0005 */
[----:B------:R-:W-:Y:S04]  /*344a0*/  STL.64 [R1+0x2488], R22 ;  /* 0x0024881601007387 */ /* 0x000fe80000100a00 */
[----:B----4-:R-:W-:Y:S04]  /*344b0*/  STL.64 [R1+0x2438], R14 ;  /* 0x0024380e01007387 */ /* 0x010fe80000100a00 */
[----:B--2---:R0:W-:Y:S04]  /*344c0*/  STL.64 [R1+0x2430], R12 ;  /* 0x0024300c01007387 */ /* 0x0041e80000100a00 */
[----:B0-----:R-:W2:Y:S04]  /*344d0*/  LDL.LU R12, [R1+0xb60] ;  /* 0x000b6000010c7983 */ /* 0x001ea80000300800 */
[----:B------:R-:W2:Y:S04]  /*344e0*/  LDL.LU R13, [R1+0xb64] ;  /* 0x000b6400010d7983 */ /* 0x000ea80000300800 */
[----:B------:R-:W4:Y:S04]  /*344f0*/  LDL.LU R14, [R1+0xb68] ;  /* 0x000b6800010e7983 */ /* 0x000f280000300800 */
[----:B------:R-:W4:Y:S04]  /*34500*/  LDL.LU R15, [R1+0xb6c] ;  /* 0x000b6c00010f7983 */ /* 0x000f280000300800 */
[----:B------:R-:W2:Y:S04]  /*34510*/  LDL.64 R22, [R1+0x98] ;  /* 0x0000980001167983 */ /* 0x000ea80000100a00 */
[----:B--2---:R0:W-:Y:S04]  /*34520*/  STL.64 [R1+0x24a0], R22 ;  /* 0x0024a01601007387 */ /* 0x0041e80000100a00 */
[----:B0-----:R-:W2:Y:S04]  /*34530*/  LDL.64 R22, [R1+0xa8] ;  /* 0x0000a80001167983 */ /* 0x001ea80000100a00 */
[----:B--2---:R-:W-:Y:S04]  /*34540*/  STL.64 [R1+0x24a8], R22 ;  /* 0x0024a81601007387 */ /* 0x004fe80000100a00 */
[----:B----4-:R-:W-:Y:S04]  /*34550*/  STL.64 [R1+0x2450], R14 ;  /* 0x0024500e01007387 */ /* 0x010fe80000100a00 */
[----:B------:R0:W-:Y:S04]  /*34560*/  STL.64 [R1+0x2448], R12 ;  /* 0x0024480c01007387 */ /* 0x0001e80000100a00 */
[----:B0-----:R-:W2:Y:S04]  /*34570*/  LDL.LU R12, [R1+0xb70] ;  /* 0x000b7000010c7983 */ /* 0x001ea80000300800 */
[----:B------:R-:W2:Y:S04]  /*34580*/  LDL.LU R13, [R1+0xb74] ;  /* 0x000b7400010d7983 */ /* 0x000ea80000300800 */
[----:B------:R-:W4:Y:S04]  /*34590*/  LDL.LU R14, [R1+0xb78] ;  /* 0x000b7800010e7983 */ /* 0x000f280000300800 */
[----:B------:R-:W4:Y:S04]  /*345a0*/  LDL.LU R15, [R1+0xb7c] ;  /* 0x000b7c00010f7983 */ /* 0x000f280000300800 */
[----:B------:R-:W2:Y:S04]  /*345b0*/  LDL.LU R16, [R1+0x4a0] ;  /* 0x0004a00001107983 */ /* 0x000ea80000300800 */
[----:B------:R-:W3:Y:S04]  /*345c0*/  LDL.LU R17, [R1+0x4a4] ;  /* 0x0004a40001117983 */ /* 0x000ee80000300800 */
[----:B------:R-:W3:Y:S01]  /*345d0*/  LDL.LU R18, [R1+0x4a8] ;  /* 0x0004a80001127983 */ /* 0x000ee20000300800 */
[----:B------:R-:W-:-:S02]  /*345e0*/  IMAD.MOV.U32 R22, RZ, RZ, R4 ;  /* 0x000000ffff167224 */ /* 0x000fc400078e0004 */
[----:B------:R-:W-:Y:S01]  /*345f0*/  IMAD.MOV.U32 R23, RZ, RZ, R3 ;  /* 0x000000ffff177224 */ /* 0x000fe200078e0003 */
[----:B------:R-:W3:Y:S04]  /*34600*/  LDL.LU R19, [R1+0x4ac] ;  /* 0x0004ac0001137983 */ /* 0x000ee80000300800 */
[----:B------:R-:W3:Y:S04]  /*34610*/  LDL.LU R4, [R1+0xc20] ;  /* 0x000c200001047983 */ /* 0x000ee80000300800 */
[----:B------:R-:W3:Y:S04]  /*34620*/  LDL.LU R5, [R1+0xc24] ;  /* 0x000c240001057983 */ /* 0x000ee80000300800 */
[----:B------:R-:W3:Y:S04]  /*34630*/  LDL.LU R6, [R1+0xc28] ;  /* 0x000c280001067983 */ /* 0x000ee80000300800 */
[----:B------:R-:W3:Y:S04]  /*34640*/  LDL.LU R7, [R1+0xc2c] ;  /* 0x000c2c0001077983 */ /* 0x000ee80000300800 */
[----:B------:R0:W-:Y:S04]  /*34650*/  STL.64 [R1+0x24c0], R22 ;  /* 0x0024c01601007387 */ /* 0x0001e80000100a00 */
[----:B0-----:R-:W3:Y:S04]  /*34660*/  LDL.64 R22, [R1+0xc8] ;  /* 0x0000c80001167983 */ /* 0x001ee80000100a00 */
[----:B----4-:R-:W-:Y:S04]  /*34670*/  STL.64 [R1+0x2468], R14 ;  /* 0x0024680e01007387 */ /* 0x010fe80000100a00 */
[----:B--2---:R0:W-:Y:S04]  /*34680*/  STL.64 [R1+0x2460], R12 ;  /* 0x0024600c01007387 */ /* 0x0041e80000100a00 */
        /* <DEDUP_REMOVED lines=16> */
[C---:B---3--:R-:W-:Y:S03]  /*34790*/  HMMA.16816.F32 R4, R24.reuse, R10, R4 ;  /* 0x0000000a1804723c */ /* 0x048fe60000001804 */
        /* <DEDUP_REMOVED lines=19> */
[----:B------:R-:W-:Y:S04]  /*348d0*/  STL.64 [R1+0x4a8], R26 ;  /* 0x0004a81a01007387 */ /* 0x000fe80000100a00 */
[----:B------:R0:W-:Y:S04]  /*348e0*/  STL.64 [R1+0x23b0], R6 ;  /* 0x0023b00601007387 */ /* 0x0001e80000100a00 */
[----:B------:R-:W3:Y:S04]  /*348f0*/  LDL.LU R4, [R1+0x430] ;  /* 0x0004300001047983 */ /* 0x000ee80000300800 */
[----:B------:R-:W3:Y:S04]  /*34900*/  LDL.LU R5, [R1+0x434] ;  /* 0x0004340001057983 */ /* 0x000ee80000300800 */
[----:B0-----:R-:W3:Y:S04]  /*34910*/  LDL.LU R6, [R1+0x438] ;  /* 0x0004380001067983 */ /* 0x001ee80000300800 */
[----:B------:R-:W3:Y:S01]  /*34920*/  LDL.LU R7, [R1+0x43c] ;  /* 0x00043c0001077983 */ /* 0x000ee20000300800 */
[----:B------:R-:W-:-:S02]  /*34930*/  IMAD.MOV.U32 R26, RZ, RZ, R2 ;  /* 0x000000ffff1a7224 */ /* 0x000fc400078e0002 */
[----:B------:R-:W-:Y:S02]  /*34940*/  IMAD.MOV.U32 R27, RZ, RZ, R0 ;  /* 0x000000ffff1b7224 */ /* 0x000fe400078e0000 */
[----:B------:R-:W-:Y:S02]  /*34950*/  IMAD.MOV.U32 R2, RZ, RZ, R22 ;  /* 0x000000ffff027224 */ /* 0x000fe400078e0016 */
        /* <DEDUP_REMOVED lines=13> */
[----:B0-----:R-:W3:Y:S02]  /*34a30*/  LDL.LU.64 R22, [R1+0x24a8] ;  /* 0x0024a80001167983 */ /* 0x001ee40000300a00 */
[----:B---3--:R-:W-:Y:S01]  /*34a40*/  HMMA.16816.F32 R4, R16, R22, R4 ;  /* 0x000000161004723c */ /* 0x008fe20000001804 */
[----:B------:R-:W-:-:S15]  /*34a50*/  IMAD.MOV.U32 R3, RZ, RZ, R23 ;  /* 0x000000ffff037224 */ /* 0x000fde00078e0017 */
[----:B------:R-:W-:-:S03]  /*34a60*/  NOP ;  /* 0x0000000000007918 */ /* 0x000fc60000000000 */
[----:B------:R0:W-:Y:S04]  /*34a70*/  STL.64 [R1+0x430], R4 ;  /* 0x0004300401007387 */ /* 0x0001e80000100a00 */
[----:B------:R1:W-:Y:S01]  /*34a80*/  STL.64 [R1+0x438], R6 ;  /* 0x0004380601007387 */ /* 0x0003e20000100a00 */
[----:B0-----:R-:W-:-:S03]  /*34a90*/  IMAD.MOV.U32 R4, RZ, RZ, R22 ;  /* 0x000000ffff047224 */ /* 0x001fc600078e0016 */
[----:B------:R-:W2:Y:S02]  /*34aa0*/  LDL.LU.64 R22, [R1+0x24a0] ;  /* 0x0024a00001167983 */ /* 0x000ea40000300a00 */
[----:B--2---:R-:W-:Y:S01]  /*34ab0*/  HMMA.16816.F32 R12, R16, R22, R12 ;  /* 0x00000016100c723c */ /* 0x004fe2000000180c */
[----:B-1----:R-:W-:Y:S02]  /*34ac0*/  IMAD.MOV.U32 R6, RZ, RZ, R22 ;  /* 0x000000ffff067224 */ /* 0x002fe400078e0016 */
        /* <DEDUP_REMOVED lines=54> */
[----:B0-----:R-:W3:Y:S04]  /*34e30*/  LDL.LU.64 R22, [R1+0x23d0] ;  /* 0x0023d00001167983 */ /* 0x001ee80000300a00 */
[----:B------:R-:W3:Y:S02]  /*34e40*/  LDL.LU.64 R20, [R1+0x23c8] ;  /* 0x0023c80001147983 */ /* 0x000ee40000300a00 */
[C---:B---3--:R-:W-:Y:S02]  /*34e50*/  HMMA.16816.F32 R24, R16.reuse, R26, R20 ;  /* 0x0000001a1018723c */ /* 0x048fe40000001814 */
[----:B------:R-:W3:Y:S04]  /*34e60*/  LDL.LU.64 R22, [R1+0x23c0] ;  /* 0x0023c00001167983 */ /* 0x000ee80000300a00 */
[----:B------:R-:W3:Y:S04]  /*34e70*/  LDL.LU.64 R20, [R1+0x23b8] ;  /* 0x0023b80001147983 */ /* 0x000ee80000300a00 */
[----:B--2---:R0:W-:Y:S09]  /*34e80*/  STL.64 [R1+0x2320], R14 ;  /* 0x0023200e01007387 */ /* 0x0041f20000100a00 */
[----:B------:R-:W-:Y:S04]  /*34e90*/  STL.64 [R1+0xb10], R24 ;  /* 0x000b101801007387 */ /* 0x000fe80000100a00 */
[----:B------:R-:W-:Y:S04]  /*34ea0*/  STL.64 [R1+0xb18], R26 ;  /* 0x000b181a01007387 */ /* 0x000fe80000100a00 */
[----:B------:R-:W2:Y:S04]  /*34eb0*/  LDL.LU R12, [R1+0x340] ;  /* 0x00034000010c7983 */ /* 0x000ea80000300800 */
[----:B------:R-:W1:Y:S01]  /*34ec0*/  LDSM.16.MT88.4 R24, [R9+UR5+0x4280] ;  /* 0x004280050918783b */ /* 0x000e620008004200 */
[----:B---3--:R-:W-:-:S15]  /*34ed0*/  HMMA.16816.F32 R20, R16, R14, R20 ;  /* 0x0000000e1014723c */ /* 0x008fde0000001814 */
[----:B------:R-:W-:-:S04]  /*34ee0*/  NOP ;  /* 0x0000000000007918 */ /* 0x000fc80000000000 */
[----:B------:R-:W-:Y:S04]  /*34ef0*/  STL.64 [R1+0xb00], R20 ;  /* 0x000b001401007387 */ /* 0x000fe80000100a00 */
[----:B------:R-:W-:Y:S04]  /*34f00*/  STL.64 [R1+0xb08], R22 ;  /* 0x000b081601007387 */ /* 0x000fe80000100a00 */
[----:B------:R-:W2:Y:S04]  /*34f10*/  LDL.LU R13, [R1+0x344] ;  /* 0x00034400010d7983 */ /* 0x000ea80000300800 */
[----:B0-----:R-:W3:Y:S04]  /*34f20*/  LDL.LU R14, [R1+0x348] ;  /* 0x00034800010e7983 */ /* 0x001ee80000300800 */
[----:B------:R-:W3:Y:S04]  /*34f30*/  LDL.LU R15, [R1+0x34c] ;  /* 0x00034c00010f7983 */ /* 0x000ee80000300800 */
[----:B---3--:R0:W-:Y:S04]  /*34f40*/  STL.64 [R1+0x2330], R14 ;  /* 0x0023300e01007387 */ /* 0x0081e80000100a00 */
[----:B--2---:R-:W-:Y:S04]  /*34f50*/  STL.64 [R1+0x2328], R12 ;  /* 0x0023280c01007387 */ /* 0x004fe80000100a00 */
[----:B0-----:R-:W2:Y:S04]  /*34f60*/  LDL.64 R14, [R1+0x88] ;  /* 0x00008800010e7983 */ /* 0x001ea80000100a00 */
[----:B--2---:R0:W-:Y:S02]  /*34f70*/  STL.64 [R1+0x2340], R14 ;  /* 0x0023400e01007387 */ /* 0x0041e40000100a00 */
[----:B0-----:R-:W-:-:S02]  /*34f80*/  IMAD.MOV.U32 R14, RZ, RZ, R6 ;  /* 0x000000ffff0e7224 */ /* 0x001fc400078e0006 */
[----:B------:R-:W-:-:S05]  /*34f90*/  IMAD.MOV.U32 R15, RZ, RZ, R5 ;  /* 0x000000ffff0f7224 */ /* 0x000fca00078e0005 */
[----:B------:R0:W-:Y:S02]  /*34fa0*/  STL.64 [R1+0x2358], R14 ;  /* 0x0023580e01007387 */ /* 0x0001e40000100a00 */
[----:B0-----:R-:W-:Y:S02]  /*34fb0*/  IMAD.MOV.U32 R14, RZ, RZ, R4 ;  /* 0x000000ffff0e7224 */ /* 0x001fe400078e0004 */
[----:B------:R-:W-:-:S05]  /*34fc0*/  IMAD.MOV.U32 R15, RZ, RZ, R3 ;  /* 0x000000ffff0f7224 */ /* 0x000fca00078e0003 */
[----:B------:R0:W-:Y:S04]  /*34fd0*/  STL.64 [R1+0x2370], R14 ;  /* 0x0023700e01007387 */ /* 0x0001e80000100a00 */
[----:B0-----:R-:W2:Y:S04]  /*34fe0*/  LDL.64 R14, [R1+0xb8] ;  /* 0x0000b800010e7983 */ /* 0x001ea80000100a00 */
[----:B--2---:R-:W-:Y:S04]  /*34ff0*/  STL.64 [R1+0x2388], R14 ;  /* 0x0023880e01007387 */ /* 0x004fe80000100a00 */
        /* <DEDUP_REMOVED lines=8> */
[----:B-1----:R-:W-:Y:S04]  /*35080*/  STL [R1+0x2254], R24 ;  /* 0x0022541801007387 */ /* 0x002fe80000100800 */
[----:B------:R-:W-:Y:S04]  /*35090*/  STL [R1+0x2250], R25 ;  /* 0x0022501901007387 */ /* 0x000fe80000100800 */
[----:B------:R-:W-:Y:S04]  /*350a0*/  STL [R1+0x224c], R26 ;  /* 0x00224c1a01007387 */ /* 0x000fe80000100800 */
[----:B------:R0:W-:Y:S04]  /*350b0*/  STL [R1+0x2248], R27 ;  /* 0x0022481b01007387 */ /* 0x0001e80000100800 */
[----:B0-----:R-:W4:Y:S04]  /*350c0*/  LDL.64 R26, [R1+0x68] ;  /* 0x00006800011a7983 */ /* 0x001f280000100a00 */
[----:B----4-:R0:W-:Y:S04]  /*350d0*/  STL.64 [R1+0x2318], R26 ;  /* 0x0023181a01007387 */ /* 0x0101e80000100a00 */
[----:B0-----:R-:W4:Y:S04]  /*350e0*/  LDL.64 R26, [R1+0x78] ;  /* 0x00007800011a7983 */ /* 0x001f280000100a00 */
[----:B----4-:R0:W-:Y:S04]  /*350f0*/  STL.64 [R1+0x2338], R26 ;  /* 0x0023381a01007387 */ /* 0x0101e80000100a00 */
        /* <DEDUP_REMOVED lines=37> */
[----:B------:R0:W-:Y:S04]  /*35350*/  STL.64 [R1+0x3f0], R16 ;  /* 0x0003f01001007387 */ /* 0x0001e80000100a00 */
[----:B------:R1:W-:Y:S04]  /*35360*/  STL.64 [R1+0x3f8], R18 ;  /* 0x0003f81201007387 */ /* 0x0003e80000100a00 */
[----:B0-----:R-:W3:Y:S04]  /*35370*/  LDL.LU R16, [R1+0xa50] ;  /* 0x000a500001107983 */ /* 0x001ee80000300800 */
[----:B------:R-:W3:Y:S04]  /*35380*/  LDL.LU R17, [R1+0xa54] ;  /* 0x000a540001117983 */ /* 0x000ee80000300800 */
[----:B-1----:R-:W3:Y:S04]  /*35390*/  LDL.LU R18, [R1+0xa58] ;  /* 0x000a580001127983 */ /* 0x002ee80000300800 */
[----:B------:R-:W3:Y:S01]  /*353a0*/  LDL.LU R19, [R1+0xa5c] ;  /* 0x000a5c0001137983 */ /* 0x000ee20000300800 */
        /* <DEDUP_REMOVED lines=38> */
[----:B------:R-:W-:Y:S01]  /*35610*/  STL [R1+0x2260], R4 ;  /* 0x0022600401007387 */ /* 0x000fe20000100800 */
[----:B--2---:R-:W-:Y:S01]  /*35620*/  HMMA.16816.F32 R12, R20, R26, R12 ;  /* 0x0000001a140c723c */ /* 0x004fe2000000180c */
[----:B------:R-:W-:-:S15]  /*35630*/  IMAD.MOV.U32 R5, RZ, RZ, R27 ;  /* 0x000000ffff057224 */ /* 0x000fde00078e001b */
[----:B------:R-:W-:-:S03]  /*35640*/  NOP ;  /* 0x0000000000007918 */ /* 0x000fc60000000000 */
[----:B------:R0:W-:Y:S04]  /*35650*/  STL.64 [R1+0x340], R12 ;  /* 0x0003400c01007387 */ /* 0x0001e80000100a00 */
[----:B------:R1:W-:Y:S01]  /*35660*/  STL.64 [R1+0x348], R14 ;  /* 0x0003480e01007387 */ /* 0x0003e20000100a00 */
[----:B0-----:R-:W-:-:S03]  /*35670*/  IMAD.MOV.U32 R12, RZ, RZ, R26 ;  /* 0x000000ffff0c7224 */ /* 0x001fc600078e001a */
[----:B-1----:R-:W2:Y:S04]  /*35680*/  LDL.LU.64 R14, [R1+0x2320] ;  /* 0x00232000010e7983 */ /* 0x002ea80000300a00 */
[----:B------:R-:W3:Y:S04]  /*35690*/  LDL.LU.64 R26, [R1+0x2318] ;  /* 0x00231800011a7983 */ /* 0x000ee80000300a00 */
[----:B------:R-:W-:Y:S04]  /*356a0*/  STL.64 [R1+0x22b0], R6 ;  /* 0x0022b00601007387 */ /* 0x000fe80000100a00 */
[----:B------:R3:W-:Y:S02]  /*356b0*/  STL [R1+0x22a8], R5 ;  /* 0x0022a80501007387 */ /* 0x0007e40000100800 */
[----:B---3--:R-:W-:Y:S01]  /*356c0*/  HMMA.16816.F32 R4, R20, R26, R16 ;  /* 0x0000001a1404723c */ /* 0x008fe20000001810 */
[----:B------:R-:W-:-:S02]  /*356d0*/  IMAD.MOV.U32 R13, RZ, RZ, R27 ;  /* 0x000000ffff0d7224 */ /* 0x000fc400078e001b */
[----:B------:R-:W-:Y:S01]  /*356e0*/  IMAD.MOV.U32 R28, RZ, RZ, R26 ;  /* 0x000000ffff1c7224 */ /* 0x000fe200078e001a */
[----:B------:R-:W0:-:S15]  /*356f0*/  LDSM.16.MT88.4 R16, [R9+UR5+0x4300] ;  /* 0x004300050910783b */ /* 0x000e1e0008004200 */
[----:B------:R1:W-:Y:S04]  /*35700*/  STL.64 [R1+0xa50], R4 ;  /* 0x000a500401007387 */ /* 0x0003e80000100a00 */
[----:B------:R3:W-:Y:S04]  /*35710*/  STL.64 [R1+0xa58], R6 ;  /* 0x000a580601007387 */ /* 0x0007e80000100a00 */
[----:B-1----:R-:W4:Y:S04]  /*35720*/  LDL.LU R4, [R1+0x9f0] ;  /* 0x0009f00001047983 */ /* 0x002f280000300800 */
[----:B------:R-:W4:Y:S04]  /*35730*/  LDL.LU R5, [R1+0x9f4] ;  /* 0x0009f40001057983 */ /* 0x000f280000300800 */
[----:B---3--:R-:W3:Y:S04]  /*35740*/  LDL.LU R6, [R1+0x9f8] ;  /* 0x0009f80001067983 */ /* 0x008ee80000300800 */
[----:B------:R-:W3:Y:S04]  /*35750*/  LDL.LU R7, [R1+0x9fc] ;  /* 0x0009fc0001077983 */ /* 0x000ee80000300800 */
[----:B---3--:R1:W-:Y:S04]  /*35760*/  STL.64 [R1+0x22c0], R6 ;  /* 0x0022c00601007387 */ /* 0x0083e80000100a00 */
[----:B----4-:R-:W-:Y:S04]  /*35770*/  STL.64 [R1+0x22b8], R4 ;  /* 0x0022b80401007387 */ /* 0x010fe80000100a00 */
[----:B-1----:R-:W3:Y:S04]  /*35780*/  LDL.64 R6, [R1+0x18] ;  /* 0x0000180001067983 */ /* 0x002ee80000100a00 */
[----:B---3--:R-:W-:Y:S04]  /*35790*/  STL.64 [R1+0x22d0], R6 ;  /* 0x0022d00601007387 */ /* 0x008fe80000100a00 */
[----:B--2---:R1:W-:Y:S04]  /*357a0*/  STL.64 [R1+0x22a0], R14 ;  /* 0x0022a00e01007387 */ /* 0x0043e80000100a00 */
[----:B------:R2:W-:Y:S04]  /*357b0*/  STL.64 [R1+0x2298], R12 ;  /* 0x0022980c01007387 */ /* 0x0005e80000100a00 */
[----:B-1----:R-:W3:Y:S04]  /*357c0*/  LDL.64 R14, [R1+0x8] ;  /* 0x00000800010e7983 */ /* 0x002ee80000100a00 */
[----:B---3--:R1:W-:Y:S04]  /*357d0*/  STL.64 [R1+0x22c8], R14 ;  /* 0x0022c80e01007387 */ /* 0x0083e80000100a00 */
[----:B--2---:R-:W2:Y:S04]  /*357e0*/  LDL.LU R12, [R1+0xa00] ;  /* 0x000a0000010c7983 */ /* 0x004ea80000300800 */
[----:B------:R-:W2:Y:S04]  /*357f0*/  LDL.LU R13, [R1+0xa04] ;  /* 0x000a0400010d7983 */ /* 0x000ea80000300800 */
[----:B-1----:R-:W3:Y:S04]  /*35800*/  LDL.LU R14, [R1+0xa08] ;  /* 0x000a0800010e7983 */ /* 0x002ee80000300800 */
[----:B------:R-:W3:Y:S04]  /*35810*/  LDL.LU R15, [R1+0xa0c] ;  /* 0x000a0c00010f7983 */ /* 0x000ee80000300800 */
[----:B---3--:R-:W-:Y:S04]  /*35820*/  STL.64 [R1+0x22e0], R14 ;  /* 0x0022e00e01007387 */ /* 0x008fe80000100a00 */
[----:B--2---:R1:W-:Y:S04]  /*35830*/  STL.64 [R1+0x22d8], R12 ;  /* 0x0022d80c01007387 */ /* 0x0043e80000100a00 */
[----:B-1----:R-:W2:Y:S04]  /*35840*/  LDL.LU R12, [R1+0xa10] ;  /* 0x000a1000010c7983 */ /* 0x002ea80000300800 */
        /* <DEDUP_REMOVED lines=8> */
[----:B----4-:R-:W-:Y:S04]  /*358d0*/  STL.64 [R1+0x22f8], R24 ;  /* 0x0022f81801007387 */ /* 0x010fe80000100a00 */
[----:B-1----:R-:W2:Y:S04]  /*358e0*/  LDL.64 R26, [R1+0x48] ;  /* 0x00004800011a7983 */ /* 0x002ea80000100a00 */
[----:B--2---:R1:W-:Y:S04]  /*358f0*/  STL.64 [R1+0x2310], R26 ;  /* 0x0023101a01007387 */ /* 0x0043e80000100a00 */
[----:B-1----:R-:W2:Y:S04]  /*35900*/  LDL.64 R26, [R1+0x58] ;  /* 0x00005800011a7983 */ /* 0x002ea80000100a00 */
[----:B---3--:R1:W-:Y:S04]  /*35910*/  STL.64 [R1+0x22f0], R14 ;  /* 0x0022f00e01007387 */ /* 0x0083e80000100a00 */
[----:B------:R3:W-:Y:S04]  /*35920*/  STL.64 [R1+0x22e8], R12 ;  /* 0x0022e80c01007387 */ /* 0x0007e80000100a00 */
[----:B-1----:R-:W4:Y:S04]  /*35930*/  LDL.64 R14, [R1+0x38] ;  /* 0x00003800010e7983 */ /* 0x002f280000100a00 */
[----:B----4-:R1:W-:Y:S04]  /*35940*/  STL.64 [R1+0x2308], R14 ;  /* 0x0023080e01007387 */ /* 0x0103e80000100a00 */
[----:B---3--:R-:W3:Y:S04]  /*35950*/  LDL.LU R12, [R1+0xa30] ;  /* 0x000a3000010c7983 */ /* 0x008ee80000300800 */
[----:B------:R-:W3:Y:S04]  /*35960*/  LDL.LU R13, [R1+0xa34] ;  /* 0x000a3400010d7983 */ /* 0x000ee80000300800 */
[----:B-1----:R-:W3:Y:S04]  /*35970*/  LDL.LU R14, [R1+0xa38] ;  /* 0x000a3800010e7983 */ /* 0x002ee80000300800 */
[----:B------:R-:W3:Y:S04]  /*35980*/  LDL.LU R15, [R1+0xa3c] ;  /* 0x000a3c00010f7983 */ /* 0x000ee80000300800 */
[----:B------:R-:W4:Y:S04]  /*35990*/  LDL.64 R6, [R1+0x28] ;  /* 0x0000280001067983 */ /* 0x000f280000100a00 */
[----:B------:R-:W-:Y:S04]  /*359a0*/  STL.64 [R1+0x2290], R10 ;  /* 0x0022900a01007387 */ /* 0x000fe80000100a00 */
[----:B------:R1:W-:Y:S04]  /*359b0*/  STL [R1+0x2288], R9 ;  /* 0x0022880901007387 */ /* 0x0003e80000100800 */
[----:B------:R-:W2:Y:S04]  /*359c0*/  LDL.LU R8, [R1+0x9e0] ;  /* 0x0009e00001087983 */ /* 0x000ea80000300800 */
[----:B-1----:R-:W2:Y:S04]  /*359d0*/  LDL.LU R9, [R1+0x9e4] ;  /* 0x0009e40001097983 */ /* 0x002ea80000300800 */
[----:B------:R-:W2:Y:S04]  /*359e0*/  LDL.LU R10, [R1+0x9e8] ;  /* 0x0009e800010a7983 */ /* 0x000ea80000300800 */
[----:B------:R-:W2:Y:S04]  /*359f0*/  LDL.LU R11, [R1+0x9ec] ;  /* 0x0009ec00010b7983 */ /* 0x000ea80000300800 */
[----:B0-----:R-:W-:Y:S04]  /*35a00*/  STL.64 [R1+0x2118], R18 ;  /* 0x0021181201007387 */ /* 0x001fe80000100a00 */
[----:B------:R0:W-:Y:S04]  /*35a10*/  STL.64 [R1+0x2110], R16 ;  /* 0x0021101001007387 */ /* 0x0001e80000100a00 */
[----:B0-----:R-:W2:Y:S04]  /*35a20*/  LDL.LU R16, [R1+0xa40] ;  /* 0x000a400001107983 */ /* 0x001ea80000300800 */
[----:B------:R-:W2:Y:S04]  /*35a30*/  LDL.LU R17, [R1+0xa44] ;  /* 0x000a440001117983 */ /* 0x000ea80000300800 */
[----:B------:R-:W2:Y:S04]  /*35a40*/  LDL.LU R18, [R1+0xa48] ;  /* 0x000a480001127983 */ /* 0x000ea80000300800 */
[----:B------:R-:W2:Y:S02]  /*35a50*/  LDL.LU R19, [R1+0xa4c] ;  /* 0x000a4c0001137983 */ /* 0x000ea40000300800 */
[----:B--2---:R-:W-:-:S15]  /*35a60*/  HMMA.16816.F32 R16, R20, R26, R16 ;  /* 0x0000001a1410723c */ /* 0x004fde0000001810 */
[----:B------:R-:W-:-:S04]  /*35a70*/  NOP ;  /* 0x0000000000007918 */ /* 0x000fc80000000000 */
[----:B------:R0:W-:Y:S04]  /*35a80*/  STL.64 [R1+0xa40], R16 ;  /* 0x000a401001007387 */ /* 0x0001e80000100a00 */
[----:B------:R1:W-:Y:S01]  /*35a90*/  STL.64 [R1+0xa48], R18 ;  /* 0x000a481201007387 */ /* 0x0003e20000100a00 */
[----:B0-----:R-:W-:Y:S02]  /*35aa0*/  IMAD.MOV.U32 R17, RZ, RZ, R26 ;  /* 0x000000ffff117224 */ /* 0x001fe400078e001a */
[----:B------:R-:W-:Y:S02]  /*35ab0*/  IMAD.MOV.U32 R16, RZ, RZ, R27 ;  /* 0x000000ffff107224 */ /* 0x000fe400078e001b */
[----:B------:R-:W3:Y:S02]  /*35ac0*/  LDL.LU.64 R26, [R1+0x2310] ;  /* 0x00231000011a7983 */ /* 0x000ee40000300a00 */
[----:B---3--:R-:W-:Y:S01]  /*35ad0*/  HMMA.16816.F32 R12, R20, R26, R12 ;  /* 0x0000001a140c723c */ /* 0x008fe2000000180c */
        /* <DEDUP_REMOVED lines=10> */
[----:B0-----:R-:W3:Y:S04]  /*35b80*/  LDL.LU R16, [R1+0x330] ;  /* 0x0003300001107983 */ /* 0x001ee80000300800 */
[----:B------:R-:W3:Y:S04]  /*35b90*/  LDL.LU R17, [R1+0x334] ;  /* 0x0003340001117983 */ /* 0x000ee80000300800 */
[----:B------:R-:W3:Y:S04]  /*35ba0*/  LDL.LU R18, [R1+0x338] ;  /* 0x0003380001127983 */ /* 0x000ee80000300800 */
[----:B------:R-:W3:Y:S01]  /*35bb0*/  LDL.LU R19, [R1+0x33c] ;  /* 0x00033c0001137983 */ /* 0x000ee20000300800 */
[----:B--2---:R-:W-:Y:S01]  /*35bc0*/  HMMA.16816.F32 R24, R20, R14, R24 ;  /* 0x0000000e1418723c */ /* 0x004fe20000001818 */
[----:B------:R-:W-:-:S02]  /*35bd0*/  IMAD.MOV.U32 R29, RZ, RZ, R15 ;  /* 0x000000ffff1d7224 */ /* 0x000fc400078e000f */
[----:B---3--:R-:W-:Y:S04]  /*35be0*/  STL.64 [R1+0x2280], R18 ;  /* 0x0022801201007387 */ /* 0x008fe80000100a00 */
[----:B------:R0:W-:Y:S04]  /*35bf0*/  STL.64 [R1+0x2278], R16 ;  /* 0x0022781001007387 */ /* 0x0001e80000100a00 */
[----:B0-----:R-:W2:Y:S04]  /*35c00*/  LDL.LU R16, [R1+0x9d0] ;  /* 0x0009d00001107983 */ /* 0x001ea80000300800 */
[----:B------:R-:W2:Y:S04]  /*35c10*/  LDL.LU R17, [R1+0x9d4] ;  /* 0x0009d40001117983 */ /* 0x000ea80000300800 */
[----:B------:R-:W2:Y:S04]  /*35c20*/  LDL.LU R18, [R1+0x9d8] ;  /* 0x0009d80001127983 */ /* 0x000ea80000300800 */
[----:B------:R-:W2:Y:S04]  /*35c30*/  LDL.LU R19, [R1+0x9dc] ;  /* 0x0009dc0001137983 */ /* 0x000ea80000300800 */
[----:B------:R-:W-:Y:S04]  /*35c40*/  STL.64 [R1+0xa20], R24 ;  /* 0x000a201801007387 */ /* 0x000fe80000100a00 */
[----:B------:R0:W-:Y:S02]  /*35c50*/  STL.64 [R1+0xa28], R26 ;  /* 0x000a281a01007387 */ /* 0x0001e40000100a00 */
[----:B0-----:R-:W-:-:S02]  /*35c60*/  IMAD.MOV.U32 R27, RZ, RZ, R14 ;  /* 0x000000ffff1b7224 */ /* 0x001fc400078e000e */
[----:B------:R-:W3:Y:S04]  /*35c70*/  LDL.LU.64 R14, [R1+0x22f0] ;  /* 0x0022f000010e7983 */ /* 0x000ee80000300a00 */
[----:B------:R-:W3:Y:S01]  /*35c80*/  LDL.LU.64 R12, [R1+0x22e8] ;  /* 0x0022e800010c7983 */ /* 0x000ee20000300a00 */
[----:B----4-:R-:W-:Y:S02]  /*35c90*/  IMAD.MOV.U32 R25, RZ, RZ, R6 ;  /* 0x000000ffff197224 */ /* 0x010fe400078e0006 */
        /* <DEDUP_REMOVED lines=8> */
[----:B---3--:R-:W-:Y:S01]  /*35d20*/  HMMA.16816.F32 R12, R20, R6, R12 ;  /* 0x00000006140c723c */ /* 0x008fe2000000180c */
[----:B------:R-:W-:-:S02]  /*35d30*/  IMAD.MOV.U32 R2, RZ, RZ, R6 ;  /* 0x000000ffff027224 */ /* 0x000fc400078e0006 */
[----:B------:R-:W-:-:S15]  /*35d40*/  IMAD.MOV.U32 R24, RZ, RZ, R7 ;  /* 0x000000ffff187224 */ /* 0x000fde00078e0007 */
[----:B------:R-:W-:Y:S01]  /*35d50*/  NOP ;  /* 0x0000000000007918 */ /* 0x000fe20000000000 */
[----:B------:R-:W-:Y:S04]  /*35d60*/  STL.64 [R1+0xa00], R12 ;  /* 0x000a000c01007387 */ /* 0x000fe80000100a00 */
[----:B------:R0:W-:Y:S04]  /*35d70*/  STL.64 [R1+0xa08], R14 ;  /* 0x000a080e01007387 */ /* 0x0001e80000100a00 */
[----:B0-----:R-:W3:Y:S04]  /*35d80*/  LDL.LU.64 R14, [R1+0x22c8] ;  /* 0x0022c800010e7983 */ /* 0x001ee80000300a00 */
[----:B------:R-:W3:Y:S04]  /*35d90*/  LDL.LU.64 R6, [R1+0x22c0] ;  /* 0x0022c00001067983 */ /* 0x000ee80000300a00 */
[----:B------:R-:W3:Y:S02]  /*35da0*/  LDL.LU.64 R4, [R1+0x22b8] ;  /* 0x0022b80001047983 */ /* 0x000ee40000300a00 */
[----:B---3--:R-:W-:Y:S01]  /*35db0*/  HMMA.16816.F32 R4, R20, R14, R4 ;  /* 0x0000000e1404723c */ /* 0x008fe20000001804 */
[----:B------:R-:W-:-:S15]  /*35dc0*/  IMAD.MOV.U32 R0, RZ, RZ, R15 ;  /* 0x000000ffff007224 */ /* 0x000fde00078e000f */
[----:B------:R-:W-:-:S03]  /*35dd0*/  NOP ;  /* 0x0000000000007918 */ /* 0x000fc60000000000 */
[----:B------:R0:W-:Y:S04]  /*35de0*/  STL.64 [R1+0x9f0], R4 ;  /* 0x0009f00401007387 */ /* 0x0001e80000100a00 */
[----:B------:R1:W-:Y:S01]  /*35df0*/  STL.64 [R1+0x9f8], R6 ;  /* 0x0009f80601007387 */ /* 0x0003e20000100a00 */
[----:B0-----:R-:W-:-:S03]  /*35e00*/  IMAD.MOV.U32 R4, RZ, RZ, R14 ;  /* 0x000000ffff047224 */ /* 0x001fc600078e000e */
[----:B-1----:R-:W3:Y:S04]  /*35e10*/  LDL.LU.64 R6, [R1+0x22b0] ;  /* 0x0022b00001067983 */ /* 0x002ee80000300a00 */
[----:B------:R-:W4:Y:S04]  /*35e20*/  LDL.LU R5, [R1+0x22a8] ;  /* 0x0022a80001057983 */ /* 0x000f280000300800 */
[----:B------:R-:W2:Y:S04]  /*35e30*/  LDL.LU.64 R14, [R1+0x22a0] ;  /* 0x0022a000010e7983 */ /* 0x000ea80000300a00 */
[----:B------:R-:W3:Y:S01]  /*35e40*/  LDL.LU.64 R12, [R1+0x2298] ;  /* 0x00229800010c7983 */ /* 0x000ee20000300a00 */
[----:B--2---:R-:W-:-:S15]  /*35e50*/  HMMA.16816.F32 R8, R20, R14, R8 ;  /* 0x0000000e1408723c */ /* 0x004fde0000001808 */
[----:B------:R-:W-:-:S04]  /*35e60*/  NOP ;  /* 0x0000000000007918 */ /* 0x000fc80000000000 */
[----:B------:R-:W-:Y:S04]  /*35e70*/  STL.64 [R1+0x9e0], R8 ;  /* 0x0009e00801007387 */ /* 0x000fe80000100a00 */
[----:B------:R0:W-:Y:S04]  /*35e80*/  STL.64 [R1+0x9e8], R10 ;  /* 0x0009e80a01007387 */ /* 0x0001e80000100a00 */
[----:B0-----:R-:W2:Y:S04]  /*35e90*/  LDL.LU.64 R10, [R1+0x2290] ;  /* 0x00229000010a7983 */ /* 0x001ea80000300a00 */
[----:B------:R-:W3:Y:S04]  /*35ea0*/  LDL.LU R9, [R1+0x2288] ;  /* 0x0022880001097983 */ /* 0x000ee80000300800 */
[----:B------:R-:W-:Y:S01]  /*35eb0*/  STL.64 [R1+0x2130], R14 ;  /* 0x0021300e01007387 */ /* 0x000fe20000100a00 */
[----:B--2---:R-:W-:-:S15]  /*35ec0*/  HMMA.16816.F32 R16, R20, R10, R16 ;  /* 0x0000000a1410723c */ /* 0x004fde0000001810 */
        /* <DEDUP_REMOVED lines=8> */
[----:B------:R-:W3:Y:S04]  /*35f50*/  LDL.LU.64 R16, [R1+0x2268] ;  /* 0x0022680001107983 */ /* 0x000ee80000300a00 */
[----:B------:R-:W-:Y:S08]  /*35f60*/  STL.64 [R1+0x2120], R6 ;  /* 0x0021200601007387 */ /* 0x000ff00000100a00 */
[----:B------:R-:W-:Y:S04]  /*35f70*/  STL.64 [R1+0x330], R20 ;  /* 0x0003301401007387 */ /* 0x000fe80000100a00 */
[----:B------:R-:W-:Y:S04]  /*35f80*/  STL.64 [R1+0x338], R22 ;  /* 0x0003381601007387 */ /* 0x000fe80000100a00 */
[----:B------:R0:W1:Y:S04]  /*35f90*/  LDSM.16.MT88.4 R20, [R9+UR5+0x4380] ;  /* 0x004380050914783b */ /* 0x0000680008004200 */
[----:B------:R-:W2:Y:S04]  /*35fa0*/  LDL.LU R8, [R1+0x8c0] ;  /* 0x0008c00001087983 */ /* 0x000ea80000300800 */
[----:B0-----:R-:W2:Y:S04]  /*35fb0*/  LDL.LU R9, [R1+0x8c4] ;  /* 0x0008c40001097983 */ /* 0x001ea80000300800 */
[----:B------:R-:W2:Y:S04]  /*35fc0*/  LDL.LU R10, [R1+0x8c8] ;  /* 0x0008c800010a7983 */ /* 0x000ea80000300800 */
[----:B------:R-:W2:Y:S01]  /*35fd0*/  LDL.LU R11, [R1+0x8cc] ;  /* 0x0008cc00010b7983 */ /* 0x000ea20000300800 */
[----:B------:R-:W-:-:S02]  /*35fe0*/  IMAD.MOV.U32 R14, RZ, RZ, R4 ;  /* 0x000000ffff0e7224 */ /* 0x000fc400078e0004 */
[----:B------:R-:W-:Y:S01]  /*35ff0*/  IMAD.MOV.U32 R15, RZ, RZ, R0 ;  /* 0x000000ffff0f7224 */ /* 0x000fe200078e0000 */
[----:B--2---:R-:W-:Y:S04]  /*36000*/  STL.64 [R1+0x2140], R10 ;  /* 0x0021400a01007387 */ /* 0x004fe80000100a00 */
[----:B------:R0:W-:Y:S04]  /*36010*/  STL.64 [R1+0x2138], R8 ;  /* 0x0021380801007387 */ /* 0x0001e80000100a00 */
[----:B------:R-:W2:Y:S04]  /*36020*/  LDL.LU R4, [R1+0x2260] ;  /* 0x0022600001047983 */ /* 0x000ea80000300800 */
[----:B------:R-:W2:Y:S04]  /*36030*/  LDL.LU R0, [R1+0x225c] ;  /* 0x00225c0001007983 */ /* 0x000ea80000300800 */
[----:B------:R1:W-:Y:S04]  /*36040*/  STL.64 [R1+0x2148], R14 ;  /* 0x0021480e01007387 */ /* 0x0003e80000100a00 */
[----:B0-----:R-:W2:Y:S04]  /*36050*/  LDL.LU R8, [R1+0x8d0] ;  /* 0x0008d00001087983 */ /* 0x001ea80000300800 */
[----:B------:R-:W2:Y:S04]  /*36060*/  LDL.LU R9, [R1+0x8d4] ;  /* 0x0008d40001097983 */ /* 0x000ea80000300800 */
[----:B------:R-:W2:Y:S04]  /*36070*/  LDL.LU R10, [R1+0x8d8] ;  /* 0x0008d800010a7983 */ /* 0x000ea80000300800 */
[----:B------:R-:W2:Y:S01]  /*36080*/  LDL.LU R11, [R1+0x8dc] ;  /* 0x0008dc00010b7983 */ /* 0x000ea20000300800 */
[----:B-1----:R-:W-:-:S02]  /*36090*/  IMAD.MOV.U32 R14, RZ, RZ, R2 ;  /* 0x000000ffff0e7224 */ /* 0x002fc400078e0002 */
[----:B------:R-:W-:Y:S01]  /*360a0*/  IMAD.MOV.U32 R15, RZ, RZ, R24 ;  /* 0x000000ffff0f7224 */ /* 0x000fe200078e0018 */
[----:B--2---:R-:W-:Y:S04]  /*360b0*/  STL.64 [R1+0x2158], R10 ;  /* 0x0021580a01007387 */ /* 0x004fe80000100a00 */
[----:B------:R-:W-:Y:S04]  /*360c0*/  STL.64 [R1+0x2150], R8 ;  /* 0x0021500801007387 */ /* 0x000fe80000100a00 */
[----:B------:R-:W2:Y:S04]  /*360d0*/  LDL.LU R2, [R1+0x2258] ;  /* 0x0022580001027983 */ /* 0x000ea80000300800 */
[----:B------:R-:W2:Y:S04]  /*360e0*/  LDL.LU R24, [R1+0x2254] ;  /* 0x0022540001187983 */ /* 0x000ea80000300800 */
[----:B------:R0:W-:Y:S02]  /*360f0*/  STL.64 [R1+0x2160], R14 ;  /* 0x0021600e01007387 */ /* 0x0001e40000100a00 */
[----:B0-----:R-:W-:-:S02]  /*36100*/  IMAD.MOV.U32 R14, RZ, RZ, R25 ;  /* 0x000000ffff0e7224 */ /* 0x001fc400078e0019 */
[----:B------:R-:W-:Y:S01]  /*36110*/  IMAD.MOV.U32 R15, RZ, RZ, R26 ;  /* 0x000000ffff0f7224 */ /* 0x000fe200078e001a */
[----:B------:R-:W2:Y:S04]  /*36120*/  LDL.LU R25, [R1+0x2250] ;  /* 0x0022500001197983 */ /* 0x000ea80000300800 */
[----:B------:R-:W2:Y:S04]  /*36130*/  LDL.LU R26, [R1+0x224c] ;  /* 0x00224c00011a7983 */ /* 0x000ea80000300800 */
[----:B------:R0:W-:Y:S04]  /*36140*/  STL.64 [R1+0x2178], R14 ;  /* 0x0021780e01007387 */ /* 0x0001e80000100a00 */
[----:B------:R-:W2:Y:S04]  /*36150*/  LDL.LU R8, [R1+0x8e0] ;  /* 0x0008e00001087983 */ /* 0x000ea80000300800 */
[----:B------:R-:W2:Y:S04]  /*36160*/  LDL.LU R9, [R1+0x8e4] ;  /* 0x0008e40001097983 */ /* 0x000ea80000300800 */
[----:B------:R-:W2:Y:S04]  /*36170*/  LDL.LU R10, [R1+0x8e8] ;  /* 0x0008e800010a7983 */ /* 0x000ea80000300800 */
[----:B------:R-:W2:Y:S01]  /*36180*/  LDL.LU R11, [R1+0x8ec] ;  /* 0x0008ec00010b7983 */ /* 0x000ea20000300800 */
[----:B0-----:R-:W-:-:S02]  /*36190*/  IMAD.MOV.U32 R14, RZ, RZ, R27 ;  /* 0x000000ffff0e7224 */ /* 0x001fc400078e001b */
[----:B------:R-:W-:Y:S01]  /*361a0*/  IMAD.MOV.U32 R15, RZ, RZ, R29 ;  /* 0x000000ffff0f7224 */ /* 0x000fe200078e001d */
[----:B------:R-:W3:Y:S04]  /*361b0*/  LDL.LU R27, [R1+0x2248] ;  /* 0x00224800011b7983 */ /* 0x000ee80000300800 */
        /* <DEDUP_REMOVED lines=16> */
[----:B---3--:R-:W-:-:S02]  /*362c0*/  IMAD.MOV.U32 R14, RZ, RZ, R17 ;  /* 0x000000ffff0e7224 */ /* 0x008fc400078e0011 */
[----:B------:R-:W-:-:S05]  /*362d0*/  IMAD.MOV.U32 R15, RZ, RZ, R16 ;  /* 0x000000ffff0f7224 */ /* 0x000fca00078e0010 */
[----:B------:R-:W-:Y:S04]  /*362e0*/  STL.64 [R1+0x21c0], R14 ;  /* 0x0021c00e01007387 */ /* 0x000fe80000100a00 */
[----:B--2---:R-:W-:Y:S04]  /*362f0*/  STL.64 [R1+0x21a0], R10 ;  /* 0x0021a00a01007387 */ /* 0x004fe80000100a00 */
[----:B------:R0:W-:Y:S04]  /*36300*/  STL.64 [R1+0x2198], R8 ;  /* 0x0021980801007387 */ /* 0x0001e80000100a00 */
[----:B0-----:R-:W2:Y:S04]  /*36310*/  LDL.LU R8, [R1+0x910] ;  /* 0x0009100001087983 */ /* 0x001ea80000300800 */
[----:B------:R-:W2:Y:S04]  /*36320*/  LDL.LU R9, [R1+0x914] ;  /* 0x0009140001097983 */ /* 0x000ea80000300800 */
[----:B------:R-:W3:Y:S04]  /*36330*/  LDL.LU R10, [R1+0x918] ;  /* 0x00091800010a7983 */ /* 0x000ee80000300800 */
[----:B------:R-:W3:Y:S01]  /*36340*/  LDL.LU R11, [R1+0x91c] ;  /* 0x00091c00010b7983 */ /* 0x000ee20000300800 */
[----:B------:R-:W-:-:S02]  /*36350*/  IMAD.MOV.U32 R14, RZ, RZ, R28 ;  /* 0x000000ffff0e7224 */ /* 0x000fc400078e001c */
[----:B------:R-:W-:-:S05]  /*36360*/  IMAD.MOV.U32 R15, RZ, RZ, R13 ;  /* 0x000000ffff0f7224 */ /* 0x000fca00078e000d */
[----:B------:R-:W-:Y:S04]  /*36370*/  STL.64 [R1+0x21d8], R14 ;  /* 0x0021d80e01007387 */ /* 0x000fe80000100a00 */
[----:B---3--:R-:W-:Y:S04]  /*36380*/  STL.64 [R1+0x21b8], R10 ;  /* 0x0021b80a01007387 */ /* 0x008fe80000100a00 */
[----:B--2---:R0:W-:Y:S04]  /*36390*/  STL.64 [R1+0x21b0], R8 ;  /* 0x0021b00801007387 */ /* 0x0041e80000100a00 */
[----:B0-----:R-:W2:Y:S04]  /*363a0*/  LDL.LU R8, [R1+0x920] ;  /* 0x0009200001087983 */ /* 0x001ea80000300800 */
[----:B------:R-:W2:Y:S04]  /*363b0*/  LDL.LU R9, [R1+0x924] ;  /* 0x0009240001097983 */ /* 0x000ea80000300800 */
[----:B------:R-:W3:Y:S04]  /*363c0*/  LDL.LU R10, [R1+0x928] ;  /* 0x00092800010a7983 */ /* 0x000ee80000300800 */
[----:B------:R-:W3:Y:S01]  /*363d0*/  LDL.LU R11, [R1+0x92c] ;  /* 0x00092c00010b7983 */ /* 0x000ee20000300800 */
[----:B------:R-:W-:-:S02]  /*363e0*/  IMAD.MOV.U32 R14, RZ, RZ, R12 ;  /* 0x000000ffff0e7224 */ /* 0x000fc400078e000c */
[----:B----4-:R-:W-:-:S05]  /*363f0*/  IMAD.MOV.U32 R15, RZ, RZ, R5 ;  /* 0x000000ffff0f7224 */ /* 0x010fca00078e0005 */
[----:B------:R0:W-:Y:S01]  /*36400*/  STL.64 [R1+0x21f0], R14 ;  /* 0x0021f00e01007387 */ /* 0x0001e20000100a00 */
[----:B------:R-:W-:Y:S02]  /*36410*/  IMAD.MOV.U32 R6, RZ, RZ, R2 ;  /* 0x000000ffff067224 */ /* 0x000fe400078e0002 */
[----:B------:R-:W-:Y:S02]  /*36420*/  IMAD.MOV.U32 R7, RZ, RZ, R0 ;  /* 0x000000ffff077224 */ /* 0x000fe400078e0000 */
[----:B0-----:R-:W-:Y:S02]  /*36430*/  IMAD.MOV.U32 R14, RZ, RZ, R4 ;  /* 0x000000ffff0e7224 */ /* 0x001fe400078e0004 */
[----:B------:R-:W-:-:S05]  /*36440*/  IMAD.MOV.U32 R15, RZ, RZ, R3 ;  /* 0x000000ffff0f7224 */ /* 0x000fca00078e0003 */
[----:B------:R-:W-:Y:S04]  /*36450*/  STL.64 [R1+0x2208], R14 ;  /* 0x0022080e01007387 */ /* 0x000fe80000100a00 */
[----:B---3--:R-:W-:Y:S04]  /*36460*/  STL.64 [R1+0x21d0], R10 ;  /* 0x0021d00a01007387 */ /* 0x008fe80000100a00 */
[----:B--2---:R0:W-:Y:S04]  /*36470*/  STL.64 [R1+0x21c8], R8 ;  /* 0x0021c80801007387 */ /* 0x0041e80000100a00 */
[----:B0-----:R-:W2:Y:S04]  /*36480*/  LDL.LU R8, [R1+0x930] ;  /* 0x0009300001087983 */ /* 0x001ea80000300800 */
[----:B------:R-:W2:Y:S04]  /*36490*/  LDL.LU R9, [R1+0x934] ;  /* 0x0009340001097983 */ /* 0x000ea80000300800 */
[----:B------:R-:W3:Y:S04]  /*364a0*/  LDL.LU R10, [R1+0x938] ;  /* 0x00093800010a7983 */ /* 0x000ee80000300800 */
[----:B------:R-:W3:Y:S04]  /*364b0*/  LDL.LU R11, [R1+0x93c] ;  /* 0x00093c00010b7983 */ /* 0x000ee80000300800 */
[----:B------:R0:W-:Y:S04]  /*364c0*/  STL.64 [R1+0x2230], R6 ;  /* 0x0022300601007387 */ /* 0x0001e80000100a00 */
[----:B0-----:R-:W4:Y:S04]  /*364d0*/  LDL.64 R6, [R1+0xc8] ;  /* 0x0000c80001067983 */ /* 0x001f280000100a00 */
        /* <DEDUP_REMOVED lines=12> */
[----:B0-----:R-:W4:Y:S04]  /*365a0*/  LDL.LU R16, [R1+0x1010] ;  /* 0x0010100001107983 */ /* 0x001f280000300800 */
[----:B------:R-:W4:Y:S04]  /*365b0*/  LDL.LU R17, [R1+0x1014] ;  /* 0x0010140001117983 */ /* 0x000f280000300800 */
[----:B------:R-:W4:Y:S04]  /*365c0*/  LDL.LU R18, [R1+0x1018] ;  /* 0x0010180001127983 */ /* 0x000f280000300800 */
[----:B------:R-:W4:Y:S04]  /*365d0*/  LDL.LU R19, [R1+0x101c] ;  /* 0x00101c0001137983 */ /* 0x000f280000300800 */
[----:B------:R-:W2:Y:S04]  /*365e0*/  LDL.64 R14, [R1+0x98] ;  /* 0x00009800010e7983 */ /* 0x000ea80000100a00 */
        /* <DEDUP_REMOVED lines=12> */
[----:B----4-:R-:W-:Y:S01]  /*366b0*/  HMMA.16816.F32 R16, R24, R6, R16 ;  /* 0x000000061810723c */ /* 0x010fe20000001810 */
[----:B------:R-:W-:-:S02]  /*366c0*/  IMAD.MOV.U32 R2, RZ, RZ, R6 ;  /* 0x000000ffff027224 */ /* 0x000fc400078e0006 */
[----:B------:R-:W-:Y:S01]  /*366d0*/  IMAD.MOV.U32 R0, RZ, RZ, R7 ;  /* 0x000000ffff007224 */ /* 0x000fe200078e0007 */
[----:B---3--:R-:W-:Y:S04]  /*366e0*/  STL.64 [R1+0x2218], R10 ;  /* 0x0022180a01007387 */ /* 0x008fe80000100a00 */
[----:B--2---:R0:W-:Y:S04]  /*366f0*/  STL.64 [R1+0x2210], R8 ;  /* 0x0022100801007387 */ /* 0x0041e80000100a00 */
[----:B0-----:R-:W2:Y:S04]  /*36700*/  LDL.LU R8, [R1+0x2a0] ;  /* 0x0002a00001087983 */ /* 0x001ea80000300800 */
[----:B------:R-:W2:Y:S04]  /*36710*/  LDL.LU R9, [R1+0x2a4] ;  /* 0x0002a40001097983 */ /* 0x000ea80000300800 */
[----:B------:R-:W2:Y:S04]  /*36720*/  LDL.LU R10, [R1+0x2a8] ;  /* 0x0002a800010a7983 */ /* 0x000ea80000300800 */
[----:B------:R-:W2:Y:S04]  /*36730*/  LDL.LU R11, [R1+0x2ac] ;  /* 0x0002ac00010b7983 */ /* 0x000ea80000300800 */
[----:B------:R-:W-:Y:S04]  /*36740*/  STL [R1+0x203c], R22 ;  /* 0x00203c1601007387 */ /* 0x000fe80000100800 */
[----:B------:R0:W-:Y:S04]  /*36750*/  STL [R1+0x2038], R23 ;  /* 0x0020381701007387 */ /* 0x0001e80000100800 */
[----:B------:R-:W-:Y:S04]  /*36760*/  STL.64 [R1+0x20f0], R20 ;  /* 0x0020f01401007387 */ /* 0x000fe80000100a00 */
[----:B0-----:R-:W3:Y:S04]  /*36770*/  LDL.LU.64 R22, [R1+0xa8] ;  /* 0x0000a80001167983 */ /* 0x001ee80000300a00 */
[----:B------:R-:W-:Y:S04]  /*36780*/  STL.64 [R1+0x1010], R16 ;  /* 0x0010101001007387 */ /* 0x000fe80000100a00 */
[----:B------:R0:W-:Y:S04]  /*36790*/  STL.64 [R1+0x1018], R18 ;  /* 0x0010181201007387 */ /* 0x0001e80000100a00 */
[----:B0-----:R-:W4:Y:S04]  /*367a0*/  LDL.LU.64 R18, [R1+0x2240] ;  /* 0x0022400001127983 */ /* 0x001f280000300a00 */
[----:B------:R-:W4:Y:S04]  /*367b0*/  LDL.LU.64 R16, [R1+0x2238] ;  /* 0x0022380001107983 */ /* 0x000f280000300a00 */
[----:B------:R-:W4:Y:S02]  /*367c0*/  LDL.LU.64 R6, [R1+0x2230] ;  /* 0x0022300001067983 */ /* 0x000f240000300a00 */
[----:B----4-:R-:W-:Y:S02]  /*367d0*/  HMMA.16816.F32 R4, R24, R6, R16 ;  /* 0x000000061804723c */ /* 0x010fe40000001810 */
[----:B------:R-:W3:Y:S04]  /*367e0*/  LDL.LU.64 R18, [R1+0x2228] ;  /* 0x0022280001127983 */ /* 0x000ee80000300a00 */
[----:B------:R-:W3:-:S13]  /*367f0*/  LDL.LU.64 R16, [R1+0x2220] ;  /* 0x0022200001107983 */ /* 0x000eda0000300a00 */
[----:B------:R0:W-:Y:S04]  /*36800*/  STL.64 [R1+0x2c0], R4 ;  /* 0x0002c00401007387 */ /* 0x0001e80000100a00 */
[----:B------:R1:W-:Y:S04]  /*36810*/  STL.64 [R1+0x2c8], R6 ;  /* 0x0002c80601007387 */ /* 0x0003e80000100a00 */
[----:B0-----:R-:W4:Y:S04]  /*36820*/  LDL.LU R4, [R1+0x8b0] ;  /* 0x0008b00001047983 */ /* 0x001f280000300800 */
[----:B------:R-:W4:Y:S04]  /*36830*/  LDL.LU R5, [R1+0x8b4] ;  /* 0x0008b40001057983 */ /* 0x000f280000300800 */
[----:B-1----:R-:W4:Y:S04]  /*36840*/  LDL.LU R6, [R1+0x8b8] ;  /* 0x0008b80001067983 */ /* 0x002f280000300800 */
[----:B------:R-:W4:Y:S01]  /*36850*/  LDL.LU R7, [R1+0x8bc] ;  /* 0x0008bc0001077983 */ /* 0x000f220000300800 */
        /* <DEDUP_REMOVED lines=8> */
[----:B------:R0:W-:Y:S04]  /*368e0*/  STL.64 [R1+0x20f8], R22 ;  /* 0x0020f81601007387 */ /* 0x0001e80000100a00 */
[----:B0-----:R-:W3:Y:S01]  /*368f0*/  LDL.LU.64 R22, [R1+0xb8] ;  /* 0x0000b80001167983 */ /* 0x001ee20000300a00 */
[----:B--2---:R-:W-:Y:S03]  /*36900*/  HMMA.16816.F32 R8, R24, R14, R8 ;  /* 0x0000000e1808723c */ /* 0x004fe60000001808 */
[----:B---3--:R0:W-:-:S15]  /*36910*/  STL.64 [R1+0x2100], R22 ;  /* 0x0021001601007387 */ /* 0x0081de0000100a00 */
[----:B------:R-:W-:Y:S01]  /*36920*/  NOP ;  /* 0x0000000000007918 */ /* 0x000fe20000000000 */
[----:B------:R-:W-:Y:S04]  /*36930*/  STL.64 [R1+0x2a0], R8 ;  /* 0x0002a00801007387 */ /* 0x000fe80000100a00 */
[----:B------:R1:W-:Y:S01]  /*36940*/  STL.64 [R1+0x2a8], R10 ;  /* 0x0002a80a01007387 */ /* 0x0003e20000100a00 */
[----:B0-----:R-:W-:Y:S02]  /*36950*/  IMAD.MOV.U32 R22, RZ, RZ, R2 ;  /* 0x000000ffff167224 */ /* 0x001fe400078e0002 */
[----:B------:R-:W-:Y:S01]  /*36960*/  IMAD.MOV.U32 R23, RZ, RZ, R0 ;  /* 0x000000ffff177224 */ /* 0x000fe200078e0000 */
[----:B-1----:R-:W2:Y:S04]  /*36970*/  LDL.LU.64 R10, [R1+0x2218] ;  /* 0x00221800010a7983 */ /* 0x002ea80000300a00 */
[----:B------:R-:W2:Y:S01]  /*36980*/  LDL.LU.64 R8, [R1+0x2210] ;  /* 0x0022100001087983 */ /* 0x000ea20000300a00 */
[----:B------:R-:W-:-:S02]  /*36990*/  IMAD.MOV.U32 R2, RZ, RZ, R14 ;  /* 0x000000ffff027224 */ /* 0x000fc400078e000e */
[----:B------:R-:W-:Y:S02]  /*369a0*/  IMAD.MOV.U32 R0, RZ, RZ, R15 ;  /* 0x000000ffff007224 */ /* 0x000fe400078e000f */
        /* <DEDUP_REMOVED lines=55> */
[----:B--2---:R-:W-:-:S15]  /*36d20*/  HMMA.16816.F32 R8, R24, R14, R8 ;  /* 0x0000000e1808723c */ /* 0x004fde0000001808 */
[----:B------:R-:W-:-:S04]  /*36d30*/  NOP ;  /* 0x0000000000007918 */ /* 0x000fc80000000000 */
[----:B------:R-:W-:Y:S04]  /*36d40*/  STL.64 [R1+0x8c0], R8 ;  /* 0x0008c00801007387 */ /* 0x000fe80000100a00 */
[----:B------:R0:W-:Y:S04]  /*36d50*/  STL.64 [R1+0x8c8], R10 ;  /* 0x0008c80a01007387 */ /* 0x0001e80000100a00 */
[----:B0-----:R-:W4:Y:S04]  /*36d60*/  LDL.LU.64 R10, [R1+0x2128] ;  /* 0x00212800010a7983 */ /* 0x001f280000300a00 */
[----:B------:R0:W-:Y:S04]  /*36d70*/  STL.64 [R1+0x2090], R14 ;  /* 0x0020900e01007387 */ /* 0x0001e80000100a00 */
[----:B0-----:R-:W2:Y:S01]  /*36d80*/  LDL.LU.64 R14, [R1+0x88] ;  /* 0x00008800010e7983 */ /* 0x001ea20000300a00 */
[C---:B----4-:R-:W-:Y:S03]  /*36d90*/  HMMA.16816.F32 R4, R24.reuse, R10, R4 ;  /* 0x0000000a1804723c */ /* 0x050fe60000001804 */
[----:B--2---:R0:W-:Y:S04]  /*36da0*/  STL.64 [R1+0x2108], R14 ;  /* 0x0021080e01007387 */ /* 0x0041e80000100a00 */
[----:B------:R-:W2:Y:S04]  /*36db0*/  LDL.LU R12, [R1+0xfe0] ;  /* 0x000fe000010c7983 */ /* 0x000ea80000300800 */
[----:B------:R-:W2:Y:S04]  /*36dc0*/  LDL.LU R13, [R1+0xfe4] ;  /* 0x000fe400010d7983 */ /* 0x000ea80000300800 */
[----:B0-----:R-:W2:Y:S04]  /*36dd0*/  LDL.LU R14, [R1+0xfe8] ;  /* 0x000fe800010e7983 */ /* 0x001ea80000300800 */
[----:B------:R-:W2:Y:S04]  /*36de0*/  LDL.LU R15, [R1+0xfec] ;  /* 0x000fec00010f7983 */ /* 0x000ea80000300800 */
[----:B------:R-:W-:Y:S04]  /*36df0*/  STL.64 [R1+0x8b0], R4 ;  /* 0x0008b00401007387 */ /* 0x000fe80000100a00 */
[----:B------:R0:W-:Y:S04]  /*36e00*/  STL.64 [R1+0x8b8], R6 ;  /* 0x0008b80601007387 */ /* 0x0001e80000100a00 */
[----:B0-----:R-:W3:Y:S04]  /*36e10*/  LDL.LU.64 R6, [R1+0x2120] ;  /* 0x0021200001067983 */ /* 0x001ee80000300a00 */
[----:B------:R0:W-:Y:S04]  /*36e20*/  STL [R1+0x205c], R10 ;  /* 0x00205c0a01007387 */ /* 0x0001e80000100800 */
[----:B------:R1:W-:Y:S04]  /*36e30*/  STL [R1+0x2058], R11 ;  /* 0x0020580b01007387 */ /* 0x0003e80000100800 */
[----:B------:R-:W4:Y:S04]  /*36e40*/  LDL.LU R8, [R1+0x1f0] ;  /* 0x0001f00001087983 */ /* 0x000f280000300800 */
[----:B------:R-:W4:Y:S04]  /*36e50*/  LDL.LU R9, [R1+0x1f4] ;  /* 0x0001f40001097983 */ /* 0x000f280000300800 */
[----:B0-----:R-:W4:Y:S04]  /*36e60*/  LDL.LU R10, [R1+0x1f8] ;  /* 0x0001f800010a7983 */ /* 0x001f280000300800 */
[----:B-1----:R-:W4:Y:S01]  /*36e70*/  LDL.LU R11, [R1+0x1fc] ;  /* 0x0001fc00010b7983 */ /* 0x002f220000300800 */
[----:B---3--:R-:W-:Y:S03]  /*36e80*/  HMMA.16816.F32 R24, R24, R6, R16 ;  /* 0x000000061818723c */ /* 0x008fe60000001810 */
[----:B------:R-:W2:Y:S04]  /*36e90*/  LDL.LU.64 R18, [R1+0x2118] ;  /* 0x0021180001127983 */ /* 0x000ea80000300a00 */
[----:B------:R-:W2:-:S12]  /*36ea0*/  LDL.LU.64 R16, [R1+0x2110] ;  /* 0x0021100001107983 */ /* 0x000e980000300a00 */
[----:B------:R-:W-:Y:S04]  /*36eb0*/  STL.64 [R1+0x270], R24 ;  /* 0x0002701801007387 */ /* 0x000fe80000100a00 */
[----:B------:R-:W-:Y:S04]  /*36ec0*/  STL.64 [R1+0x278], R26 ;  /* 0x0002781a01007387 */ /* 0x000fe80000100a00 */
[----:B------:R0:W-:Y:S04]  /*36ed0*/  STL [R1+0x2054], R6 ;  /* 0x0020540601007387 */ /* 0x0001e80000100800 */
[----:B------:R1:W-:Y:S04]  /*36ee0*/  STL [R1+0x2050], R7 ;  /* 0x0020500701007387 */ /* 0x0003e80000100800 */
[----:B------:R-:W3:Y:S04]  /*36ef0*/  LDL.LU R4, [R1+0x200] ;  /* 0x0002000001047983 */ /* 0x000ee80000300800 */
[----:B------:R-:W3:Y:S04]  /*36f00*/  LDL.LU R5, [R1+0x204] ;  /* 0x0002040001057983 */ /* 0x000ee80000300800 */
[----:B0-----:R-:W3:Y:S04]  /*36f10*/  LDL.LU R6, [R1+0x208] ;  /* 0x0002080001067983 */ /* 0x001ee80000300800 */
[----:B-1----:R-:W3:Y:S01]  /*36f20*/  LDL.LU R7, [R1+0x20c] ;  /* 0x00020c0001077983 */ /* 0x002ee20000300800 */
[----:B--2---:R-:W-:Y:S03]  /*36f30*/  HMMA.16816.F32 R20, R16, R22, R12 ;  /* 0x000000161014723c */ /* 0x004fe6000000180c */
[----:B------:R-:W2:-:S15]  /*36f40*/  LDL.LU.64 R14, [R1+0x2108] ;  /* 0x00210800010e7983 */ /* 0x000e9e0000300a00 */
[----:B------:R-:W-:Y:S01]  /*36f50*/  NOP ;  /* 0x0000000000007918 */ /* 0x000fe20000000000 */
[----:B------:R-:W-:Y:S04]  /*36f60*/  STL.64 [R1+0xfe0], R20 ;  /* 0x000fe01401007387 */ /* 0x000fe80000100a00 */
[----:B------:R0:W-:Y:S04]  /*36f70*/  STL.64 [R1+0xfe8], R22 ;  /* 0x000fe81601007387 */ /* 0x0001e80000100a00 */
[----:B0-----:R-:W3:Y:S02]  /*36f80*/  LDL.LU.64 R22, [R1+0x2100] ;  /* 0x0021000001167983 */ /* 0x001ee40000300a00 */
[----:B---3--:R-:W-:-:S15]  /*36f90*/  HMMA.16816.F32 R4, R16, R22, R4 ;  /* 0x000000161004723c */ /* 0x008fde0000001804 */
[----:B------:R-:W-:-:S04]  /*36fa0*/  NOP ;  /* 0x0000000000007918 */ /* 0x000fc80000000000 */
[----:B------:R-:W-:Y:S04]  /*36fb0*/  STL.64 [R1+0x200], R4 ;  /* 0x0002000401007387 */ /* 0x000fe80000100a00 */
[----:B------:R0:W-:Y:S02]  /*36fc0*/  STL.64 [R1+0x208], R6 ;  /* 0x0002080601007387 */ /* 0x0001e40000100a00 */
[----:B0-----:R-:W-:Y:S02]  /*36fd0*/  IMAD.MOV.U32 R6, RZ, RZ, R22 ;  /* 0x000000ffff067224 */ /* 0x001fe400078e0016 */
[----:B------:R-:W-:Y:S02]  /*36fe0*/  IMAD.MOV.U32 R7, RZ, RZ, R23 ;  /* 0x000000ffff077224 */ /* 0x000fe400078e0017 */
        /* <DEDUP_REMOVED lines=10> */
[----:B------:R-:W3:Y:S01]  /*37090*/  LDL.LU.64 R20, [R1+0x20f0] ;  /* 0x0020f00001147983 */ /* 0x000ee20000300a00 */
[----:B0-----:R-:W-:Y:S02]  /*370a0*/  IMAD.MOV.U32 R10, RZ, RZ, R22 ;  /* 0x000000ffff0a7224 */ /* 0x001fe400078e0016 */
[----:B------:R-:W-:-:S05]  /*370b0*/  IMAD.MOV.U32 R11, RZ, RZ, R23 ;  /* 0x000000ffff0b7224 */ /* 0x000fca00078e0017 */
[----:B------:R0:W-:Y:S04]  /*370c0*/  STL.64 [R1+0x20d0], R10 ;  /* 0x0020d00a01007387 */ /* 0x0001e80000100a00 */
[----:B------:R-:W4:Y:S04]  /*370d0*/  LDL.LU R8, [R1+0x1e0] ;  /* 0x0001e00001087983 */ /* 0x000f280000300800 */
[----:B------:R-:W4:Y:S04]  /*370e0*/  LDL.LU R9, [R1+0x1e4] ;  /* 0x0001e40001097983 */ /* 0x000f280000300800 */
[----:B0-----:R-:W4:Y:S04]  /*370f0*/  LDL.LU R10, [R1+0x1e8] ;  /* 0x0001e800010a7983 */ /* 0x001f280000300800 */
[----:B------:R-:W4:Y:S01]  /*37100*/  LDL.LU R11, [R1+0x1ec] ;  /* 0x0001ec00010b7983 */ /* 0x000f220000300800 */
[----:B------:R-:W-:-:S02]  /*37110*/  IMAD.MOV.U32 R26, RZ, RZ, R2 ;  /* 0x000000ffff1a7224 */ /* 0x000fc400078e0002 */
[----:B------:R-:W-:Y:S01]  /*37120*/  IMAD.MOV.U32 R27, RZ, RZ, R0 ;  /* 0x000000ffff1b7224 */ /* 0x000fe200078e0000 */
[C---:B--2---:R-:W-:Y:S08]  /*37130*/  HMMA.16816.F32 R4, R16.reuse, R14, R4 ;  /* 0x0000000e1004723c */ /* 0x044ff00000001804 */
[----:B----4-:R-:W-:Y:S01]  /*37140*/  HMMA.16816.F32 R8, R16, R26, R8 ;  /* 0x0000001a1008723c */ /* 0x010fe20000001808 */
[----:B------:R-:W2:Y:S01]  /*37150*/  LDL.LU.64 R26, [R1+0x18] ;  /* 0x00001800011a7983 */ /* 0x000ea20000300a00 */
[----:B------:R-:W-:-:S02]  /*37160*/  IMAD.MOV.U32 R22, RZ, RZ, R14 ;  /* 0x000000ffff167224 */ /* 0x000fc400078e000e */
[----:B------:R-:W-:Y:S01]  /*37170*/  IMAD.MOV.U32 R23, RZ, RZ, R15 ;  /* 0x000000ffff177224 */ /* 0x000fe200078e000f */
[----:B--2---:R-:W-:-:S14]  /*37180*/  STL.64 [R1+0x2070], R26 ;  /* 0x0020701a01007387 */ /* 0x004fdc0000100a00 */
[----:B------:R0:W-:Y:S04]  /*37190*/  STL.64 [R1+0x1e0], R8 ;  /* 0x0001e00801007387 */ /* 0x0001e80000100a00 */
[----:B------:R1:W-:Y:S04]  /*371a0*/  STL.64 [R1+0x1e8], R10 ;  /* 0x0001e80a01007387 */ /* 0x0003e80000100a00 */
[----:B------:R2:W-:Y:S04]  /*371b0*/  STL.64 [R1+0x1d0], R4 ;  /* 0x0001d00401007387 */ /* 0x0005e80000100a00 */
[----:B------:R4:W-:Y:S04]  /*371c0*/  STL.64 [R1+0x1d8], R6 ;  /* 0x0001d80601007387 */ /* 0x0009e80000100a00 */
[----:B------:R-:W3:Y:S04]  /*371d0*/  LDL.LU R12, [R1+0x7f0] ;  /* 0x0007f000010c7983 */ /* 0x000ee80000300800 */
[----:B------:R-:W3:Y:S04]  /*371e0*/  LDL.LU R13, [R1+0x7f4] ;  /* 0x0007f400010d7983 */ /* 0x000ee80000300800 */
[----:B------:R-:W3:Y:S04]  /*371f0*/  LDL.LU R14, [R1+0x7f8] ;  /* 0x0007f800010e7983 */ /* 0x000ee80000300800 */
[----:B------:R-:W3:Y:S04]  /*37200*/  LDL.LU R15, [R1+0x7fc] ;  /* 0x0007fc00010f7983 */ /* 0x000ee80000300800 */
[----:B0-----:R-:W3:Y:S04]  /*37210*/  LDL.LU R8, [R1+0x1b0] ;  /* 0x0001b00001087983 */ /* 0x001ee80000300800 */
[----:B------:R-:W3:Y:S04]  /*37220*/  LDL.LU R9, [R1+0x1b4] ;  /* 0x0001b40001097983 */ /* 0x000ee80000300800 */
[----:B-1----:R-:W3:Y:S04]  /*37230*/  LDL.LU R10, [R1+0x1b8] ;  /* 0x0001b800010a7983 */ /* 0x002ee80000300800 */
[----:B------:R-:W3:Y:S04]  /*37240*/  LDL.LU R11, [R1+0x1bc] ;  /* 0x0001bc00010b7983 */ /* 0x000ee80000300800 */
[----:B--2---:R-:W2:Y:S04]  /*37250*/  LDL.LU R4, [R1+0x1c0] ;  /* 0x0001c00001047983 */ /* 0x004ea80000300800 */
[----:B------:R-:W2:Y:S04]  /*37260*/  LDL.LU R5, [R1+0x1c4] ;  /* 0x0001c40001057983 */ /* 0x000ea80000300800 */
[----:B----4-:R-:W2:Y:S04]  /*37270*/  LDL.LU R6, [R1+0x1c8] ;  /* 0x0001c80001067983 */ /* 0x010ea80000300800 */
[----:B------:R-:W2:Y:S04]  /*37280*/  LDL.LU R7, [R1+0x1cc] ;  /* 0x0001cc0001077983 */ /* 0x000ea80000300800 */
[----:B---3--:R0:W-:Y:S04]  /*37290*/  STL.64 [R1+0x20e0], R10 ;  /* 0x0020e00a01007387 */ /* 0x0081e80000100a00 */
[----:B------:R-:W-:Y:S04]  /*372a0*/  STL.64 [R1+0x20d8], R8 ;  /* 0x0020d80801007387 */ /* 0x000fe80000100a00 */
[----:B0-----:R-:W2:Y:S04]  /*372b0*/  LDL.LU.64 R10, [R1+0x78] ;  /* 0x00007800010a7983 */ /* 0x001ea80000300a00 */
[----:B------:R0:W-:Y:S04]  /*372c0*/  STL.64 [R1+0x20a0], R14 ;  /* 0x0020a00e01007387 */ /* 0x0001e80000100a00 */
[----:B------:R-:W-:Y:S04]  /*372d0*/  STL.64 [R1+0x2098], R12 ;  /* 0x0020980c01007387 */ /* 0x000fe80000100a00 */
[----:B0-----:R-:W3:Y:S04]  /*372e0*/  LDL.LU.64 R14, [R1+0x48] ;  /* 0x00004800010e7983 */ /* 0x001ee80000300a00 */
[----:B---3--:R0:W-:Y:S04]  /*372f0*/  STL.64 [R1+0x20b0], R14 ;  /* 0x0020b00e01007387 */ /* 0x0081e80000100a00 */
[----:B0-----:R-:W3:Y:S04]  /*37300*/  LDL.LU.64 R14, [R1+0x58] ;  /* 0x00005800010e7983 */ /* 0x001ee80000300a00 */
[----:B---3--:R0:W-:Y:S04]  /*37310*/  STL.64 [R1+0x20c8], R14 ;  /* 0x0020c80e01007387 */ /* 0x0081e80000100a00 */
[----:B0-----:R-:W3:Y:S04]  /*37320*/  LDL.LU.64 R14, [R1+0x68] ;  /* 0x00006800010e7983 */ /* 0x001ee80000300a00 */
[----:B------:R-:W4:Y:S04]  /*37330*/  LDL.LU.64 R26, [R1+0x28] ;  /* 0x00002800011a7983 */ /* 0x000f280000300a00 */
[----:B----4-:R0:W-:Y:S04]  /*37340*/  STL.64 [R1+0x2088], R26 ;  /* 0x0020881a01007387 */ /* 0x0101e80000100a00 */
[----:B0-----:R-:W4:Y:S04]  /*37350*/  LDL.LU.64 R26, [R1+0x38] ;  /* 0x00003800011a7983 */ /* 0x001f280000300a00 */
[----:B----4-:R0:W-:Y:S04]  /*37360*/  STL.64 [R1+0x20a8], R26 ;  /* 0x0020a81a01007387 */ /* 0x0101e80000100a00 */
[----:B------:R-:W4:Y:S04]  /*37370*/  LDL.LU R24, [R1+0x800] ;  /* 0x0008000001187983 */ /* 0x000f280000300800 */
[----:B------:R-:W4:Y:S04]  /*37380*/  LDL.LU R25, [R1+0x804] ;  /* 0x0008040001197983 */ /* 0x000f280000300800 */
[----:B0-----:R-:W3:Y:S04]  /*37390*/  LDL.LU R26, [R1+0x808] ;  /* 0x00080800011a7983 */ /* 0x001ee80000300800 */
[----:B------:R-:W3:Y:S01]  /*373a0*/  LDL.LU R27, [R1+0x80c] ;  /* 0x00080c00011b7983 */ /* 0x000ee20000300800 */
[----:B--2---:R-:W-:Y:S03]  /*373b0*/  HMMA.16816.F32 R4, R16, R10, R4 ;  /* 0x0000000a1004723c */ /* 0x004fe60000001804 */
        /* <DEDUP_REMOVED lines=10> */
[----:B------:R-:W4:Y:S04]  /*37460*/  LDL.LU R22, [R1+0x7d8] ;  /* 0x0007d80001167983 */ /* 0x000f280000300800 */
[----:B------:R-:W4:Y:S01]  /*37470*/  LDL.LU R23, [R1+0x7dc] ;  /* 0x0007dc0001177983 */ /* 0x000f220000300800 */
[----:B------:R-:W-:-:S03]  /*37480*/  IMAD.MOV.U32 R2, RZ, RZ, R11 ;  /* 0x000000ffff027224 */ /* 0x000fc600078e000b */
[----:B----4-:R-:W-:Y:S04]  /*37490*/  STL.64 [R1+0x2080], R22 ;  /* 0x0020801601007387 */ /* 0x010fe80000100a00 */
[----:B---3--:R0:W-:Y:S04]  /*374a0*/  STL.64 [R1+0x2078], R20 ;  /* 0x0020781401007387 */ /* 0x0081e80000100a00 */
[----:B0-----:R-:W3:Y:S04]  /*374b0*/  LDL.LU R20, [R1+0x7e0] ;  /* 0x0007e00001147983 */ /* 0x001ee80000300800 */
[----:B------:R-:W3:Y:S04]  /*374c0*/  LDL.LU R21, [R1+0x7e4] ;  /* 0x0007e40001157983 */ /* 0x000ee80000300800 */
[----:B------:R-:W3:Y:S04]  /*374d0*/  LDL.LU R22, [R1+0x7e8] ;  /* 0x0007e80001167983 */ /* 0x000ee80000300800 */
[----:B------:R-:W3:Y:S04]  /*374e0*/  LDL.LU R23, [R1+0x7ec] ;  /* 0x0007ec0001177983 */ /* 0x000ee80000300800 */
[----:B------:R0:W-:Y:S04]  /*374f0*/  STL.64 [R1+0x1c0], R4 ;  /* 0x0001c00401007387 */ /* 0x0001e80000100a00 */
[----:B------:R1:W-:Y:S01]  /*37500*/  STL.64 [R1+0x1c8], R6 ;  /* 0x0001c80601007387 */ /* 0x0003e20000100a00 */
[----:B0-----:R-:W-:-:S03]  /*37510*/  IMAD.MOV.U32 R4, RZ, RZ, R10 ;  /* 0x000000ffff047224 */ /* 0x001fc600078e000a */
[----:B-1----:R-:W4:Y:S04]  /*37520*/  LDL.LU.64 R6, [R1+0x20e8] ;  /* 0x0020e80001067983 */ /* 0x002f280000300a00 */
[----:B------:R-:W2:Y:S04]  /*37530*/  LDL.LU.64 R10, [R1+0x20e0] ;  /* 0x0020e000010a7983 */ /* 0x000ea80000300a00 */
[----:B------:R-:W2:Y:S04]  /*37540*/  LDL.LU.64 R8, [R1+0x20d8] ;  /* 0x0020d80001087983 */ /* 0x000ea80000300a00 */
[----:B------:R-:W-:Y:S04]  /*37550*/  STL [R1+0x2030], R2 ;  /* 0x0020300201007387 */ /* 0x000fe80000100800 */
[----:B------:R-:W-:Y:S01]  /*37560*/  STL [R1+0x1fcc], R4 ;  /* 0x001fcc0401007387 */ /* 0x000fe20000100800 */
[----:B------:R-:W-:Y:S01]  /*37570*/  IMAD.MOV.U32 R5, RZ, RZ, R15 ;  /* 0x000000ffff057224 */ /* 0x000fe200078e000f */
[----:B--2---:R-:W-:-:S15]  /*37580*/  HMMA.16816.F32 R8, R16, R14, R8 ;  /* 0x0000000e1008723c */ /* 0x004fde0000001808 */
[----:B------:R-:W-:-:S04]  /*37590*/  NOP ;  /* 0x0000000000007918 */ /* 0x000fc80000000000 */
[----:B------:R0:W-:Y:S04]  /*375a0*/  STL.64 [R1+0x1b0], R8 ;  /* 0x0001b00801007387 */ /* 0x0001e80000100a00 */
[----:B------:R1:W-:Y:S01]  /*375b0*/  STL.64 [R1+0x1b8], R10 ;  /* 0x0001b80a01007387 */ /* 0x0003e20000100a00 */
[----:B0-----:R-:W-:-:S03]  /*375c0*/  IMAD.MOV.U32 R8, RZ, RZ, R14 ;  /* 0x000000ffff087224 */ /* 0x001fc600078e000e */
[----:B-1----:R-:W2:Y:S04]  /*375d0*/  LDL.LU.64 R10, [R1+0x20d0] ;  /* 0x0020d000010a7983 */ /* 0x002ea80000300a00 */
[----:B------:R-:W2:Y:S04]  /*375e0*/  LDL.LU.64 R14, [R1+0x20c8] ;  /* 0x0020c800010e7983 */ /* 0x000ea80000300a00 */
[----:B------:R-:W-:Y:S01]  /*375f0*/  STL [R1+0x2034], R5 ;  /* 0x0020340501007387 */ /* 0x000fe20000100800 */
        /* <DEDUP_REMOVED lines=31> */
[----:B------:R-:W3:Y:S02]  /*377f0*/  LDL.LU.64 R26, [R1+0x2088] ;  /* 0x00208800011a7983 */ /* 0x000ee40000300a00 */
        /* <DEDUP_REMOVED lines=13> */
[----:B------:R0:W-:Y:S04]  /*378d0*/  STL.64 [R1+0x7d0], R20 ;  /* 0x0007d01401007387 */ /* 0x0001e80000100a00 */
[----:B------:R1:W-:Y:S04]  /*378e0*/  STL.64 [R1+0x7d8], R22 ;  /* 0x0007d81601007387 */ /* 0x0003e80000100a00 */
[----:B0-----:R-:W3:Y:S04]  /*378f0*/  LDL.LU R20, [R1+0x7a0] ;  /* 0x0007a00001147983 */ /* 0x001ee80000300800 */
[----:B------:R-:W3:Y:S04]  /*37900*/  LDL.LU R21, [R1+0x7a4] ;  /* 0x0007a40001157983 */ /* 0x000ee80000300800 */
[----:B-1----:R-:W3:Y:S04]  /*37910*/  LDL.LU R22, [R1+0x7a8] ;  /* 0x0007a80001167983 */ /* 0x002ee80000300800 */
[----:B------:R-:W3:Y:S04]  /*37920*/  LDL.LU R23, [R1+0x7ac] ;  /* 0x0007ac0001177983 */ /* 0x000ee80000300800 */
[----:B------:R-:W2:Y:S04]  /*37930*/  LDL.LU R24, [R1+0x6a0] ;  /* 0x0006a00001187983 */ /* 0x000ea80000300800 */
[----:B------:R-:W2:Y:S04]  /*37940*/  LDL.LU R25, [R1+0x6a4] ;  /* 0x0006a40001197983 */ /* 0x000ea80000300800 */
[----:B------:R-:W2:Y:S04]  /*37950*/  LDL.LU R26, [R1+0x6a8] ;  /* 0x0006a800011a7983 */ /* 0x000ea80000300800 */
[----:B------:R-:W2:Y:S04]  /*37960*/  LDL.LU R27, [R1+0x6ac] ;  /* 0x0006ac00011b7983 */ /* 0x000ea80000300800 */
[----:B--2---:R0:W-:Y:S04]  /*37970*/  STL.64 [R1+0x1ee8], R26 ;  /* 0x001ee81a01007387 */ /* 0x0041e80000100a00 */
[----:B------:R-:W-:Y:S04]  /*37980*/  STL.64 [R1+0x1ee0], R24 ;  /* 0x001ee01801007387 */ /* 0x000fe80000100a00 */
[----:B0-----:R-:W2:Y:S04]  /*37990*/  LDL.LU R26, [R1+0x8] ;  /* 0x00000800011a7983 */ /* 0x001ea80000300800 */
[----:B------:R-:W2:Y:S02]  /*379a0*/  LDL.LU R27, [R1+0xc] ;  /* 0x00000c00011b7983 */ /* 0x000ea40000300800 */
[----:B--2---:R-:W-:-:S15]  /*379b0*/  HMMA.16816.F32 R8, R16, R26, R8 ;  /* 0x0000001a1008723c */ /* 0x004fde0000001808 */
[----:B------:R-:W-:-:S04]  /*379c0*/  NOP ;  /* 0x0000000000007918 */ /* 0x000fc80000000000 */
[----:B------:R-:W-:Y:S04]  /*379d0*/  STL.64 [R1+0x7c0], R8 ;  /* 0x0007c00801007387 */ /* 0x000fe80000100a00 */
[----:B------:R0:W-:Y:S04]  /*379e0*/  STL.64 [R1+0x7c8], R10 ;  /* 0x0007c80a01007387 */ /* 0x0001e80000100a00 */
[----:B0-----:R-:W2:Y:S04]  /*379f0*/  LDL.LU.64 R10, [R1+0x2068] ;  /* 0x00206800010a7983 */ /* 0x001ea80000300a00 */
[----:B------:R-:W2:Y:S04]  /*37a00*/  LDL.LU.64 R8, [R1+0x2060] ;  /* 0x0020600001087983 */ /* 0x000ea80000300a00 */
[----:B------:R0:W-:Y:S04]  /*37a10*/  STL.64 [R1+0x1f00], R26 ;  /* 0x001f001a01007387 */ /* 0x0001e80000100a00 */
[----:B------:R-:W2:Y:S04]  /*37a20*/  LDL.LU R24, [R1+0x7b0] ;  /* 0x0007b00001187983 */ /* 0x000ea80000300800 */
[----:B------:R-:W2:Y:S04]  /*37a30*/  LDL.LU R25, [R1+0x7b4] ;  /* 0x0007b40001197983 */ /* 0x000ea80000300800 */
[----:B0-----:R-:W2:Y:S04]  /*37a40*/  LDL.LU R26, [R1+0x7b8] ;  /* 0x0007b800011a7983 */ /* 0x001ea80000300800 */
[----:B------:R-:W2:Y:S02]  /*37a50*/  LDL.LU R27, [R1+0x7bc] ;  /* 0x0007bc00011b7983 */ /* 0x000ea40000300800 */
[----:B--2---:R-:W-:-:S15]  /*37a60*/  HMMA.16816.F32 R24, R16, R14, R24 ;  /* 0x0000000e1018723c */ /* 0x004fde0000001818 */
[----:B------:R-:W-:-:S04]  /*37a70*/  NOP ;  /* 0x0000000000007918 */ /* 0x000fc80000000000 */
[----:B------:R0:W-:Y:S04]  /*37a80*/  STL.64 [R1+0x7b0], R24 ;  /* 0x0007b01801007387 */ /* 0x0001e80000100a00 */
[----:B------:R1:W-:Y:S04]  /*37a90*/  STL.64 [R1+0x7b8], R26 ;  /* 0x0007b81a01007387 */ /* 0x0003e80000100a00 */
[----:B0-----:R-:W2:Y:S04]  /*37aa0*/  LDL.LU R24, [R1+0x1a0] ;  /* 0x0001a00001187983 */ /* 0x001ea80000300800 */
[----:B------:R-:W2:Y:S04]  /*37ab0*/  LDL.LU R25, [R1+0x1a4] ;  /* 0x0001a40001197983 */ /* 0x000ea80000300800 */
[----:B-1----:R-:W2:Y:S04]  /*37ac0*/  LDL.LU R26, [R1+0x1a8] ;  /* 0x0001a800011a7983 */ /* 0x002ea80000300800 */
[----:B------:R-:W2:Y:S04]  /*37ad0*/  LDL.LU R27, [R1+0x1ac] ;  /* 0x0001ac00011b7983 */ /* 0x000ea80000300800 */
        /* <DEDUP_REMOVED lines=9> */
[----:B------:R-:W-:Y:S01]  /*37b70*/  IMAD.MOV.U32 R15, RZ, RZ, R11 ;  /* 0x000000ffff0f7224 */ /* 0x000fe200078e000b */
[----:B------:R-:W3:Y:S04]  /*37b80*/  LDL.LU R10, [R1+0x205c] ;  /* 0x00205c00010a7983 */ /* 0x000ee80000300800 */
[----:B------:R-:W3:Y:S04]  /*37b90*/  LDL.LU R11, [R1+0x2058] ;  /* 0x00205800010b7983 */ /* 0x000ee80000300800 */
[----:B------:R4:W-:Y:S02]  /*37ba0*/  STL.64 [R1+0x2000], R14 ;  /* 0x0020000e01007387 */ /* 0x0009e40000100a00 */
[----:B----4-:R-:W-:-:S02]  /*37bb0*/  IMAD.MOV.U32 R14, RZ, RZ, R6 ;  /* 0x000000ffff0e7224 */ /* 0x010fc400078e0006 */
[----:B------:R-:W-:Y:S01]  /*37bc0*/  IMAD.MOV.U32 R15, RZ, RZ, R7 ;  /* 0x000000ffff0f7224 */ /* 0x000fe200078e0007 */
[----:B------:R-:W2:Y:S04]  /*37bd0*/  LDL.LU R6, [R1+0x2054] ;  /* 0x0020540001067983 */ /* 0x000ea80000300800 */
[----:B------:R-:W2:Y:S04]  /*37be0*/  LDL.LU R7, [R1+0x2050] ;  /* 0x0020500001077983 */ /* 0x000ea80000300800 */
[----:B------:R0:W-:Y:S04]  /*37bf0*/  STL.64 [R1+0x2018], R14 ;  /* 0x0020180e01007387 */ /* 0x0001e80000100a00 */
[----:B0-----:R-:W4:Y:S04]  /*37c00*/  LDL.LU R14, [R1+0xc8] ;  /* 0x0000c800010e7983 */ /* 0x001f280000300800 */
[----:B------:R-:W4:Y:S01]  /*37c10*/  LDL.LU R15, [R1+0xcc] ;  /* 0x0000cc00010f7983 */ /* 0x000f220000300800 */
[----:B---3--:R-:W-:-:S15]  /*37c20*/  HMMA.16816.F32 R20, R16, R10, R20 ;  /* 0x0000000a1014723c */ /* 0x008fde0000001814 */
[----:B------:R-:W-:-:S04]  /*37c30*/  NOP ;  /* 0x0000000000007918 */ /* 0x000fc80000000000 */
[----:B------:R-:W-:Y:S04]  /*37c40*/  STL.64 [R1+0x7a0], R20 ;  /* 0x0007a01401007387 */ /* 0x000fe80000100a00 */
[----:B------:R0:W-:Y:S04]  /*37c50*/  STL.64 [R1+0x7a8], R22 ;  /* 0x0007a81601007387 */ /* 0x0001e80000100a00 */
[----:B0-----:R-:W3:Y:S04]  /*37c60*/  LDL.LU.64 R22, [R1+0x2048] ;  /* 0x0020480001167983 */ /* 0x001ee80000300a00 */
[----:B------:R-:W4:Y:S04]  /*37c70*/  LDL.LU.64 R20, [R1+0x2040] ;  /* 0x0020400001147983 */ /* 0x000f280000300a00 */
[----:B------:R-:W-:Y:S04]  /*37c80*/  STL.64 [R1+0x1ff8], R10 ;  /* 0x001ff80a01007387 */ /* 0x000fe80000100a00 */
[----:B------:R0:W-:Y:S04]  /*37c90*/  STL.64 [R1+0x1ff0], R8 ;  /* 0x001ff00801007387 */ /* 0x0001e80000100a00 */
[----:B0-----:R-:W3:Y:S04]  /*37ca0*/  LDL.LU R8, [R1+0x120] ;  /* 0x0001200001087983 */ /* 0x001ee80000300800 */
[----:B------:R-:W3:Y:S04]  /*37cb0*/  LDL.LU R9, [R1+0x124] ;  /* 0x0001240001097983 */ /* 0x000ee80000300800 */
[----:B------:R-:W3:Y:S04]  /*37cc0*/  LDL.LU R10, [R1+0x128] ;  /* 0x00012800010a7983 */ /* 0x000ee80000300800 */
[----:B------:R-:W3:Y:S01]  /*37cd0*/  LDL.LU R11, [R1+0x12c] ;  /* 0x00012c00010b7983 */ /* 0x000ee20000300800 */
[----:B--2---:R-:W-:Y:S03]  /*37ce0*/  HMMA.16816.F32 R24, R16, R6, R24 ;  /* 0x000000061018723c */ /* 0x004fe60000001818 */
[----:B---3--:R-:W-:Y:S04]  /*37cf0*/  STL.64 [R1+0x2010], R10 ;  /* 0x0020100a01007387 */ /* 0x008fe80000100a00 */
[----:B------:R0:W-:Y:S04]  /*37d00*/  STL.64 [R1+0x2008], R8 ;  /* 0x0020080801007387 */ /* 0x0001e80000100a00 */
[----:B0-----:R-:W2:Y:S04]  /*37d10*/  LDL.LU R8, [R1+0x130] ;  /* 0x0001300001087983 */ /* 0x001ea80000300800 */
[----:B------:R-:W2:Y:S04]  /*37d20*/  LDL.LU R9, [R1+0x134] ;  /* 0x0001340001097983 */ /* 0x000ea80000300800 */
[----:B------:R-:W3:Y:S04]  /*37d30*/  LDL.LU R10, [R1+0x138] ;  /* 0x00013800010a7983 */ /* 0x000ee80000300800 */
[----:B------:R-:W3:Y:S01]  /*37d40*/  LDL.LU R11, [R1+0x13c] ;  /* 0x00013c00010b7983 */ /* 0x000ee20000300800 */
[----:B------:R-:W-:-:S02]  /*37d50*/  IMAD.MOV.U32 R18, RZ, RZ, R22 ;  /* 0x000000ffff127224 */ /* 0x000fc400078e0016 */
[----:B------:R-:W-:Y:S01]  /*37d60*/  IMAD.MOV.U32 R19, RZ, RZ, R23 ;  /* 0x000000ffff137224 */ /* 0x000fe200078e0017 */
[----:B---3--:R-:W-:Y:S04]  /*37d70*/  STL.64 [R1+0x2028], R10 ;  /* 0x0020280a01007387 */ /* 0x008fe80000100a00 */
[----:B--2---:R0:W-:Y:S04]  /*37d80*/  STL.64 [R1+0x2020], R8 ;  /* 0x0020200801007387 */ /* 0x0041e80000100a00 */
[----:B0-----:R-:W4:Y:S04]  /*37d90*/  LDL.LU R8, [R1+0xfd0] ;  /* 0x000fd00001087983 */ /* 0x001f280000300800 */
[----:B------:R-:W4:Y:S04]  /*37da0*/  LDL.LU R9, [R1+0xfd4] ;  /* 0x000fd40001097983 */ /* 0x000f280000300800 */
[----:B------:R-:W4:Y:S04]  /*37db0*/  LDL.LU R10, [R1+0xfd8] ;  /* 0x000fd800010a7983 */ /* 0x000f280000300800 */
[----:B------:R-:W4:Y:S04]  /*37dc0*/  LDL.LU R11, [R1+0xfdc] ;  /* 0x000fdc00010b7983 */ /* 0x000f280000300800 */
[----:B------:R-:W4:Y:S04]  /*37dd0*/  LDL.LU R22, [R1+0x203c] ;  /* 0x00203c0001167983 */ /* 0x000f280000300800 */
[----:B------:R-:W-:Y:S04]  /*37de0*/  STL.64 [R1+0x1a0], R24 ;  /* 0x0001a01801007387 */ /* 0x000fe80000100a00 */
[----:B------:R0:W-:Y:S04]  /*37df0*/  STL.64 [R1+0x1a8], R26 ;  /* 0x0001a81a01007387 */ /* 0x0001e80000100a00 */
[----:B------:R-:W4:Y:S01]  /*37e00*/  LDL.LU R23, [R1+0x2038] ;  /* 0x0020380001177983 */ /* 0x000f220000300800 */
[----:B0-----:R-:W-:-:S02]  /*37e10*/  IMAD.MOV.U32 R26, RZ, RZ, R5 ;  /* 0x000000ffff1a7224 */ /* 0x001fc400078e0005 */
[----:B------:R-:W-:Y:S01]  /*37e20*/  IMAD.MOV.U32 R27, RZ, RZ, R2 ;  /* 0x000000ffff1b7224 */ /* 0x000fe200078e0002 */
[----:B------:R-:W2:Y:S04]  /*37e30*/  LDL.LU R5, [R1+0x2034] ;  /* 0x0020340001057983 */ /* 0x000ea80000300800 */
[----:B------:R-:W3:Y:S04]  /*37e40*/  LDL.LU R2, [R1+0x2030] ;  /* 0x0020300001027983 */ /* 0x000ee80000300800 */
[----:B------:R0:W-:Y:S04]  /*37e50*/  STL.64 [R1+0x1f18], R26 ;  /* 0x001f181a01007387 */ /* 0x0001e80000100a00 */
[----:B0-----:R-:W2:Y:S04]  /*37e60*/  LDL.LU R26, [R1+0x98] ;  /* 0x00009800011a7983 */ /* 0x001ea80000300800 */
[----:B------:R-:W2:Y:S04]  /*37e70*/  LDL.LU R27, [R1+0x9c] ;  /* 0x00009c00011b7983 */ /* 0x000ea80000300800 */
        /* <DEDUP_REMOVED lines=14> */
[----:B------:R-:W4:Y:S04]  /*37f60*/  LDL.LU.64 R10, [R1+0x1ff8] ;  /* 0x001ff800010a7983 */ /* 0x000f280000300a00 */
[----:B------:R-:W2:-:S13]  /*37f70*/  LDL.LU.64 R8, [R1+0x1ff0] ;  /* 0x001ff00001087983 */ /* 0x000e9a0000300a00 */
        /* <DEDUP_REMOVED lines=9> */
[----:B0-----:R-:W-:Y:S02]  /*38010*/  IMAD.MOV.U32 R26, RZ, RZ, R4 ;  /* 0x000000ffff1a7224 */ /* 0x001fe400078e0004 */
[----:B------:R-:W-:Y:S01]  /*38020*/  IMAD.MOV.U32 R27, RZ, RZ, R0 ;  /* 0x000000ffff1b7224 */ /* 0x000fe200078e0000 */
[----:B------:R-:W2:Y:S04]  /*38030*/  LDL.LU R4, [R1+0x1fcc] ;  /* 0x001fcc0001047983 */ /* 0x000ea80000300800 */
[----:B------:R-:W2:Y:S04]  /*38040*/  LDL.LU R0, [R1+0x1fc8] ;  /* 0x001fc80001007983 */ /* 0x000ea80000300800 */
[----:B------:R0:W-:Y:S04]  /*38050*/  STL.64 [R1+0x1f30], R26 ;  /* 0x001f301a01007387 */ /* 0x0001e80000100a00 */
[----:B------:R-:W2:Y:S04]  /*38060*/  LDL.LU R24, [R1+0x100] ;  /* 0x0001000001187983 */ /* 0x000ea80000300800 */
[----:B------:R-:W2:Y:S04]  /*38070*/  LDL.LU R25, [R1+0x104] ;  /* 0x0001040001197983 */ /* 0x000ea80000300800 */
[----:B0-----:R-:W2:Y:S04]  /*38080*/  LDL.LU R26, [R1+0x108] ;  /* 0x00010800011a7983 */ /* 0x001ea80000300800 */
[----:B------:R-:W2:Y:S02]  /*38090*/  LDL.LU R27, [R1+0x10c] ;  /* 0x00010c00011b7983 */ /* 0x000ea40000300800 */
[----:B--2---:R-:W-:Y:S01]  /*380a0*/  HMMA.16816.F32 R16, R20, R18, R24 ;  /* 0x000000121410723c */ /* 0x004fe20000001818 */
[----:B------:R-:W-:-:S02]  /*380b0*/  IMAD.MOV.U32 R26, RZ, RZ, R13 ;  /* 0x000000ffff1a7224 */ /* 0x000fc400078e000d */
[----:B------:R-:W-:-:S15]  /*380c0*/  IMAD.MOV.U32 R27, RZ, RZ, R12 ;  /* 0x000000ffff1b7224 */ /* 0x000fde00078e000c */
[----:B------:R-:W-:Y:S01]  /*380d0*/  NOP ;  /* 0x0000000000007918 */ /* 0x000fe20000000000 */
[----:B------:R-:W-:Y:S04]  /*380e0*/  STL.64 [R1+0x100], R16 ;  /* 0x0001001001007387 */ /* 0x000fe80000100a00 */
[----:B------:R-:W-:Y:S04]  /*380f0*/  STL.64 [R1+0x108], R18 ;  /* 0x0001081201007387 */ /* 0x000fe80000100a00 */
[----:B------:R-:W-:Y:S04]  /*38100*/  STL.64 [R1+0x1f48], R26 ;  /* 0x001f481a01007387 */ /* 0x000fe80000100a00 */
[----:B------:R-:W2:Y:S04]  /*38110*/  LDL.LU.64 R12, [R1+0x1100] ;  /* 0x00110000010c7983 */ /* 0x000ea80000300a00 */
[----:B------:R-:W-:Y:S04]  /*38120*/  STL.64 [R1+0x1ef8], R14 ;  /* 0x001ef80e01007387 */ /* 0x000fe80000100a00 */
[----:B--2---:R0:W-:Y:S04]  /*38130*/  STL.64 [R1+0x1ef0], R12 ;  /* 0x001ef00c01007387 */ /* 0x0041e80000100a00 */
[----:B0-----:R-:W2:Y:S04]  /*38140*/  LDL.LU R12, [R1+0x6b0] ;  /* 0x0006b000010c7983 */ /* 0x001ea80000300800 */
[----:B------:R-:W2:Y:S04]  /*38150*/  LDL.LU R13, [R1+0x6b4] ;  /* 0x0006b400010d7983 */ /* 0x000ea80000300800 */
[----:B------:R-:W2:Y:S04]  /*38160*/  LDL.LU R14, [R1+0x6b8] ;  /* 0x0006b800010e7983 */ /* 0x000ea80000300800 */
[----:B------:R-:W2:Y:S01]  /*38170*/  LDL.LU R15, [R1+0x6bc] ;  /* 0x0006bc00010f7983 */ /* 0x000ea20000300800 */
[----:B------:R-:W-:-:S02]  /*38180*/  IMAD.MOV.U32 R26, RZ, RZ, R28 ;  /* 0x000000ffff1a7224 */ /* 0x000fc400078e001c */
[----:B------:R-:W-:Y:S01]  /*38190*/  IMAD.MOV.U32 R27, RZ, RZ, R3 ;  /* 0x000000ffff1b7224 */ /* 0x000fe200078e0003 */
[----:B------:R-:W3:Y:S04]  /*381a0*/  LDL.LU R28, [R1+0x1fc4] ;  /* 0x001fc400011c7983 */ /* 0x000ee80000300800 */
[----:B------:R-:W3:Y:S04]  /*381b0*/  LDL.LU R3, [R1+0x1fc0] ;  /* 0x001fc00001037983 */ /* 0x000ee80000300800 */
[----:B------:R-:W-:Y:S04]  /*381c0*/  STL.64 [R1+0x1f60], R26 ;  /* 0x001f601a01007387 */ /* 0x000fe80000100a00 */
[----:B--2---:R-:W-:Y:S04]  /*381d0*/  STL.64 [R1+0x1f10], R14 ;  /* 0x001f100e01007387 */ /* 0x004fe80000100a00 */
[----:B------:R0:W-:Y:S04]  /*381e0*/  STL.64 [R1+0x1f08], R12 ;  /* 0x001f080c01007387 */ /* 0x0001e80000100a00 */
[----:B0-----:R-:W2:Y:S04]  /*381f0*/  LDL.LU R12, [R1+0x6c0] ;  /* 0x0006c000010c7983 */ /* 0x001ea80000300800 */
[----:B------:R-:W2:Y:S04]  /*38200*/  LDL.LU R13, [R1+0x6c4] ;  /* 0x0006c400010d7983 */ /* 0x000ea80000300800 */
[----:B------:R-:W2:Y:S01]  /*38210*/  LDL.LU R14, [R1+0x6c8] ;  /* 0x0006c800010e7983 */ /* 0x000ea20000300800 */
[----:B------:R-:W-:-:S02]  /*38220*/  IMAD.MOV.U32 R26, RZ, RZ, R29 ;  /* 0x000000ffff1a7224 */ /* 0x000fc400078e001d */
[----:B------:R-:W-:Y:S02]  /*38230*/  IMAD.MOV.U32 R27, RZ, RZ, R9 ;  /* 0x000000ffff1b7224 */ /* 0x000fe400078e0009 */
[----:B---3--:R-:W-:Y:S02]  /*38240*/  IMAD.MOV.U32 R15, RZ, RZ, R28 ;  /* 0x000000ffff0f7224 */ /* 0x008fe400078e001c */
[----:B------:R-:W3:Y:S04]  /*38250*/  LDL.LU R28, [R1+0x1fbc] ;  /* 0x001fbc00011c7983 */ /* 0x000ee80000300800 */
        /* <DEDUP_REMOVED lines=14> */
[----:B------:R-:W2:Y:S01]  /*38340*/  LDL.LU R13, [R1+0x6e4] ;  /* 0x0006e400010d7983 */ /* 0x000ea20000300800 */
[----:B---3--:R-:W-:-:S02]  /*38350*/  IMAD.MOV.U32 R14, RZ, RZ, R29 ;  /* 0x000000ffff0e7224 */ /* 0x008fc400078e001d */
[----:B------:R-:W-:Y:S01]  /*38360*/  IMAD.MOV.U32 R15, RZ, RZ, R28 ;  /* 0x000000ffff0f7224 */ /* 0x000fe200078e001c */
[----:B------:R-:W3:Y:S04]  /*38370*/  LDL.LU R29, [R1+0x1fb4] ;  /* 0x001fb400011d7983 */ /* 0x000ee80000300800 */
[----:B------:R-:W3:Y:S04]  /*38380*/  LDL.LU R28, [R1+0x1fb0] ;  /* 0x001fb000011c7983 */ /* 0x000ee80000300800 */
[----:B------:R-:W-:Y:S04]  /*38390*/  STL.64 [R1+0x1f58], R14 ;  /* 0x001f580e01007387 */ /* 0x000fe80000100a00 */
[----:B--2---:R0:W-:Y:S04]  /*383a0*/  STL.64 [R1+0x1f50], R12 ;  /* 0x001f500c01007387 */ /* 0x0041e80000100a00 */
[----:B0-----:R-:W2:Y:S04]  /*383b0*/  LDL.LU R12, [R1+0x6f0] ;  /* 0x0006f000010c7983 */ /* 0x001ea80000300800 */
[----:B------:R-:W2:Y:S04]  /*383c0*/  LDL.LU R13, [R1+0x6f4] ;  /* 0x0006f400010d7983 */ /* 0x000ea80000300800 */
[----:B------:R-:W2:Y:S04]  /*383d0*/  LDL.LU R14, [R1+0x6f8] ;  /* 0x0006f800010e7983 */ /* 0x000ea80000300800 */
[----:B------:R-:W2:Y:S04]  /*383e0*/  LDL.LU R15, [R1+0x6fc] ;  /* 0x0006fc00010f7983 */ /* 0x000ea80000300800 */
        /* <DEDUP_REMOVED lines=16> */
[----:B--2---:R-:W-:Y:S04]  /*384f0*/  STL.64 [R1+0x1fa0], R14 ;  /* 0x001fa00e01007387 */ /* 0x004fe80000100a00 */
[----:B------:R0:W-:Y:S04]  /*38500*/  STL.64 [R1+0x1f98], R12 ;  /* 0x001f980c01007387 */ /* 0x0001e80000100a00 */
[----:B0-----:R-:W2:Y:S04]  /*38510*/  LDL.LU R12, [R1+0xf0] ;  /* 0x0000f000010c7983 */ /* 0x001ea80000300800 */
[----:B------:R-:W2:Y:S01]  /*38520*/  LDL.LU R13, [R1+0xf4] ;  /* 0x0000f400010d7983 */ /* 0x000ea20000300800 */
[----:B---3--:R-:W-:-:S02]  /*38530*/  IMAD.MOV.U32 R14, RZ, RZ, R29 ;  /* 0x000000ffff0e7224 */ /* 0x008fc400078e001d */
[----:B------:R-:W-:Y:S02]  /*38540*/  IMAD.MOV.U32 R15, RZ, RZ, R28 ;  /* 0x000000ffff0f7224 */ /* 0x000fe400078e001c */
[----:B------:R-:W3:Y:S04]  /*38550*/  LDL.LU.64 R28, [R1+0x10f8] ;  /* 0x0010f800011c7983 */ /* 0x000ee80000300a00 */
[----:B------:R-:W3:Y:S04]  /*38560*/  LDL.LU.64 R8, [R1+0x10f0] ;  /* 0x0010f00001087983 */ /* 0x000ee80000300a00 */
[----:B------:R-:W3:Y:S04]  /*38570*/  LDL.LU.64 R6, [R1+0x10d8] ;  /* 0x0010d80001067983 */ /* 0x000ee80000300a00 */
[----:B------:R-:W3:Y:S01]  /*38580*/  LDL.LU R19, [R1+0x13e8] ;  /* 0x0013e80001137983 */ /* 0x000ee20000300800 */
[----:B--2---:R-:W-:Y:S03]  /*38590*/  HMMA.16816.F32 R24, R20, R26, R12 ;  /* 0x0000001a1418723c */ /* 0x004fe6000000180c */
[----:B------:R-:W2:Y:S04]  /*385a0*/  LDL.LU.64 R14, [R1+0x1fa0] ;  /* 0x001fa000010e7983 */ /* 0x000ea80000300a00 */
[----:B------:R-:W2:-:S12]  /*385b0*/  LDL.LU.64 R12, [R1+0x1f98] ;  /* 0x001f9800010c7983 */ /* 0x000e980000300a00 */
[----:B------:R-:W-:Y:S04]  /*385c0*/  STL.64 [R1+0xf0], R24 ;  /* 0x0000f01801007387 */ /* 0x000fe80000100a00 */
[----:B------:R0:W-:Y:S04]  /*385d0*/  STL.64 [R1+0xf8], R26 ;  /* 0x0000f81a01007387 */ /* 0x0001e80000100a00 */
[----:B0-----:R-:W2:Y:S04]  /*385e0*/  LDL.LU.64 R26, [R1+0x1f90] ;  /* 0x001f9000011a7983 */ /* 0x001ea80000300a00 */
[----:B------:R-:W4:Y:S04]  /*385f0*/  LDL.LU.64 R4, [R1+0x10e0] ;  /* 0x0010e00001047983 */ /* 0x000f280000300a00 */
[----:B---3--:R-:W-:Y:S01]  /*38600*/  STL.64 [R1+0x1ed0], R6 ;  /* 0x001ed00601007387 */ /* 0x008fe20000100a00 */
[C---:B--2---:R-:W-:Y:S03]  /*38610*/  HMMA.16816.F32 R24, R20.reuse, R26, R12 ;  /* 0x0000001a1418723c */ /* 0x044fe6000000180c */
[----:B----4-:R0:W-:Y:S04]  /*38620*/  STL.64 [R1+0x1ec8], R4 ;  /* 0x001ec80401007387 */ /* 0x0101e80000100a00 */
        /* <DEDUP_REMOVED lines=11> */
[----:B------:R-:W3:-:S13]  /*386e0*/  LDL.LU.64 R12, [R1+0x1f68] ;  /* 0x001f6800010c7983 */ /* 0x000eda0000300a00 */
        /* <DEDUP_REMOVED lines=29> */
[----:B------:R-:W4:-:S13]  /*388c0*/  LDL.LU.64 R12, [R1+0x1ef0] ;  /* 0x001ef000010c7983 */ /* 0x000f1a0000300a00 */
        /* <DEDUP_REMOVED lines=8> */
[----:B0-----:R-:W3:Y:S04]  /*38950*/  LDL.LU R24, [R1+0x1408] ;  /* 0x0014080001187983 */ /* 0x001ee80000300800 */
[----:B------:R-:W3:Y:S04]  /*38960*/  LDL.LU R25, [R1+0x1a54] ;  /* 0x001a540001197983 */ /* 0x000ee80000300800 */
[----:B-1----:R-:W3:Y:S04]  /*38970*/  LDL.LU R26, [R1+0x1a4c] ;  /* 0x001a4c00011a7983 */ /* 0x002ee80000300800 */
[----:B------:R-:W3:Y:S01]  /*38980*/  LDL.LU R27, [R1+0x1a44] ;  /* 0x001a4400011b7983 */ /* 0x000ee20000300800 */
[----:B------:R-:W-:-:S02]  /*38990*/  IADD3 R16, P1, PT, R28, UR11, RZ ;  /* 0x0000000b1c107c10 */ /* 0x000fc4000ff3e0ff */
[----:B------:R-:W-:Y:S02]  /*389a0*/  IADD3 R17, P2, PT, R8, UR11, RZ ;  /* 0x0000000b08117c10 */ /* 0x000fe4000ff5e0ff */
[----:B----4-:R-:W-:-:S04]  /*389b0*/  IADD3 R15, P0, PT, R12, UR11, RZ ;  /* 0x0000000b0c0f7c10 */ /* 0x010fc8000ff1e0ff */
[----:B------:R-:W-:Y:S02]  /*389c0*/  IADD3.X R12, PT, PT, R13, UR4, RZ, P0, !PT ;  /* 0x000000040d0c7c10 */ /* 0x000fe400087fe4ff */
[----:B------:R-:W-:Y:S02]  /*389d0*/  IADD3.X R13, PT, PT, R29, UR4, RZ, P1, !PT ;  /* 0x000000041d0d7c10 */ /* 0x000fe40008ffe4ff */
[----:B------:R-:W-:Y:S02]  /*389e0*/  IADD3.X R14, PT, PT, R9, UR4, RZ, P2, !PT ;  /* 0x00000004090e7c10 */ /* 0x000fe400097fe4ff */
[----:B--2---:R-:W-:Y:S01]  /*389f0*/  HMMA.16816.F32 R8, R20, R10, R4 ;  /* 0x0000000a1408723c */ /* 0x004fe20000001804 */
[----:B---3--:R-:W-:Y:S04]  /*38a00*/  STL.64 [R1+0x1eb0], R26 ;  /* 0x001eb01a01007387 */ /* 0x008fe80000100a00 */
[----:B------:R0:W-:Y:S04]  /*38a10*/  STL.64 [R1+0x1ea8], R24 ;  /* 0x001ea81801007387 */ /* 0x0001e80000100a00 */
[----:B0-----:R-:W2:Y:S04]  /*38a20*/  LDL.LU R24, [R1+0xd0] ;  /* 0x0000d00001187983 */ /* 0x001ea80000300800 */
[----:B------:R-:W2:Y:S01]  /*38a30*/  LDL.LU R25, [R1+0xd4] ;  /* 0x0000d40001197983 */ /* 0x000ea20000300800 */
[----:B------:R-:W-:-:S03]  /*38a40*/  IMAD.MOV.U32 R27, RZ, RZ, R0 ;  /* 0x000000ffff1b7224 */ /* 0x000fc600078e0000 */
[----:B------:R-:W3:Y:S04]  /*38a50*/  LDL.LU R2, [R1+0x1a3c] ;  /* 0x001a3c0001027983 */ /* 0x000ee80000300800 */
[----:B------:R-:W4:Y:S04]  /*38a60*/  LDL.LU R0, [R1+0x1a34] ;  /* 0x001a340001007983 */ /* 0x000f280000300800 */
[----:B------:R0:W-:Y:S04]  /*38a70*/  STL.64 [R1+0x1ec0], R16 ;  /* 0x001ec01001007387 */ /* 0x0001e80000100a00 */
[----:B0-----:R-:W2:Y:S04]  /*38a80*/  LDL.LU.64 R16, [R1+0x10e8] ;  /* 0x0010e80001107983 */ /* 0x001ea80000300a00 */
[----:B------:R-:W2:Y:S04]  /*38a90*/  LDL.LU.64 R28, [R1+0x1ed8] ;  /* 0x001ed800011c7983 */ /* 0x000ea80000300a00 */
[----:B------:R-:W3:Y:S04]  /*38aa0*/  LDL.LU.64 R6, [R1+0x1ed0] ;  /* 0x001ed00001067983 */ /* 0x000ee80000300a00 */
[----:B------:R-:W3:Y:S04]  /*38ab0*/  LDL.LU.64 R4, [R1+0x1ec8] ;  /* 0x001ec80001047983 */ /* 0x000ee80000300a00 */
[----:B------:R-:W-:Y:S04]  /*38ac0*/  STL.64 [R1+0x690], R8 ;  /* 0x0006900801007387 */ /* 0x000fe80000100a00 */
[----:B------:R0:W-:Y:S01]  /*38ad0*/  STL.64 [R1+0x698], R10 ;  /* 0x0006980a01007387 */ /* 0x0001e20000100a00 */
[----:B------:R-:W-:Y:S01]  /*38ae0*/  IMAD.MOV.U32 R26, RZ, RZ, R3 ;  /* 0x000000ffff1a7224 */ /* 0x000fe200078e0003 */
[----:B--2---:R-:W-:-:S02]  /*38af0*/  IADD3 R18, P0, PT, R28, UR11, RZ ;  /* 0x0000000b1c127c10 */ /* 0x004fc4000ff1e0ff */
[----:B0-----:R-:W-:Y:S02]  /*38b00*/  IADD3 R10, P2, PT, R16, UR11, RZ ;  /* 0x0000000b100a7c10 */ /* 0x001fe4000ff5e0ff */
[----:B------:R-:W-:Y:S02]  /*38b10*/  IADD3.X R28, PT, PT, R29, UR4, RZ, P0, !PT ;  /* 0x000000041d1c7c10 */ /* 0x000fe400087fe4ff */
[----:B---3--:R-:W-:Y:S02]  /*38b20*/  IADD3 R9, P0, PT, R4, UR11, RZ ;  /* 0x0000000b04097c10 */ /* 0x008fe4000ff1e0ff */
[----:B------:R-:W-:Y:S01]  /*38b30*/  IADD3 R8, P1, PT, R6, UR11, RZ ;  /* 0x0000000b06087c10 */ /* 0x000fe2000ff3e0ff */
[----:B------:R-:W-:Y:S02]  /*38b40*/  IMAD.MOV.U32 R11, RZ, RZ, R17 ;  /* 0x000000ffff0b7224 */ /* 0x000fe400078e0011 */
[----:B------:R-:W-:Y:S04]  /*38b50*/  STL [R1+0x1df0], R9 ;  /* 0x001df00901007387 */ /* 0x000fe80000100800 */
[----:B------:R0:W-:Y:S01]  /*38b60*/  STL [R1+0x1df4], R10 ;  /* 0x001df40a01007387 */ /* 0x0001e20000100800 */
[----:B------:R-:W-:Y:S01]  /*38b70*/  IADD3.X R3, PT, PT, R7, UR4, RZ, P1, !PT ;  /* 0x0000000407037c10 */ /* 0x000fe20008ffe4ff */
[----:B0-----:R-:W-:-:S02]  /*38b80*/  IMAD.MOV.U32 R10, RZ, RZ, R16 ;  /* 0x000000ffff0a7224 */ /* 0x001fc400078e0010 */
[----:B------:R-:W2:Y:S04]  /*38b90*/  LDL.LU.64 R16, [R1+0x1ec0] ;  /* 0x001ec00001107983 */ /* 0x000ea80000300a00 */
[----:B------:R-:W3:Y:S01]  /*38ba0*/  LDL.LU.64 R6, [R1+0x1eb8] ;  /* 0x001eb80001067983 */ /* 0x000ee20000300a00 */
[----:B------:R-:W-:Y:S01]  /*38bb0*/  IADD3.X R4, PT, PT, R5, UR4, RZ, P0, !PT ;  /* 0x0000000405047c10 */ /* 0x000fe200087fe4ff */
[----:B------:R-:W-:Y:S01]  /*38bc0*/  VIADD R19, R19, 0x1 ;  /* 0x0000000113137836 */ /* 0x000fe20000000000 */
[----:B------:R-:W-:-:S03]  /*38bd0*/  IADD3.X R5, PT, PT, R11, UR4, RZ, P2, !PT ;  /* 0x000000040b057c10 */ /* 0x000fc600097fe4ff */
[----:B------:R-:W-:Y:S04]  /*38be0*/  STL [R1+0x1df8], R4 ;  /* 0x001df80401007387 */ /* 0x000fe80000100800 */
[----:B------:R-:W-:Y:S04]  /*38bf0*/  STL [R1+0x13e8], R19 ;  /* 0x0013e81301007387 */ /* 0x000fe80000100800 */
[----:B------:R3:W-:Y:S02]  /*38c00*/  STL [R1+0x1dfc], R5 ;  /* 0x001dfc0501007387 */ /* 0x0007e40000100800 */
[----:B---3--:R-:W-:Y:S02]  /*38c10*/  HMMA.16816.F32 R4, R20, R6, R24 ;  /* 0x000000061404723c */ /* 0x008fe40000001818 */
[----:B------:R-:W3:Y:S04]  /*38c20*/  LDL.LU.64 R26, [R1+0x1eb0] ;  /* 0x001eb000011a7983 */ /* 0x000ee80000300a00 */
[----:B------:R-:W3:Y:S01]  /*38c30*/  LDL.LU.64 R24, [R1+0x1ea8] ;  /* 0x001ea80001187983 */ /* 0x000ee20000300a00 */
[----:B------:R-:W-:-:S02]  /*38c40*/  IMAD.MOV.U32 R10, RZ, RZ, R15 ;  /* 0x000000ffff0a7224 */ /* 0x000fc400078e000f */
[----:B------:R-:W-:Y:S02]  /*38c50*/  IMAD.MOV.U32 R11, RZ, RZ, R12 ;  /* 0x000000ffff0b7224 */ /* 0x000fe400078e000c */
[----:B------:R-:W-:Y:S02]  /*38c60*/  IMAD.MOV.U32 R29, RZ, RZ, R28 ;  /* 0x000000ffff1d7224 */ /* 0x000fe400078e001c */
[----:B------:R-:W-:-:S06]  /*38c70*/  IMAD.MOV.U32 R28, RZ, RZ, R18 ;  /* 0x000000ffff1c7224 */ /* 0x000fcc00078e0012 */
[----:B------:R-:W-:Y:S04]  /*38c80*/  STL.64 [R1+0xd0], R4 ;  /* 0x0000d00401007387 */ /* 0x000fe80000100a00 */
[----:B------:R2:W-:Y:S04]  /*38c90*/  STL.64 [R1+0xd8], R6 ;  /* 0x0000d80601007387 */ /* 0x0005e80000100a00 */
[----:B------:R-:W-:Y:S01]  /*38ca0*/  STL.64 [R1+0x1100], R10 ;  /* 0x0011000a01007387 */ /* 0x000fe20000100a00 */
[----:B--2---:R-:W-:Y:S02]  /*38cb0*/  IMAD.MOV.U32 R6, RZ, RZ, R16 ;  /* 0x000000ffff067224 */ /* 0x004fe400078e0010 */
[----:B------:R-:W-:-:S02]  /*38cc0*/  IMAD.MOV.U32 R7, RZ, RZ, R13 ;  /* 0x000000ffff077224 */ /* 0x000fc400078e000d */
[----:B------:R-:W-:Y:S02]  /*38cd0*/  IMAD.MOV.U32 R4, RZ, RZ, R17 ;  /* 0x000000ffff047224 */ /* 0x000fe400078e0011 */
[----:B------:R-:W-:Y:S01]  /*38ce0*/  IMAD.MOV.U32 R5, RZ, RZ, R14 ;  /* 0x000000ffff057224 */ /* 0x000fe200078e000e */
[----:B------:R-:W-:Y:S04]  /*38cf0*/  STL.64 [R1+0x10f8], R6 ;  /* 0x0010f80601007387 */ /* 0x000fe80000100a00 */
[----:B------:R-:W-:Y:S04]  /*38d00*/  STL [R1+0x1e04], R28 ;  /* 0x001e041c01007387 */ /* 0x000fe80000100800 */
[----:B------:R0:W-:Y:S04]  /*38d10*/  STL.64 [R1+0x10f0], R4 ;  /* 0x0010f00401007387 */ /* 0x0001e80000100a00 */
[----:B------:R-:W-:Y:S01]  /*38d20*/  STL [R1+0x1e00], R29 ;  /* 0x001e001d01007387 */ /* 0x000fe20000100800 */
[----:B0-----:R-:W-:-:S02]  /*38d30*/  IMAD.MOV.U32 R4, RZ, RZ, R8 ;  /* 0x000000ffff047224 */ /* 0x001fc400078e0008 */
[----:B------:R-:W-:-:S05]  /*38d40*/  IMAD.MOV.U32 R5, RZ, RZ, R3 ;  /* 0x000000ffff057224 */ /* 0x000fca00078e0003 */
[----:B------:R-:W-:Y:S01]  /*38d50*/  STL.64 [R1+0x10d8], R4 ;  /* 0x0010d80401007387 */ /* 0x000fe20000100a00 */
[----:B---3--:R-:W-:Y:S02]  /*38d60*/  IADD3 R24, P2, PT, R24, UR11, RZ ;  /* 0x0000000b18187c10 */ /* 0x008fe4000ff5e0ff */
[----:B------:R-:W-:Y:S02]  /*38d70*/  IADD3 R25, P1, PT, R25, UR11, RZ ;  /* 0x0000000b19197c10 */ /* 0x000fe4000ff3e0ff */
[----:B------:R-:W-:Y:S01]  /*38d80*/  IADD3 R26, P4, PT, R26, UR11, RZ ;  /* 0x0000000b1a1a7c10 */ /* 0x000fe2000ff9e0ff */
[----:B------:R-:W-:Y:S04]  /*38d90*/  STL [R1+0x1408], R24 ;  /* 0x0014081801007387 */ /* 0x000fe80000100800 */
[----:B------:R-:W-:Y:S04]  /*38da0*/  STL [R1+0x1a54], R25 ;  /* 0x001a541901007387 */ /* 0x000fe80000100800 */
[----:B------:R-:W-:Y:S04]  /*38db0*/  STL [R1+0x1a4c], R26 ;  /* 0x001a4c1a01007387 */ /* 0x000fe80000100800 */
[----:B------:R-:W2:Y:S01]  /*38dc0*/  LDL.LU R8, [R1+0x1a50] ;  /* 0x001a500001087983 */ /* 0x000ea20000300800 */
[----:B------:R-:W-:-:S02]  /*38dd0*/  IADD3 R27, P6, PT, R27, UR11, RZ ;  /* 0x0000000b1b1b7c10 */ /* 0x000fc4000ffde0ff */
[----:B------:R-:W-:-:S03]  /*38de0*/  IADD3 R2, P5, PT, R2, UR11, RZ ;  /* 0x0000000b02027c10 */ /* 0x000fc6000ffbe0ff */
[----:B------:R-:W-:Y:S04]  /*38df0*/  STL [R1+0x1a44], R27 ;  /* 0x001a441b01007387 */ /* 0x000fe80000100800 */
[----:B--2---:R0:W-:Y:S04]  /*38e00*/  STL [R1+0x1ea0], R8 ;  /* 0x001ea00801007387 */ /* 0x0041e80000100800 */
[----:B------:R-:W-:Y:S04]  /*38e10*/  STL [R1+0x1a3c], R2 ;  /* 0x001a3c0201007387 */ /* 0x000fe80000100800 */
[----:B0-----:R-:W2:Y:S01]  /*38e20*/  LDL.LU R8, [R1+0x1a2c] ;  /* 0x001a2c0001087983 */ /* 0x001ea20000300800 */
[----:B----4-:R-:W-:-:S05]  /*38e30*/  IADD3 R0, P3, PT, R0, UR11, RZ ;  /* 0x0000000b00007c10 */ /* 0x010fca000ff7e0ff */
[----:B------:R-:W-:Y:S04]  /*38e40*/  STL [R1+0x1a34], R0 ;  /* 0x001a340001007387 */ /* 0x000fe80000100800 */
[----:B--2---:R0:W-:Y:S04]  /*38e50*/  STL [R1+0x1ea4], R8 ;  /* 0x001ea40801007387 */ /* 0x0041e80000100800 */
        /* <DEDUP_REMOVED lines=21> */
[----:B------:R-:W-:-:S03]  /*38fb0*/  ISETP.NE.U32.AND P0, PT, R19, UR8, PT ;  /* 0x0000000813007c0c */ /* 0x000fc6000bf05070 */
        /* <DEDUP_REMOVED lines=8> */
[----:B--2---:R-:W-:-:S05]  /*39040*/  IADD3.X R8, PT, PT, R8, UR4, RZ, P2, !PT ;  /* 0x0000000408087c10 */ /* 0x004fca00097fe4ff */
[----:B------:R0:W-:Y:S04]  /*39050*/  STL [R1+0x1404], R8 ;  /* 0x0014040801007387 */ /* 0x0001e80000100800 */
[----:B0-----:R-:W2:Y:S02]  /*39060*/  LDL.LU R8, [R1+0x1ea4] ;  /* 0x001ea40001087983 */ /* 0x001ea40000300800 */
[----:B--2---:R-:W-:-:S05]  /*39070*/  IADD3 R8, P2, PT, R8, UR11, RZ ;  /* 0x0000000b08087c10 */ /* 0x004fca000ff5e0ff */
[----:B------:R0:W-:Y:S04]  /*39080*/  STL [R1+0x1a2c], R8 ;  /* 0x001a2c0801007387 */ /* 0x0001e80000100800 */
[----:B0-----:R-:W2:Y:S01]  /*39090*/  LDL.LU R8, [R1+0x1ea0] ;  /* 0x001ea00001087983 */ /* 0x001ea20000300800 */
[----:B----4-:R-:W-:Y:S02]  /*390a0*/  IADD3.X R29, PT, PT, R29, UR4, RZ, P4, !PT ;  /* 0x000000041d1d7c10 */ /* 0x010fe4000a7fe4ff */
[----:B---3--:R-:W-:Y:S02]  /*390b0*/  IADD3 R28, P4, PT, R28, UR11, RZ ;  /* 0x0000000b1c1c7c10 */ /* 0x008fe4000ff9e0ff */
[----:B------:R-:W-:Y:S02]  /*390c0*/  IADD3.X R18, PT, PT, R18, UR4, RZ, P6, !PT ;  /* 0x0000000412127c10 */ /* 0x000fe4000b7fe4ff */
[----:B------:R-:W-:-:S02]  /*390d0*/  IADD3 R17, P6, PT, R17, UR11, RZ ;  /* 0x0000000b11117c10 */ /* 0x000fc4000ffde0ff */
[----:B------:R-:W-:Y:S02]  /*390e0*/  IADD3.X R14, PT, PT, R14, UR4, RZ, P5, !PT ;  /* 0x000000040e0e7c10 */ /* 0x000fe4000affe4ff */
[----:B------:R-:W-:Y:S02]  /*390f0*/  IADD3 R16, P5, PT, R16, UR11, RZ ;  /* 0x0000000b10107c10 */ /* 0x000fe4000ffbe0ff */
[----:B------:R-:W-:Y:S02]  /*39100*/  IADD3.X R13, PT, PT, R13, UR4, RZ, P3, !PT ;  /* 0x000000040d0d7c10 */ /* 0x000fe40009ffe4ff */
[----:B------:R-:W-:Y:S02]  /*39110*/  IADD3 R15, P3, PT, R15, UR11, RZ ;  /* 0x0000000b0f0f7c10 */ /* 0x000fe4000ff7e0ff */
        /* <DEDUP_REMOVED lines=12> */
[----:B--2---:R-:W-:Y:S02]  /*391e0*/  IADD3.X R8, PT, PT, R8, UR4, RZ, P1, !PT ;  /* 0x0000000408087c10 */ /* 0x004fe40008ffe4ff */
[----:B------:R-:W-:-:S03]  /*391f0*/  IADD3 R3, P1, PT, R3, UR11, RZ ;  /* 0x0000000b03037c10 */ /* 0x000fc6000ff3e0ff */
[----:B------:R0:W-:Y:S04]  /*39200*/  STL [R1+0x1a50], R8 ;  /* 0x001a500801007387 */ /* 0x0001e80000100800 */
[----:B------:R-:W-:Y:S04]  /*39210*/  STL [R1+0x1a24], R3 ;  /* 0x001a240301007387 */ /* 0x000fe80000100800 */
[----:B------:R-:W-:Y:S04]  /*39220*/  STL [R1+0x1a48], R29 ;  /* 0x001a481d01007387 */ /* 0x000fe80000100800 */
[----:B------:R-:W-:Y:S04]  /*39230*/  STL [R1+0x1a1c], R28 ;  /* 0x001a1c1c01007387 */ /* 0x000fe80000100800 */
[----:B------:R-:W-:Y:S04]  /*39240*/  STL [R1+0x1a40], R18 ;  /* 0x001a401201007387 */ /* 0x000fe80000100800 */
[----:B------:R-:W-:Y:S04]  /*39250*/  STL [R1+0x1a14], R17 ;  /* 0x001a141101007387 */ /* 0x000fe80000100800 */
[----:B------:R-:W-:Y:S04]  /*39260*/  STL [R1+0x1a38], R14 ;  /* 0x001a380e01007387 */ /* 0x000fe80000100800 */
[----:B------:R-:W-:Y:S01]  /*39270*/  STL [R1+0x1a0c], R16 ;  /* 0x001a0c1001007387 */ /* 0x000fe20000100800 */
[----:B------:R-:W-:-:S03]  /*39280*/  IADD3.X R21, PT, PT, R21, UR4, RZ, P1, !PT ;  /* 0x0000000415157c10 */ /* 0x000fc60008ffe4ff */
[----:B------:R-:W-:Y:S01]  /*39290*/  STL [R1+0x1a30], R13 ;  /* 0x001a300d01007387 */ /* 0x000fe20000100800 */
[----:B------:R-:W-:-:S03]  /*392a0*/  IADD3 R22, P1, PT, R22, UR11, RZ ;  /* 0x0000000b16167c10 */ /* 0x000fc6000ff3e0ff */
        /* <DEDUP_REMOVED lines=19> */
[----:B0-----:R-:W2:Y:S01]  /*393e0*/  LDL.LU R8, [R1+0x19ac] ;  /* 0x0019ac0001087983 */ /* 0x001ea20000300800 */
[----:B------:R-:W-:-:S02]  /*393f0*/  IADD3.X R27, PT, PT, R27, UR4, RZ, P4, !PT ;  /* 0x000000041b1b7c10 */ /* 0x000fc4000a7fe4ff */
[----:B------:R-:W-:-:S03]  /*39400*/  IADD3 R2, P4, PT, R2, UR11, RZ ;  /* 0x0000000b02027c10 */ /* 0x000fc6000ff9e0ff */
[----:B------:R-:W-:Y:S04]  /*39410*/  STL [R1+0x19e8], R27 ;  /* 0x0019e81b01007387 */ /* 0x000fe80000100800 */
[----:B--2---:R0:W-:Y:S04]  /*39420*/  STL [R1+0x1e98], R8 ;  /* 0x001e980801007387 */ /* 0x0041e80000100800 */
[----:B------:R-:W-:Y:S04]  /*39430*/  STL [R1+0x19bc], R2 ;  /* 0x0019bc0201007387 */ /* 0x000fe80000100800 */
[----:B0-----:R-:W2:Y:S01]  /*39440*/  LDL.LU R8, [R1+0x19d8] ;  /* 0x0019d80001087983 */ /* 0x001ea20000300800 */
[----:B------:R-:W-:-:S05]  /*39450*/  IADD3.X R0, PT, PT, R0, UR4, RZ, P6, !PT ;  /* 0x0000000400007c10 */ /* 0x000fca000b7fe4ff */
        /* <DEDUP_REMOVED lines=31> */
[----:B--2---:R-:W-:-:S05]  /*39650*/  IADD3 R8, P6, PT, R8, UR11, RZ ;  /* 0x0000000b08087c10 */ /* 0x004fca000ffde0ff */
[----:B------:R0:W-:Y:S04]  /*39660*/  STL [R1+0x19b4], R8 ;  /* 0x0019b40801007387 */ /* 0x0001e80000100800 */
[----:B0-----:R-:W2:Y:S02]  /*39670*/  LDL.LU R8, [R1+0x1e9c] ;  /* 0x001e9c0001087983 */ /* 0x001ea40000300800 */
[----:B--2---:R-:W-:-:S05]  /*39680*/  IADD3.X R8, PT, PT, R8, UR4, RZ, P5, !PT ;  /* 0x0000000408087c10 */ /* 0x004fca000affe4ff */
[----:B------:R0:W-:Y:S04]  /*39690*/  STL [R1+0x19d8], R8 ;  /* 0x0019d80801007387 */ /* 0x0001e80000100800 */
[----:B0-----:R-:W2:Y:S01]  /*396a0*/  LDL.LU R8, [R1+0x1e98] ;  /* 0x001e980001087983 */ /* 0x001ea20000300800 */
[----:B---3--:R-:W-:Y:S02]  /*396b0*/  IADD3.X R3, PT, PT, R3, UR4, RZ, P3, !PT ;  /* 0x0000000403037c10 */ /* 0x008fe40009ffe4ff */
[----:B----4-:R-:W-:Y:S02]  /*396c0*/  IADD3 R29, P3, PT, R29, UR11, RZ ;  /* 0x0000000b1d1d7c10 */ /* 0x010fe4000ff7e0ff */
        /* <DEDUP_REMOVED lines=19> */
[----:B--2---:R-:W-:-:S05]  /*39800*/  IADD3 R8, P5, PT, R8, UR11, RZ ;  /* 0x0000000b08087c10 */ /* 0x004fca000ffbe0ff */
[----:B------:R0:W-:Y:S04]  /*39810*/  STL [R1+0x19ac], R8 ;  /* 0x0019ac0801007387 */ /* 0x0001e80000100800 */
        /* <DEDUP_REMOVED lines=29> */
[----:B0-----:R-:W2:Y:S01]  /*399f0*/  LDL.LU R8, [R1+0x1958] ;  /* 0x0019580001087983 */ /* 0x001ea20000300800 */
[----:B------:R-:W-:-:S02]  /*39a00*/  IADD3 R27, P3, PT, R27, UR11, RZ ;  /* 0x0000000b1b1b7c10 */ /* 0x000fc4000ff7e0ff */
[----:B------:R-:W-:-:S03]  /*39a10*/  IADD3.X R2, PT, PT, R2, UR4, RZ, P2, !PT ;  /* 0x0000000402027c10 */ /* 0x000fc600097fe4ff */
[----:B------:R-:W-:Y:S04]  /*39a20*/  STL [R1+0x1944], R27 ;  /* 0x0019441b01007387 */ /* 0x000fe80000100800 */
[----:B--2---:R0:W-:Y:S04]  /*39a30*/  STL [R1+0x1e90], R8 ;  /* 0x001e900801007387 */ /* 0x0041e80000100800 */
[----:B------:R-:W-:Y:S04]  /*39a40*/  STL [R1+0x1968], R2 ;  /* 0x0019680201007387 */ /* 0x000fe80000100800 */
[----:B0-----:R-:W2:Y:S01]  /*39a50*/  LDL.LU R8, [R1+0x1934] ;  /* 0x0019340001087983 */ /* 0x001ea20000300800 */
[----:B------:R-:W-:-:S05]  /*39a60*/  IADD3 R0, P2, PT, R0, UR11, RZ ;  /* 0x0000000b00007c10 */ /* 0x000fca000ff5e0ff */
        /* <DEDUP_REMOVED lines=1611> */
[----:B------:R-:W-:Y:S04]  /*3ff20*/  STL [R1+0x1ca8], R8 ;  /* 0x001ca80801007387 */ /* 0x000fe80000100800 */
[----:B------:R-:W-:Y:S04]  /*3ff30*/  STL [R1+0x1d14], R3 ;  /* 0x001d140301007387 */ /* 0x000fe80000100800 */
[----:B------:R-:W-:Y:S04]  /*3ff40*/  STL [R1+0x1cb0], R29 ;  /* 0x001cb01d01007387 */ /* 0x000fe80000100800 */
[----:B------:R0:W-:Y:S04]  /*3ff50*/  STL [R1+0x1d1c], R28 ;  /* 0x001d1c1c01007387 */ /* 0x0001e80000100800 */
        /* <DEDUP_REMOVED lines=78> */
[----:B--2---:R-:W-:-:S05]  /*40440*/  IADD3 R28, P1, PT, R28, UR10, RZ ;  /* 0x0000000a1c1c7c10 */ /* 0x004fca000ff3e0ff */
[----:B------:R0:W-:Y:S04]  /*40450*/  STL [R1+0x1d8c], R28 ;  /* 0x001d8c1c01007387 */ /* 0x0001e80000100800 */
[----:B0-----:R0:W5:Y:S04]  /*40460*/  LDL.LU R28, [R1+0x1e04] ;  /* 0x001e0400011c7983 */ /* 0x0011680000300800 */
[----:B------:R1:W-:Y:S04]  /*40470*/  STL [R1+0x1d28], R29 ;  /* 0x001d281d01007387 */ /* 0x0003e80000100800 */
[----:B-1----:R0:W5:Y:S04]  /*40480*/  LDL.LU R29, [R1+0x1e00] ;  /* 0x001e0000011d7983 */ /* 0x0021680000300800 */
[----:B------:R1:W-:Y:S04]  /*40490*/  STL [R1+0x1d94], R5 ;  /* 0x001d940501007387 */ /* 0x0003e80000100800 */
[----:B-1----:R-:W2:Y:S04]  /*404a0*/  LDL.LU R5, [R1+0x1dfc] ;  /* 0x001dfc0001057983 */ /* 0x002ea80000300800 */
[----:B------:R1:W-:Y:S04]  /*404b0*/  STL [R1+0x1d30], R4 ;  /* 0x001d300401007387 */ /* 0x0003e80000100800 */
[----:B-1----:R-:W3:Y:S04]  /*404c0*/  LDL.LU R4, [R1+0x1df8] ;  /* 0x001df80001047983 */ /* 0x002ee80000300800 */
[----:B------:R1:W-:Y:S04]  /*404d0*/  STL [R1+0x1d9c], R10 ;  /* 0x001d9c0a01007387 */ /* 0x0003e80000100800 */
[----:B-1----:R-:W4:Y:S04]  /*404e0*/  LDL.LU R10, [R1+0x1df4] ;  /* 0x001df400010a7983 */ /* 0x002f280000300800 */
[----:B------:R1:W-:Y:S04]  /*404f0*/  STL [R1+0x1d38], R9 ;  /* 0x001d380901007387 */ /* 0x0003e80000100800 */
[----:B-1----:R-:W2:Y:S01]  /*40500*/  LDL.LU R9, [R1+0x1df0] ;  /* 0x001df00001097983 */ /* 0x002ea20000300800 */
[----:B------:R-:W-:-:S02]  /*40510*/  IADD3 R8, P3, PT, R8, UR10, RZ ;  /* 0x0000000a08087c10 */ /* 0x000fc4000ff7e0ff */
[----:B------:R-:W-:Y:S01]  /*40520*/  IADD3.X R3, PT, PT, R3, UR9, RZ, P2, !PT ;  /* 0x0000000903037c10 */ /* 0x000fe200097fe4ff */
[----:B------:R1:W-:Y:S01]  /*40530*/  STL [R1+0x1da4], R2 ;  /* 0x001da40201007387 */ /* 0x0003e20000100800 */
[----:B------:R-:W-:Y:S02]  /*40540*/  IADD3 R18, P2, PT, R18, UR10, RZ ;  /* 0x0000000a12127c10 */ /* 0x000fe4000ff5e0ff */
[----:B------:R-:W-:Y:S02]  /*40550*/  IADD3.X R17, PT, PT, R17, UR9, RZ, P1, !PT ;  /* 0x0000000911117c10 */ /* 0x000fe40008ffe4ff */
[----:B------:R-:W-:Y:S02]  /*40560*/  IADD3 R14, P1, PT, R14, UR10, RZ ;  /* 0x0000000a0e0e7c10 */ /* 0x000fe4000ff3e0ff */
[----:B------:R-:W-:Y:S02]  /*40570*/  IADD3.X R16, PT, PT, R16, UR9, RZ, P4, !PT ;  /* 0x0000000910107c10 */ /* 0x000fe4000a7fe4ff */
[----:B------:R-:W-:-:S02]  /*40580*/  IADD3 R13, P4, PT, R13, UR10, RZ ;  /* 0x0000000a0d0d7c10 */ /* 0x000fc4000ff9e0ff */
[----:B------:R-:W-:Y:S01]  /*40590*/  IADD3.X R15, PT, PT, R15, UR9, RZ, P6, !PT ;  /* 0x000000090f0f7c10 */ /* 0x000fe2000b7fe4ff */
[----:B-1----:R0:W5:Y:S04]  /*405a0*/  LDL.LU R2, [R1+0x1dec] ;  /* 0x001dec0001027983 */ /* 0x0021680000300800 */
[----:B------:R1:W-:Y:S04]  /*405b0*/  STL [R1+0x1d40], R0 ;  /* 0x001d400001007387 */ /* 0x0003e80000100800 */
[----:B------:R-:W-:Y:S04]  /*405c0*/  STL [R1+0x1dac], R8 ;  /* 0x001dac0801007387 */ /* 0x000fe80000100800 */
[----:B------:R-:W-:Y:S04]  /*405d0*/  STL [R1+0x1d48], R3 ;  /* 0x001d480301007387 */ /* 0x000fe80000100800 */
[----:B------:R-:W-:Y:S04]  /*405e0*/  STL [R1+0x1dc8], R18 ;  /* 0x001dc81201007387 */ /* 0x000fe80000100800 */
[----:B------:R-:W-:Y:S01]  /*405f0*/  STL [R1+0x1d50], R17 ;  /* 0x001d501101007387 */ /* 0x000fe20000100800 */
[----:B------:R-:W-:-:S03]  /*40600*/  IADD3 R12, P6, PT, R12, UR10, RZ ;  /* 0x0000000a0c0c7c10 */ /* 0x000fc6000ffde0ff */
[----:B------:R-:W-:Y:S01]  /*40610*/  STL [R1+0x1dc4], R14 ;  /* 0x001dc40e01007387 */ /* 0x000fe20000100800 */
[----:B------:R-:W-:-:S03]  /*40620*/  IADD3.X R20, PT, PT, R20, UR9, RZ, P5, !PT ;  /* 0x0000000914147c10 */ /* 0x000fc6000affe4ff */
[----:B------:R-:W-:Y:S01]  /*40630*/  STL [R1+0x1d58], R16 ;  /* 0x001d581001007387 */ /* 0x000fe20000100800 */
[----:B------:R-:W-:Y:S01]  /*40640*/  IADD3 R21, P5, PT, R21, UR10, RZ ;  /* 0x0000000a15157c10 */ /* 0x000fe2000ffbe0ff */
[----:B-1----:R-:W1:Y:S02]  /*40650*/  S2R R0, SR_TID.X ;  /* 0x0000000000007919 */ /* 0x002e640000002100 */
[----:B------:R-:W-:Y:S01]  /*40660*/  STL [R1+0x1dc0], R13 ;  /* 0x001dc00d01007387 */ /* 0x000fe20000100800 */
[----:B------:R-:W-:-:S03]  /*40670*/  IADD3.X R22, PT, PT, R22, UR9, RZ, P3, !PT ;  /* 0x0000000916167c10 */ /* 0x000fc60009ffe4ff */
[----:B------:R-:W-:Y:S01]  /*40680*/  STL [R1+0x1d60], R15 ;  /* 0x001d600f01007387 */ /* 0x000fe20000100800 */
[----:B------:R-:W-:-:S03]  /*40690*/  IADD3 R23, P3, PT, R23, UR10, RZ ;  /* 0x0000000a17177c10 */ /* 0x000fc6000ff7e0ff */
[----:B------:R-:W-:Y:S01]  /*406a0*/  STL [R1+0x1dbc], R12 ;  /* 0x001dbc0c01007387 */ /* 0x000fe20000100800 */
[----:B------:R-:W-:-:S03]  /*406b0*/  IADD3.X R6, PT, PT, R6, UR9, RZ, P2, !PT ;  /* 0x0000000906067c10 */ /* 0x000fc600097fe4ff */
[----:B------:R-:W-:Y:S01]  /*406c0*/  STL [R1+0x1d68], R20 ;  /* 0x001d681401007387 */ /* 0x000fe20000100800 */
[----:B------:R-:W-:-:S03]  /*406d0*/  IADD3 R7, P2, PT, R7, UR10, RZ ;  /* 0x0000000a07077c10 */ /* 0x000fc6000ff5e0ff */
[----:B------:R-:W-:Y:S04]  /*406e0*/  STL [R1+0x1db8], R21 ;  /* 0x001db81501007387 */ /* 0x000fe80000100800 */
[----:B------:R-:W-:Y:S01]  /*406f0*/  STL [R1+0x1d70], R22 ;  /* 0x001d701601007387 */ /* 0x000fe20000100800 */
[----:B------:R-:W-:-:S03]  /*40700*/  IADD3.X R11, PT, PT, R11, UR9, RZ, P1, !PT ;  /* 0x000000090b0b7c10 */ /* 0x000fc60008ffe4ff */
[----:B------:R-:W-:Y:S01]  /*40710*/  STL [R1+0x1db4], R23 ;  /* 0x001db41701007387 */ /* 0x000fe20000100800 */
[----:B------:R-:W-:-:S03]  /*40720*/  IADD3.X R19, PT, PT, R19, UR9, RZ, P4, !PT ;  /* 0x0000000913137c10 */ /* 0x000fc6000a7fe4ff */
[----:B------:R-:W-:Y:S01]  /*40730*/  STL [R1+0x1d78], R6 ;  /* 0x001d780601007387 */ /* 0x000fe20000100800 */
[----:B------:R-:W-:-:S03]  /*40740*/  IADD3.X R24, PT, PT, R24, UR9, RZ, P6, !PT ;  /* 0x0000000918187c10 */ /* 0x000fc6000b7fe4ff */
[----:B------:R3:W-:Y:S01]  /*40750*/  STL [R1+0x1db0], R7 ;  /* 0x001db00701007387 */ /* 0x0007e20000100800 */
[----:B------:R-:W-:Y:S02]  /*40760*/  IADD3.X R25, PT, PT, R25, UR9, RZ, P5, !PT ;  /* 0x0000000919197c10 */ /* 0x000fe4000affe4ff */
[----:B------:R-:W-:Y:S01]  /*40770*/  IADD3.X R26, PT, PT, R26, UR9, RZ, P3, !PT ;  /* 0x000000091a1a7c10 */ /* 0x000fe20009ffe4ff */
[----:B------:R0:W-:Y:S04]  /*40780*/  STL [R1+0x1d80], R11 ;  /* 0x001d800b01007387 */ /* 0x0001e80000100800 */
[----:B------:R0:W-:Y:S01]  /*40790*/  STL [R1+0x1d88], R19 ;  /* 0x001d881301007387 */ /* 0x0001e20000100800 */
[----:B------:R-:W-:-:S03]  /*407a0*/  IADD3.X R27, PT, PT, R27, UR9, RZ, P2, !PT ;  /* 0x000000091b1b7c10 */ /* 0x000fc600097fe4ff */
[----:B------:R0:W-:Y:S04]  /*407b0*/  STL [R1+0x1d90], R24 ;  /* 0x001d901801007387 */ /* 0x0001e80000100800 */
[----:B------:R0:W-:Y:S04]  /*407c0*/  STL [R1+0x1d98], R25 ;  /* 0x001d981901007387 */ /* 0x0001e80000100800 */
[----:B------:R0:W-:Y:S01]  /*407d0*/  STL [R1+0x1da0], R26 ;  /* 0x001da01a01007387 */ /* 0x0001e20000100800 */
[----:B-1----:R-:W-:-:S05]  /*407e0*/  LOP3.LUT R0, R0, 0x3f, RZ, 0xc0, !PT ;  /* 0x0000003f00007812 */ /* 0x002fca00078ec0ff */
[----:B------:R-:W-:Y:S02]  /*407f0*/  IMAD.SHL.U32 R0, R0, 0x2, RZ ;  /* 0x0000000200007824 */ /* 0x000fe400078e00ff */
[----:B---3--:R-:W-:Y:S02]  /*40800*/  IMAD.MOV.U32 R7, RZ, RZ, R4 ;  /* 0x000000ffff077224 */ /* 0x008fe400078e0004 */
[----:B----4-:R-:W-:-:S05]  /*40810*/  IMAD.MOV.U32 R4, RZ, RZ, R10 ;  /* 0x000000ffff047224 */ /* 0x010fca00078e000a */
[----:B--2---:R0:W-:Y:S04]  /*40820*/  STL.64 [R1+0x10e8], R4 ;  /* 0x0010e80401007387 */ /* 0x0041e80000100a00 */
[----:B------:R0:W-:Y:S01]  /*40830*/  STL [R1+0x1da8], R27 ;  /* 0x001da81b01007387 */ /* 0x0001e20000100800 */
[----:B------:R-:W-:-:S05]  /*40840*/  IMAD.MOV.U32 R6, RZ, RZ, R9 ;  /* 0x000000ffff067224 */ /* 0x000fca00078e0009 */
[----:B------:R0:W-:Y:S01]  /*40850*/  STL.64 [R1+0x10e0], R6 ;  /* 0x0010e00601007387 */ /* 0x0001e20000100a00 */
[----:B------:R-:W-:Y:S05]  /*40860*/  @P0 BRA `(.L_x_1) ;  /* 0xfffffcfc00c40947 */ /* 0x000fea000383ffff */
[----:B------:R-:W2:Y:S04]  /*40870*/  LDL.LU R16, [R1+0xdc] ;  /* 0x0000dc0001107983 */ /* 0x000ea80000300800 */
[----:B------:R-:W2:Y:S04]  /*40880*/  LDL.LU R13, [R1+0x1ac] ;  /* 0x0001ac00010d7983 */ /* 0x000ea80000300800 */
[----:B------:R-:W3:Y:S04]  /*40890*/  LDL.LU R15, [R1+0xd4] ;  /* 0x0000d400010f7983 */ /* 0x000ee80000300800 */
[----:B------:R-:W3:Y:S04]  /*408a0*/  LDL.LU R12, [R1+0x1a4] ;  /* 0x0001a400010c7983 */ /* 0x000ee80000300800 */
[----:B------:R-:W4:Y:S04]  /*408b0*/  LDL.LU R20, [R1+0x14c] ;  /* 0x00014c0001147983 */ /* 0x000f280000300800 */
[----:B------:R-:W4:Y:S04]  /*408c0*/  LDL.LU R21, [R1+0x21c] ;  /* 0x00021c0001157983 */ /* 0x000f280000300800 */
[----:B------:R-:W4:Y:S04]  /*408d0*/  LDL.LU R22, [R1+0x144] ;  /* 0x0001440001167983 */ /* 0x000f280000300800 */
[----:B------:R-:W4:Y:S04]  /*408e0*/  LDL.LU R23, [R1+0x214] ;  /* 0x0002140001177983 */ /* 0x000f280000300800 */
[----:B0-----:R-:W4:Y:S04]  /*408f0*/  LDL.LU R6, [R1+0x27c] ;  /* 0x00027c0001067983 */ /* 0x001f280000300800 */
[----:B------:R-:W4:Y:S04]  /*40900*/  LDL.LU R7, [R1+0x33c] ;  /* 0x00033c0001077983 */ /* 0x000f280000300800 */
[----:B------:R-:W4:Y:S04]  /*40910*/  LDL.LU R11, [R1+0x274] ;  /* 0x00027400010b7983 */ /* 0x000f280000300800 */
[----:B------:R-:W4:Y:S04]  /*40920*/  LDL.LU R19, [R1+0x334] ;  /* 0x0003340001137983 */ /* 0x000f280000300800 */
[----:B------:R-:W4:Y:S04]  /*40930*/  LDL.LU R24, [R1+0x2dc] ;  /* 0x0002dc0001187983 */ /* 0x000f280000300800 */
[----:B------:R-:W4:Y:S04]  /*40940*/  LDL.LU R25, [R1+0x39c] ;  /* 0x00039c0001197983 */ /* 0x000f280000300800 */
[----:B------:R-:W4:Y:S04]  /*40950*/  LDL.LU R26, [R1+0x2d4] ;  /* 0x0002d400011a7983 */ /* 0x000f280000300800 */
[----:B------:R-:W4:Y:S01]  /*40960*/  LDL.LU R27, [R1+0x394] ;  /* 0x00039400011b7983 */ /* 0x000f220000300800 */
[----:B--2---:R-:W-:-:S05]  /*40970*/  F2FP.F16.F32.PACK_AB R3, R16, R13 ;  /* 0x0000000d1003723e */ /* 0x004fca00000000ff */
[----:B------:R0:W-:Y:S01]  /*40980*/  STL [R1+0x123c], R3 ;  /* 0x00123c0301007387 */ /* 0x0001e20000100800 */
[----:B---3--:R-:W-:-:S05]  /*40990*/  F2FP.F16.F32.PACK_AB R0, R15, R12 ;  /* 0x0000000c0f00723e */ /* 0x008fca00000000ff */
[----:B------:R1:W-:Y:S01]  /*409a0*/  STL [R1+0x1238], R0 ;  /* 0x0012380001007387 */ /* 0x0003e20000100800 */
[----:B----45:R-:W-:-:S05]  /*409b0*/  F2FP.F16.F32.PACK_AB R2, R20, R21 ;  /* 0x000000151402723e */ /* 0x030fca00000000ff */
[----:B------:R2:W-:Y:S01]  /*409c0*/  STL [R1+0x1234], R2 ;  /* 0x0012340201007387 */ /* 0x0005e20000100800 */
[----:B0-----:R-:W-:-:S05]  /*409d0*/  F2FP.F16.F32.PACK_AB R3, R22, R23 ;  /* 0x000000171603723e */ /* 0x001fca00000000ff */
[----:B------:R0:W-:Y:S01]  /*409e0*/  STL [R1+0x1230], R3 ;  /* 0x0012300301007387 */ /* 0x0001e20000100800 */
[----:B-1----:R-:W-:-:S05]  /*409f0*/  F2FP.F16.F32.PACK_AB R0, R6, R7 ;  /* 0x000000070600723e */ /* 0x002fca00000000ff */
[----:B------:R-:W-:Y:S01]  /*40a00*/  STL [R1+0x122c], R0 ;  /* 0x00122c0001007387 */ /* 0x000fe20000100800 */
[----:B--2---:R-:W-:-:S05]  /*40a10*/  F2FP.F16.F32.PACK_AB R2, R11, R19 ;  /* 0x000000130b02723e */ /* 0x004fca00000000ff */
[----:B------:R1:W-:Y:S01]  /*40a20*/  STL [R1+0x1228], R2 ;  /* 0x0012280201007387 */ /* 0x0003e20000100800 */
[----:B0-----:R-:W-:-:S03]  /*40a30*/  F2FP.F16.F32.PACK_AB R3, R24, R25 ;  /* 0x000000191803723e */ /* 0x001fc600000000ff */
[----:B-1----:R-:W2:Y:S01]  /*40a40*/  LDL.LU R2, [R1+0x4a0] ;  /* 0x0004a00001027983 */ /* 0x002ea20000300800 */
[----:B------:R-:W-:-:S03]  /*40a50*/  F2FP.F16.F32.PACK_AB R0, R26, R27 ;  /* 0x0000001b1a00723e */ /* 0x000fc600000000ff */
        /* <DEDUP_REMOVED lines=36> */
[----:B------:R-:W3:Y:S04]  /*40ca0*/  LDL.LU R28, [R1+0x458] ;  /* 0x00045800011c7983 */ /* 0x000ee80000300800 */
[----:B---3--:R0:W-:Y:S04]  /*40cb0*/  STL [R1+0x2600], R28 ;  /* 0x0026001c01007387 */ /* 0x0081e80000100800 */
[----:B0-----:R-:W3:Y:S04]  /*40cc0*/  LDL.LU R28, [R1+0x3f0] ;  /* 0x0003f000011c7983 */ /* 0x001ee80000300800 */
        /* <DEDUP_REMOVED lines=33> */
[----:B0-----:R-:W2:Y:S04]  /*40ee0*/  LDL.LU R28, [R1+0x3fc] ;  /* 0x0003fc00011c7983 */ /* 0x001ea80000300800 */
[----:B------:R-:W3:Y:S04]  /*40ef0*/  LDL.LU R29, [R1+0x508] ;  /* 0x00050800011d7983 */ /* 0x000ee80000300800 */
[----:B------:R-:W4:Y:S04]  /*40f00*/  LDL.LU R0, [R1+0x450] ;  /* 0x0004500001007983 */ /* 0x000f280000300800 */
        /* <DEDUP_REMOVED lines=25> */
[----:B--2---:R-:W-:-:S03]  /*410a0*/  F2FP.F16.F32.PACK_AB R2, R28, R2 ;  /* 0x000000021c02723e */ /* 0x004fc600000000ff */
[----:B------:R-:W2:Y:S04]  /*410b0*/  LDL.LU R28, [R1+0x2688] ;  /* 0x00268800011c7983 */ /* 0x000ea80000300800 */
[----:B------:R0:W-:Y:S04]  /*410c0*/  STL [R1+0x120c], R2 ;  /* 0x00120c0201007387 */ /* 0x0001e80000100800 */
[----:B0-----:R-:W2:Y:S02]  /*410d0*/  LDL.LU R2, [R1+0x2684] ;  /* 0x0026840001027983 */ /* 0x001ea40000300800 */
[----:B--2---:R-:W-:-:S02]  /*410e0*/  F2FP.F16.F32.PACK_AB R2, R28, R2 ;  /* 0x000000021c02723e */ /* 0x004fc400000000ff */
        /* <DEDUP_REMOVED lines=64> */
[----:B------:R-:W2:Y:S01]  /*414f0*/  LDL.LU R28, [R1+0x2600] ;  /* 0x00260000011c7983 */ /* 0x000ea20000300800 */
[----:B----4-:R-:W-:-:S03]  /*41500*/  F2FP.F16.F32.PACK_AB R0, R0, R10 ;  /* 0x0000000a0000723e */ /* 0x010fc600000000ff */
[----:B------:R0:W-:Y:S01]  /*41510*/  STL [R1+0x11d8], R2 ;  /* 0x0011d80201007387 */ /* 0x0001e20000100800 */
[----:B---3--:R-:W-:Y:S02]  /*41520*/  F2FP.F16.F32.PACK_AB R4, R4, R8 ;  /* 0x000000080404723e */ /* 0x008fe400000000ff */
[----:B0-----:R-:W-:Y:S02]  /*41530*/  F2FP.F16.F32.PACK_AB R2, R5, R9 ;  /* 0x000000090502723e */ /* 0x001fe400000000ff */
[----:B--2---:R-:W-:-:S05]  /*41540*/  F2FP.F16.F32.PACK_AB R28, R28, R29 ;  /* 0x0000001d1c1c723e */ /* 0x004fca00000000ff */
[----:B------:R-:W-:Y:S04]  /*41550*/  STL [R1+0x11d4], R28 ;  /* 0x0011d41c01007387 */ /* 0x000fe80000100800 */
[----:B------:R0:W-:Y:S04]  /*41560*/  STL [R1+0x11d0], R0 ;  /* 0x0011d00001007387 */ /* 0x0001e80000100800 */
[----:B------:R1:W-:Y:S01]  /*41570*/  STL [R1+0x11bc], R2 ;  /* 0x0011bc0201007387 */ /* 0x0003e20000100800 */
[----:B0-----:R-:W-:-:S03]  /*41580*/  F2FP.F16.F32.PACK_AB R0, R3, R18 ;  /* 0x000000120300723e */ /* 0x001fc600000000ff */
[----:B------:R-:W-:Y:S01]  /*41590*/  STL [R1+0x11b8], R4 ;  /* 0x0011b80401007387 */ /* 0x000fe20000100800 */
[----:B-1----:R-:W-:-:S03]  /*415a0*/  F2FP.F16.F32.PACK_AB R2, R17, R14 ;  /* 0x0000000e1102723e */ /* 0x002fc600000000ff */
[----:B------:R0:W-:Y:S01]  /*415b0*/  STL [R1+0x11b4], R0 ;  /* 0x0011b40001007387 */ /* 0x0001e20000100800 */
[----:B------:R-:W-:-:S03]  /*415c0*/  F2FP.F16.F32.PACK_AB R3, R16, R13 ;  /* 0x0000000d1003723e */ /* 0x000fc600000000ff */
[----:B------:R1:W-:Y:S01]  /*415d0*/  STL [R1+0x11b0], R2 ;  /* 0x0011b00201007387 */ /* 0x0003e20000100800 */
[----:B0-----:R-:W-:-:S03]  /*415e0*/  F2FP.F16.F32.PACK_AB R0, R15, R12 ;  /* 0x0000000c0f00723e */ /* 0x001fc600000000ff */
[----:B------:R0:W-:Y:S01]  /*415f0*/  STL [R1+0x117c], R3 ;  /* 0x00117c0301007387 */ /* 0x0001e20000100800 */
[----:B-1----:R-:W-:-:S03]  /*41600*/  F2FP.F16.F32.PACK_AB R2, R20, R21 ;  /* 0x000000151402723e */ /* 0x002fc600000000ff */
[----:B------:R1:W-:Y:S04]  /*41610*/  STL [R1+0x1178], R0 ;  /* 0x0011780001007387 */ /* 0x0003e80000100800 */
[----:B------:R2:W-:Y:S01]  /*41620*/  STL [R1+0x1174], R2 ;  /* 0x0011740201007387 */ /* 0x0005e20000100800 */
[----:B0-----:R-:W-:Y:S02]  /*41630*/  F2FP.F16.F32.PACK_AB R3, R22, R23 ;  /* 0x000000171603723e */ /* 0x001fe400000000ff */
[----:B-1----:R-:W-:-:S03]  /*41640*/  F2FP.F16.F32.PACK_AB R0, R6, R7 ;  /* 0x000000070600723e */ /* 0x002fc600000000ff */
[----:B------:R-:W-:Y:S01]  /*41650*/  STL [R1+0x1170], R3 ;  /* 0x0011700301007387 */ /* 0x000fe20000100800 */
[----:B--2---:R-:W-:-:S03]  /*41660*/  F2FP.F16.F32.PACK_AB R2, R11, R19 ;  /* 0x000000130b02723e */ /* 0x004fc600000000ff */
[----:B------:R-:W-:Y:S04]  /*41670*/  STL [R1+0x118c], R0 ;  /* 0x00118c0001007387 */ /* 0x000fe80000100800 */
[----:B------:R0:W-:Y:S04]  /*41680*/  STL [R1+0x1188], R2 ;  /* 0x0011880201007387 */ /* 0x0001e80000100800 */
[----:B0-----:R-:W2:Y:S01]  /*41690*/  LDL.LU R2, [R1+0xc20] ;  /* 0x000c200001027983 */ /* 0x001ea20000300800 */
[----:B------:R-:W-:Y:S02]  /*416a0*/  F2FP.F16.F32.PACK_AB R3, R24, R25 ;  /* 0x000000191803723e */ /* 0x000fe400000000ff */
        /* <DEDUP_REMOVED lines=970> */
[----:B------:R1:W-:Y:S04]  /*45350*/  STL [R1+0x8fc], R2 ;  /* 0x0008fc0201007387 */ /* 0x0003e80000100800 */
[----:B------:R-:W-:Y:S01]  /*45360*/  STL [R1+0x8f8], R4 ;  /* 0x0008f80401007387 */ /* 0x000fe20000100800 */
[----:B0-----:R-:W-:-:S02]  /*45370*/  F2FP.F16.F32.PACK_AB R0, R3, R18 ;  /* 0x000000120300723e */ /* 0x001fc400000000ff */
[----:B-1----:R-:W-:Y:S02]  /*45380*/  F2FP.F16.F32.PACK_AB R2, R17, R14 ;  /* 0x0000000e1102723e */ /* 0x002fe400000000ff */
[----:B------:R-:W-:Y:S01]  /*45390*/  F2FP.F16.F32.PACK_AB R3, R16, R13 ;  /* 0x0000000d1003723e */ /* 0x000fe200000000ff */
[----:B------:R0:W-:Y:S04]  /*453a0*/  STL [R1+0x8f4], R0 ;  /* 0x0008f40001007387 */ /* 0x0001e80000100800 */
[----:B------:R1:W-:Y:S04]  /*453b0*/  STL [R1+0x8f0], R2 ;  /* 0x0008f00201007387 */ /* 0x0003e80000100800 */
[----:B------:R2:W-:Y:S01]  /*453c0*/  STL [R1+0x8bc], R3 ;  /* 0x0008bc0301007387 */ /* 0x0005e20000100800 */
[----:B0-----:R-:W-:-:S02]  /*453d0*/  F2FP.F16.F32.PACK_AB R0, R15, R12 ;  /* 0x0000000c0f00723e */ /* 0x001fc400000000ff */
[----:B-1----:R-:W-:Y:S02]  /*453e0*/  F2FP.F16.F32.PACK_AB R2, R20, R21 ;  /* 0x000000151402723e */ /* 0x002fe400000000ff */
[----:B--2---:R-:W-:Y:S01]  /*453f0*/  F2FP.F16.F32.PACK_AB R3, R22, R23 ;  /* 0x000000171603723e */ /* 0x004fe200000000ff */
[----:B------:R0:W-:Y:S04]  /*45400*/  STL [R1+0x8b8], R0 ;  /* 0x0008b80001007387 */ /* 0x0001e80000100800 */
[----:B------:R1:W-:Y:S04]  /*45410*/  STL [R1+0x8b4], R2 ;  /* 0x0008b40201007387 */ /* 0x0003e80000100800 */
[----:B------:R-:W-:Y:S01]  /*45420*/  STL [R1+0x8b0], R3 ;  /* 0x0008b00301007387 */ /* 0x000fe20000100800 */
[----:B0-----:R-:W-:-:S02]  /*45430*/  F2FP.F16.F32.PACK_AB R0, R6, R7 ;  /* 0x000000070600723e */ /* 0x001fc400000000ff */
[----:B-1----:R-:W-:-:S03]  /*45440*/  F2FP.F16.F32.PACK_AB R2, R11, R19 ;  /* 0x000000130b02723e */ /* 0x002fc600000000ff */
        /* <DEDUP_REMOVED lines=1695> */
[----:B------:R4:W-:Y:S01]  /*4be40*/  STL [R1+0x58], R2 ;  /* 0x0000580201007387 */ /* 0x0009e20000100800 */
[----:B---3--:R-:W-:Y:S02]  /*4be50*/  F2FP.F16.F32.PACK_AB R4, R4, R8 ;  /* 0x000000080404723e */ /* 0x008fe400000000ff */
[----:B------:R-:W-:Y:S02]  /*4be60*/  F2FP.F16.F32.PACK_AB R7, R16, R7 ;  /* 0x000000071007723e */ /* 0x000fe400000000ff */
[----:B----4-:R-:W-:Y:S02]  /*4be70*/  F2FP.F16.F32.PACK_AB R2, R0, R10 ;  /* 0x0000000a0002723e */ /* 0x010fe400000000ff */
[----:B------:R-:W-:-:S02]  /*4be80*/  F2FP.F16.F32.PACK_AB R0, R5, R9 ;  /* 0x000000090500723e */ /* 0x000fc400000000ff */
[----:B------:R-:W-:Y:S02]  /*4be90*/  F2FP.F16.F32.PACK_AB R6, R13, R6 ;  /* 0x000000060d06723e */ /* 0x000fe400000000ff */
[----:B------:R-:W-:Y:S02]  /*4bea0*/  F2FP.F16.F32.PACK_AB R5, R15, R12 ;  /* 0x0000000c0f05723e */ /* 0x000fe400000000ff */
[----:B------:R-:W-:Y:S02]  /*4beb0*/  F2FP.F16.F32.PACK_AB R11, R22, R11 ;  /* 0x0000000b160b723e */ /* 0x000fe400000000ff */
[----:B------:R-:W-:Y:S02]  /*4bec0*/  F2FP.F16.F32.PACK_AB R10, R23, R19 ;  /* 0x00000013170a723e */ /* 0x000fe400000000ff */
[----:B------:R-:W-:Y:S02]  /*4bed0*/  F2FP.F16.F32.PACK_AB R9, R24, R25 ;  /* 0x000000191809723e */ /* 0x000fe400000000ff */
[----:B--2---:R-:W-:-:S05]  /*4bee0*/  F2FP.F16.F32.PACK_AB R28, R28, R29 ;  /* 0x0000001d1c1c723e */ /* 0x004fca00000000ff */
[----:B------:R-:W-:Y:S04]  /*4bef0*/  STL [R1+0x54], R28 ;  /* 0x0000541c01007387 */ /* 0x000fe80000100800 */
[----:B------:R0:W-:Y:S04]  /*4bf00*/  STL [R1+0x50], R2 ;  /* 0x0000500201007387 */ /* 0x0001e80000100800 */
[----:B------:R1:W-:Y:S04]  /*4bf10*/  STL [R1+0x4c], R0 ;  /* 0x00004c0001007387 */ /* 0x0003e80000100800 */
[----:B------:R2:W-:Y:S01]  /*4bf20*/  STL [R1+0x48], R4 ;  /* 0x0000480401007387 */ /* 0x0005e20000100800 */
[----:B0-----:R-:W-:-:S02]  /*4bf30*/  F2FP.F16.F32.PACK_AB R2, R3, R18 ;  /* 0x000000120302723e */ /* 0x001fc400000000ff */
[----:B-1----:R-:W-:Y:S02]  /*4bf40*/  F2FP.F16.F32.PACK_AB R0, R17, R14 ;  /* 0x0000000e1100723e */ /* 0x002fe400000000ff */
[----:B--2---:R-:W-:Y:S01]  /*4bf50*/  F2FP.F16.F32.PACK_AB R4, R20, R21 ;  /* 0x000000151404723e */ /* 0x004fe200000000ff */
        /* <DEDUP_REMOVED lines=9> */
[----:B------:R-:W2:Y:S04]  /*4bff0*/  LDL.LU R15, [R1+0xfec] ;  /* 0x000fec00010f7983 */ /* 0x000ea80000300800 */
[----:B------:R-:W3:Y:S04]  /*4c000*/  LDL.LU R14, [R1+0xfe4] ;  /* 0x000fe400010e7983 */ /* 0x000ee80000300800 */
[----:B---3--:R0:W-:Y:S04]  /*4c010*/  STL [R1+0x1e94], R14 ;  /* 0x001e940e01007387 */ /* 0x0081e80000100800 */
[----:B0-----:R-:W2:Y:S04]  /*4c020*/  LDL.LU R14, [R1+0xfdc] ;  /* 0x000fdc00010e7983 */ /* 0x001ea80000300800 */
[----:B------:R-:W3:Y:S04]  /*4c030*/  LDL.LU R13, [R1+0x100c] ;  /* 0x00100c00010d7983 */ /* 0x000ee80000300800 */
[----:B---3--:R0:W-:Y:S04]  /*4c040*/  STL [R1+0x1e90], R13 ;  /* 0x001e900d01007387 */ /* 0x0081e80000100800 */
[----:B0-----:R-:W3:Y:S04]  /*4c050*/  LDL.LU R13, [R1+0xfd4] ;  /* 0x000fd400010d7983 */ /* 0x001ee80000300800 */
[----:B------:R-:W4:Y:S04]  /*4c060*/  LDL.LU R12, [R1+0x1004] ;  /* 0x00100400010c7983 */ /* 0x000f280000300800 */
[----:B----4-:R0:W-:Y:S04]  /*4c070*/  STL [R1+0x1e8c], R12 ;  /* 0x001e8c0c01007387 */ /* 0x0101e80000100800 */
[----:B0-----:R-:W4:Y:S04]  /*4c080*/  LDL.LU R12, [R1+0xffc] ;  /* 0x000ffc00010c7983 */ /* 0x001f280000300800 */
[----:B------:R-:W2:Y:S04]  /*4c090*/  LDL.LU R19, [R1+0x102c] ;  /* 0x00102c0001137983 */ /* 0x000ea80000300800 */
[----:B--2---:R0:W-:Y:S04]  /*4c0a0*/  STL [R1+0x1e88], R19 ;  /* 0x001e881301007387 */ /* 0x0041e80000100800 */
[----:B0-----:R-:W2:Y:S04]  /*4c0b0*/  LDL.LU R19, [R1+0xff4] ;  /* 0x000ff40001137983 */ /* 0x001ea80000300800 */
        /* <DEDUP_REMOVED lines=18> */
[----:B------:R-:W2:Y:S01]  /*4c1e0*/  LDL.LU R20, [R1+0x1084] ;  /* 0x0010840001147983 */ /* 0x000ea20000300800 */
[----:B------:R-:W-:-:S03]  /*4c1f0*/  F2FP.F16.F32.PACK_AB R8, R26, R27 ;  /* 0x0000001b1a08723e */ /* 0x000fc600000000ff */
        /* <DEDUP_REMOVED lines=14> */
[----:B------:R0:W-:Y:S04]  /*4c2e0*/  STL [R1+0x1e08], R8 ;  /* 0x001e080801007387 */ /* 0x0001e80000100800 */
        /* <DEDUP_REMOVED lines=21> */
[----:B------:R-:W2:Y:S04]  /*4c440*/  LDL.LU R9, [R1+0x1078] ;  /* 0x0010780001097983 */ /* 0x000ea80000300800 */
        /* <DEDUP_REMOVED lines=17> */
[----:B0-----:R-:W2:Y:S01]  /*4c560*/  LDL.LU R9, [R1+0xfd0] ;  /* 0x000fd00001097983 */ /* 0x001ea20000300800 */
[----:B------:R-:W-:-:S03]  /*4c570*/  F2FP.F16.F32.PACK_AB R15, R14, R15 ;  /* 0x0000000f0e0f723e */ /* 0x000fc600000000ff */
        /* <DEDUP_REMOVED lines=13> */
[----:B------:R-:W3:Y:S02]  /*4c650*/  LDL.LU R14, [R1+0x1e94] ;  /* 0x001e9400010e7983 */ /* 0x000ee40000300800 */
[----:B---3--:R-:W-:-:S02]  /*4c660*/  F2FP.F16.F32.PACK_AB R14, R13, R14 ;  /* 0x0000000e0d0e723e */ /* 0x008fc400000000ff */
[----:B------:R-:W4:Y:S02]  /*4c670*/  LDL.LU R13, [R1+0x1e90] ;  /* 0x001e9000010d7983 */ /* 0x000f240000300800 */
[----:B----4-:R-:W-:Y:S02]  /*4c680*/  F2FP.F16.F32.PACK_AB R13, R12, R13 ;  /* 0x0000000d0c0d723e */ /* 0x010fe400000000ff */
[----:B------:R-:W3:Y:S02]  /*4c690*/  LDL.LU R12, [R1+0x1e8c] ;  /* 0x001e8c00010c7983 */ /* 0x000ee40000300800 */
[----:B---3--:R-:W-:Y:S02]  /*4c6a0*/  F2FP.F16.F32.PACK_AB R12, R19, R12 ;  /* 0x0000000c130c723e */ /* 0x008fe400000000ff */
[----:B------:R-:W3:Y:S02]  /*4c6b0*/  LDL.LU R19, [R1+0x1e88] ;  /* 0x001e880001137983 */ /* 0x000ee40000300800 */
[----:B---3--:R-:W-:-:S02]  /*4c6c0*/  F2FP.F16.F32.PACK_AB R19, R18, R19 ;  /* 0x000000131213723e */ /* 0x008fc400000000ff */
[----:B------:R-:W3:Y:S02]  /*4c6d0*/  LDL.LU R18, [R1+0x1e84] ;  /* 0x001e840001127983 */ /* 0x000ee40000300800 */
[----:B---3--:R-:W-:Y:S02]  /*4c6e0*/  F2FP.F16.F32.PACK_AB R18, R17, R18 ;  /* 0x000000121112723e */ /* 0x008fe400000000ff */
        /* <DEDUP_REMOVED lines=20> */
[----:B------:R-:W2:Y:S02]  /*4c830*/  LDL.LU R8, [R1+0x1e58] ;  /* 0x001e580001087983 */ /* 0x000ea40000300800 */
        /* <DEDUP_REMOVED lines=14> */
[----:B------:R0:W-:Y:S04]  /*4c920*/  STL [R1], R8 ;  /* 0x0000000801007387 */ /* 0x0001e80000100800 */
        /* <DEDUP_REMOVED lines=24> */
[----:B------:R-:W-:Y:S02]  /*4cab0*/  F2FP.F16.F32.PACK_AB R4, R11, R4 ;  /* 0x000000040b04723e */ /* 0x000fe400000000ff */
[----:B------:R-:W-:Y:S02]  /*4cac0*/  F2FP.F16.F32.PACK_AB R6, R5, R6 ;  /* 0x000000060506723e */ /* 0x000fe400000000ff */
[----:B------:R-:W-:Y:S01]  /*4cad0*/  F2FP.F16.F32.PACK_AB R2, R7, R2 ;  /* 0x000000020702723e */ /* 0x000fe200000000ff */
[----:B0-----:R1:W5:Y:S01]  /*4cae0*/  LDL.LU R8, [R1+0x1e08] ;  /* 0x001e080001087983 */ /* 0x0013620000300800 */
[----:B------:R-:W-:-:S02]  /*4caf0*/  F2FP.F16.F32.PACK_AB R0, R0, R3 ;  /* 0x000000030000723e */ /* 0x000fc400000000ff */
[----:B--2---:R-:W-:Y:S02]  /*4cb00*/  F2FP.F16.F32.PACK_AB R10, R9, R10 ;  /* 0x0000000a090a723e */ /* 0x004fe400000000ff */
[----:B------:R1:W5:Y:S04]  /*4cb10*/  LDL.LU R9, [R1+0x1e04] ;  /* 0x001e040001097983 */ /* 0x0003680000300800 */
[----:B------:R0:W-:Y:S04]  /*4cb20*/  STL [R1+0x24], R10 ;  /* 0x0000240a01007387 */ /* 0x0001e80000100800 */
[----:B0-----:R1:W5:Y:S04]  /*4cb30*/  LDL.LU R10, [R1+0x1e00] ;  /* 0x001e0000010a7983 */ /* 0x0013680000300800 */
        /* <DEDUP_REMOVED lines=8> */
[----:B------:R1:W-:Y:S01]  /*4cbc0*/  STL [R1+0x30], R0 ;  /* 0x0000300001007387 */ /* 0x0003e20000100800 */
[----:B0-----:R-:W-:-:S05]  /*4cbd0*/  F2FP.F16.F32.PACK_AB R2, R28, R29 ;  /* 0x0000001d1c02723e */ /* 0x001fca00000000ff */
[----:B------:R1:W-:Y:S02]  /*4cbe0*/  STL [R1+0x34], R2 ;  /* 0x0000340201007387 */ /* 0x0003e40000100800 */
.L_x_0:
[----:B------:R-:W-:Y:S01]  /*4cbf0*/  STL.64 [R1+0x22d0], R18 ;  /* 0x0022d01201007387 */ /* 0x000fe20000100a00 */
[----:B0-----:R-:W0:Y:S01]  /*4cc00*/  S2R R3, SR_TID.X ;  /* 0x0000000000037919 */ /* 0x001e220000002100 */
[----:B------:R-:W2:Y:S01]  /*4cc10*/  S2UR UR5, SR_CgaCtaId ;  /* 0x00000000000579c3 */ /* 0x000ea20000008800 */
[----:B------:R-:W3:Y:S01]  /*4cc20*/  S2R R28, SR_TID.X ;  /* 0x00000000001c7919 */ /* 0x000ee20000002100 */
[----:B------:R-:W-:Y:S01]  /*4cc30*/  UMOV UR4, 0x400 ;  /* 0x0000040000047882 */ /* 0x000fe20000000000 */
[----:B------:R-:W4:Y:S01]  /*4cc40*/  LDCU UR10, c[0x0][0x3b4] ;  /* 0x00007680ff0a77ac */ /* 0x000f220008000800 */
[----:B------:R1:W-:Y:S01]  /*4cc50*/  STL.64 [R1+0x22c8], R16 ;  /* 0x0022c81001007387 */ /* 0x0003e20000100a00 */
[----:B------:R-:W0:Y:S01]  /*4cc60*/  LDCU UR17, c[0x0][0x398] ;  /* 0x00007300ff1177ac */ /* 0x000e220008000800 */
[----:B------:R-:W0:Y:S01]  /*4cc70*/  LDCU.64 UR12, c[0x0][0x390] ;  /* 0x00007200ff0c77ac */ /* 0x000e220008000a00 */
[----:B------:R-:W0:Y:S01]  /*4cc80*/  LDCU UR16, c[0x0][0x3b8] ;  /* 0x00007700ff1077ac */ /* 0x000e220008000800 */
[----:B-1----:R-:W4:Y:S01]  /*4cc90*/  LDL.LU R16, [R1+0x30] ;  /* 0x0000300001107983 */ /* 0x002f220000300800 */
[----:B------:R-:W1:Y:S03]  /*4cca0*/  LDCU.64 UR8, c[0x0][0x398] ;  /* 0x00007300ff0877ac */ /* 0x000e660008000a00 */
[----:B------:R-:W4:Y:S01]  /*4ccb0*/  LDL.LU R17, [R1+0x34] ;  /* 0x0000340001117983 */ /* 0x000f220000300800 */
[----:B------:R-:W0:Y:S03]  /*4ccc0*/  LDCU UR18, c[0x0][0x398] ;  /* 0x00007300ff1277ac */ /* 0x000e260008000800 */
[----:B------:R-:W4:Y:S01]  /*4ccd0*/  LDL.LU R18, [R1+0x38] ;  /* 0x0000380001127983 */ /* 0x000f220000300800 */
[----:B------:R-:W0:Y:S03]  /*4cce0*/  LDCU UR55, c[0x0][0x398] ;  /* 0x00007300ff3777ac */ /* 0x000e260008000800 */
[----:B------:R-:W4:Y:S01]  /*4ccf0*/  LDL.LU R19, [R1+0x3c] ;  /* 0x00003c0001137983 */ /* 0x000f220000300800 */
[----:B------:R-:W0:Y:S03]  /*4cd00*/  LDCU.64 UR6, c[0x0][0x390] ;  /* 0x00007200ff0677ac */ /* 0x000e260008000a00 */
[----:B------:R-:W-:Y:S01]  /*4cd10*/  STL.64 [R1+0x22c0], R14 ;  /* 0x0022c00e01007387 */ /* 0x000fe20000100a00 */
[----:B------:R-:W0:Y:S03]  /*4cd20*/  LDCU UR19, c[0x0][0x398] ;  /* 0x00007300ff1377ac */ /* 0x000e260008000800 */
[----:B------:R-:W-:Y:S01]  /*4cd30*/  STL.64 [R1+0x22b8], R12 ;  /* 0x0022b80c01007387 */ /* 0x000fe20000100a00 */
[----:B------:R-:W0:Y:S03]  /*4cd40*/  LDCU UR53, c[0x0][0x398] ;  /* 0x00007300ff3577ac */ /* 0x000e260008000800 */
[----:B-----5:R-:W-:Y:S01]  /*4cd50*/  STL.64 [R1+0x22b0], R10 ;  /* 0x0022b00a01007387 */ /* 0x020fe20000100a00 */
[----:B------:R-:W0:Y:S03]  /*4cd60*/  LDCU UR34, c[0x0][0x398] ;  /* 0x00007300ff2277ac */ /* 0x000e260008000800 */
[----:B------:R1:W-:Y:S01]  /*4cd70*/  STL.64 [R1+0x22a8], R8 ;  /* 0x0022a80801007387 */ /* 0x0003e20000100a00 */
[----:B------:R-:W0:Y:S01]  /*4cd80*/  LDCU UR25, c[0x0][0x398] ;  /* 0x00007300ff1977ac */ /* 0x000e220008000800 */
[----:B------:R-:W0:Y:S01]  /*4cd90*/  LDCU UR72, c[0x0][0x398] ;  /* 0x00007300ff4877ac */ /* 0x000e220008000800 */
[----:B------:R-:W0:Y:S01]  /*4cda0*/  LDCU UR74, c[0x0][0x398] ;  /* 0x00007300ff4a77ac */ /* 0x000e220008000800 */
[----:B-1----:R-:W4:Y:S01]  /*4cdb0*/  LDL.LU R8, [R1+0x10] ;  /* 0x0000100001087983 */ /* 0x002f220000300800 */
[----:B------:R-:W1:Y:S03]  /*4cdc0*/  LDCU UR58, c[0x0][0x398] ;  /* 0x00007300ff3a77ac */ /* 0x000e660008000800 */
[----:B------:R-:W4:Y:S01]  /*4cdd0*/  LDL.LU R9, [R1+0x14] ;  /* 0x0000140001097983 */ /* 0x000f220000300800 */
[----:B------:R-:W0:Y:S03]  /*4cde0*/  LDCU UR65, c[0x0][0x398] ;  /* 0x00007300ff4177ac */ /* 0x000e260008000800 */
        /* <DEDUP_REMOVED lines=12> */
[----:B------:R-:W-:Y:S01]  /*4ceb0*/  STL.64 [R1+0x22a0], R6 ;  /* 0x0022a00601007387 */ /* 0x000fe20000100a00 */
[----:B------:R-:W0:Y:S03]  /*4cec0*/  LDCU UR46, c[0x0][0x398] ;  /* 0x00007300ff2e77ac */ /* 0x000e260008000800 */
[----:B------:R1:W-:Y:S01]  /*4ced0*/  STL.64 [R1+0x2298], R4 ;  /* 0x0022980401007387 */ /* 0x0003e20000100a00 */
[----:B------:R-:W0:Y:S01]  /*4cee0*/  LDCU UR69, c[0x0][0x398] ;  /* 0x00007300ff4577ac */ /* 0x000e220008000800 */
[----:B------:R-:W0:Y:S01]  /*4cef0*/  LDCU UR35, c[0x0][0x398] ;  /* 0x00007300ff2377ac */ /* 0x000e220008000800 */
[----:B------:R-:W0:Y:S01]  /*4cf00*/  LDCU UR71, c[0x0][0x398] ;  /* 0x00007300ff4777ac */ /* 0x000e220008000800 */
[----:B-1----:R-:W4:Y:S01]  /*4cf10*/  LDL.LU R4, [R1] ;  /* 0x0000000001047983 */ /* 0x002f220000300800 */
[----:B------:R-:W1:Y:S03]  /*4cf20*/  LDCU UR47, c[0x0][0x398] ;  /* 0x00007300ff2f77ac */ /* 0x000e660008000800 */
[----:B------:R-:W4:Y:S01]  /*4cf30*/  LDL.LU R5, [R1+0x4] ;  /* 0x0000040001057983 */ /* 0x000f220000300800 */
[----:B------:R-:W1:Y:S03]  /*4cf40*/  LDCU UR48, c[0x0][0x398] ;  /* 0x00007300ff3077ac */ /* 0x000e660008000800 */
[----:B------:R-:W4:Y:S01]  /*4cf50*/  LDL.LU R6, [R1+0x8] ;  /* 0x0000080001067983 */ /* 0x000f220000300800 */
[----:B------:R-:W1:Y:S03]  /*4cf60*/  LDCU UR62, c[0x0][0x398] ;  /* 0x00007300ff3e77ac */ /* 0x000e660008000800 */
[----:B------:R-:W4:Y:S01]  /*4cf70*/  LDL.LU R7, [R1+0xc] ;  /* 0x00000c0001077983 */ /* 0x000f220000300800 */
[C---:B0-----:R-:W-:Y:S01]  /*4cf80*/  IMAD.SHL.U32 R0, R3.reuse, 0x10, RZ ;  /* 0x0000001003007824 */ /* 0x041fe200078e00ff */
[----:B--2---:R-:W-:Y:S01]  /*4cf90*/  ULEA UR4, UR5, UR4, 0x18 ;  /* 0x0000000405047291 */ /* 0x004fe2000f8ec0ff */
[----:B------:R-:W-:Y:S01]  /*4cfa0*/  IMAD.SHL.U32 R2, R3, 0x20, RZ ;  /* 0x0000002003027824 */ /* 0x000fe200078e00ff */
[----:B---3--:R-:W-:Y:S01]  /*4cfb0*/  LOP3.LUT R28, R28, 0x20, RZ, 0xc0, !PT ;  /* 0x000000201c1c7812 */ /* 0x008fe200078ec0ff */
[----:B------:R-:W-:Y:S01]  /*4cfc0*/  STL [R1+0x2258], R29 ;  /* 0x0022581d01007387 */ /* 0x000fe20000100800 */
[----:B------:R-:W-:Y:S01]  /*4cfd0*/  LOP3.LUT R0, R0, 0xf0, RZ, 0xc0, !PT ;  /* 0x000000f000007812 */ /* 0x000fe200078ec0ff */
[----:B------:R-:W0:Y:S01]  /*4cfe0*/  LDCU UR14, c[0x0][0x398] ;  /* 0x00007300ff0e77ac */ /* 0x000e220008000800 */
[----:B------:R-:W-:Y:S01]  /*4cff0*/  LOP3.LUT R2, R2, 0x200, RZ, 0xc0, !PT ;  /* 0x0000020002027812 */ /* 0x000fe200078ec0ff */
[----:B------:R-:W-:Y:S01]  /*4d000*/  STL [R1+0x2268], R28 ;  /* 0x0022681c01007387 */ /* 0x000fe20000100800 */
[----:B------:R-:W2:Y:S02]  /*4d010*/  LDCU UR21, c[0x0][0x398] ;  /* 0x00007300ff1577ac */ /* 0x000ea40008000800 */
[----:B------:R-:W-:-:S02]  /*4d020*/  IADD3 R2, PT, PT, R2, UR4, R0 ;  /* 0x0000000402027c10 */ /* 0x000fc4000fffe000 */
[----:B------:R-:W-:Y:S01]  /*4d030*/  LOP3.LUT R0, R3, 0x3f, RZ, 0xc0, !PT ;  /* 0x0000003f03007812 */ /* 0x000fe200078ec0ff */
[----:B------:R-:W3:Y:S02]  /*4d040*/  LDCU UR37, c[0x0][0x398] ;  /* 0x00007300ff2577ac */ /* 0x000ee40008000800 */
[----:B------:R-:W-:Y:S01]  /*4d050*/  IMAD R2, R28, 0x8, R2 ;  /* 0x000000081c027824 */ /* 0x000fe200078e0202 */
[----:B------:R-:W-:Y:S01]  /*4d060*/  BAR.SYNC.DEFER_BLOCKING 0x0 ;  /* 0x0000000000007b1d */ /* 0x000fe20000010000 */
[----:B------:R-:W-:-:S05]  /*4d070*/  LEA R0, R0, UR4, 0x4 ;  /* 0x0000000400007c11 */ /* 0x000fca000f8e20ff */
[----:B------:R-:W0:Y:S01]  /*4d080*/  LDCU UR4, c[0x0][0x398] ;  /* 0x00007300ff0477ac */ /* 0x000e220008000800 */
        /* <DEDUP_REMOVED lines=35> */
[----:B----4-:R-:W-:Y:S01]  /*4d2c0*/  STSM.16.M88.4 [R2], R16 ;  /* 0x0000001002007844 */ /* 0x010fe20000000200 */
[----:B------:R-:W-:Y:S06]  /*4d2d0*/  BAR.SYNC.DEFER_BLOCKING 0x0 ;  /* 0x0000000000007b1d */ /* 0x000fec0000010000 */
[----:B------:R-:W4:Y:S02]  /*4d2e0*/  LDS.128 R16, [R0] ;  /* 0x0000000000107984 */ /* 0x000f240000000c00 */
[----:B------:R-:W-:Y:S06]  /*4d2f0*/  BAR.SYNC.DEFER_BLOCKING 0x0 ;  /* 0x0000000000007b1d */ /* 0x000fec0000010000 */
[----:B------:R-:W-:Y:S02]  /*4d300*/  STSM.16.M88.4 [R2], R12 ;  /* 0x0000000c02007844 */ /* 0x000fe40000000200 */
[----:B------:R-:W-:Y:S06]  /*4d310*/  BAR.SYNC.DEFER_BLOCKING 0x0 ;  /* 0x0000000000007b1d */ /* 0x000fec0000010000 */
[----:B----4-:R-:W-:Y:S01]  /*4d320*/  STL [R1+0x34], R17 ;  /* 0x0000341101007387 */ /* 0x010fe20000100800 */
[----:B------:R-:W-:-:S03]  /*4d330*/  IMAD.MOV.U32 R28, RZ, RZ, R16 ;  /* 0x000000ffff1c7224 */ /* 0x000fc600078e0010 */
[----:B------:R4:W-:Y:S04]  /*4d340*/  STL.64 [R1+0x38], R18 ;  /* 0x0000381201007387 */ /* 0x0009e80000100a00 */
[----:B----4-:R-:W4:Y:S04]  /*4d350*/  LDL.LU.64 R18, [R1+0x22d0] ;  /* 0x0022d00001127983 */ /* 0x010f280000300a00 */
[----:B------:R-:W4:Y:S04]  /*4d360*/  LDL.LU.64 R16, [R1+0x22c8] ;  /* 0x0022c80001107983 */ /* 0x000f280000300a00 */
[----:B------:R-:W0:Y:S01]  /*4d370*/  LDS.128 R12, [R0] ;  /* 0x00000000000c7984 */ /* 0x000e220000000c00 */
[----:B------:R-:W-:Y:S06]  /*4d380*/  BAR.SYNC.DEFER_BLOCKING 0x0 ;  /* 0x0000000000007b1d */ /* 0x000fec0000010000 */
[----:B0-----:R-:W-:Y:S04]  /*4d390*/  STL.64 [R1+0x20], R12 ;  /* 0x0000200c01007387 */ /* 0x001fe80000100a00 */
[----:B------:R0:W-:Y:S04]  /*4d3a0*/  STL.64 [R1+0x28], R14 ;  /* 0x0000280e01007387 */ /* 0x0001e80000100a00 */
[----:B0-----:R-:W2:Y:S04]  /*4d3b0*/  LDL.LU.64 R14, [R1+0x22c0] ;  /* 0x0022c000010e7983 */ /* 0x001ea80000300a00 */
[----:B------:R-:W2:Y:S04]  /*4d3c0*/  LDL.LU.64 R12, [R1+0x22b8] ;  /* 0x0022b800010c7983 */ /* 0x000ea80000300a00 */
[----:B------:R-:W-:Y:S01]  /*4d3d0*/  STSM.16.M88.4 [R2], R8 ;  /* 0x0000000802007844 */ /* 0x000fe20000000200 */
[----:B------:R-:W-:Y:S06]  /*4d3e0*/  BAR.SYNC.DEFER_BLOCKING 0x0 ;  /* 0x0000000000007b1d */ /* 0x000fec0000010000 */
[----:B------:R-:W0:Y:S02]  /*4d3f0*/  LDS.128 R8, [R0] ;  /* 0x0000000000087984 */ /* 0x000e240000000c00 */
[----:B------:R-:W-:Y:S06]  /*4d400*/  BAR.SYNC.DEFER_BLOCKING 0x0 ;  /* 0x0000000000007b1d */ /* 0x000fec0000010000 */
[----:B------:R-:W-:Y:S02]  /*4d410*/  STSM.16.M88.4 [R2], R4 ;  /* 0x0000000402007844 */ /* 0x000fe40000000200 */
[----:B------:R-:W-:Y:S06]  /*4d420*/  BAR.SYNC.DEFER_BLOCKING 0x0 ;  /* 0x0000000000007b1d */ /* 0x000fec0000010000 */
[----:B0-----:R-:W-:Y:S04]  /*4d430*/  STL.64 [R1+0x120], R8 ;  /* 0x0001200801007387 */ /* 0x001fe80000100a00 */
[----:B------:R0:W-:Y:S04]  /*4d440*/  STL.64 [R1+0x128], R10 ;  /* 0x0001280a01007387 */ /* 0x0001e80000100a00 */
[----:B------:R-:W1:Y:S01]  /*4d450*/  LDS.128 R4, [R0] ;  /* 0x0000000000047984 */ /* 0x000e620000000c00 */
[----:B------:R-:W-:Y:S06]  /*4d460*/  BAR.SYNC.DEFER_BLOCKING 0x0 ;  /* 0x0000000000007b1d */ /* 0x000fec0000010000 */
[----:B0-----:R-:W3:Y:S04]  /*4d470*/  LDL.LU.64 R10, [R1+0x22b0] ;  /* 0x0022b000010a7983 */ /* 0x001ee80000300a00 */
[----:B------:R-:W3:Y:S04]  /*4d480*/  LDL.LU.64 R8, [R1+0x22a8] ;  /* 0x0022a80001087983 */ /* 0x000ee80000300a00 */
[----:B------:R-:W-:Y:S01]  /*4d490*/  STSM.16.M88.4 [R2], R24 ;  /* 0x0000001802007844 */ /* 0x000fe20000000200 */
[----:B------:R-:W-:Y:S06]  /*4d4a0*/  BAR.SYNC.DEFER_BLOCKING 0x0 ;  /* 0x0000000000007b1d */ /* 0x000fec0000010000 */
[----:B-1----:R-:W-:Y:S04]  /*4d4b0*/  STL.64 [R1+0x10], R4 ;  /* 0x0000100401007387 */ /* 0x002fe80000100a00 */
        /* <DEDUP_REMOVED lines=8> */
[----:B------:R-:W-:Y:S04]  /*4d540*/  STL.64 [R1+0x138], R26 ;  /* 0x0001381a01007387 */ /* 0x000fe80000100a00 */
[----:B------:R-:W0:Y:S01]  /*4d550*/  LDS.128 R20, [R0] ;  /* 0x0000000000147984 */ /* 0x000e220000000c00 */
[----:B------:R-:W-:Y:S06]  /*4d560*/  BAR.SYNC.DEFER_BLOCKING 0x0 ;  /* 0x0000000000007b1d */ /* 0x000fec0000010000 */
[----:B----4-:R-:W-:Y:S02]  /*4d570*/  STSM.16.M88.4 [R2], R16 ;  /* 0x0000001002007844 */ /* 0x010fe40000000200 */
[----:B------:R-:W-:Y:S06]  /*4d580*/  BAR.SYNC.DEFER_BLOCKING 0x0 ;  /* 0x0000000000007b1d */ /* 0x000fec0000010000 */
[----:B0-----:R0:W-:Y:S04]  /*4d590*/  STL.64 [R1], R20 ;  /* 0x0000001401007387 */ /* 0x0011e80000100a00 */
[----:B------:R-:W-:Y:S04]  /*4d5a0*/  STL.64 [R1+0x8], R22 ;  /* 0x0000081601007387 */ /* 0x000fe80000100a00 */
[----:B0-----:R-:W4:Y:S04]  /*4d5b0*/  LDL.LU R20, [R1+0x80] ;  /* 0x0000800001147983 */ /* 0x001f280000300800 */
[----:B------:R-:W0:Y:S01]  /*4d5c0*/  LDS.128 R16, [R0] ;  /* 0x0000000000107984 */ /* 0x000e220000000c00 */
[----:B------:R-:W-:Y:S06]  /*4d5d0*/  BAR.SYNC.DEFER_BLOCKING 0x0 ;  /* 0x0000000000007b1d */ /* 0x000fec0000010000 */
[----:B--2---:R-:W-:Y:S02]  /*4d5e0*/  STSM.16.M88.4 [R2], R12 ;  /* 0x0000000c02007844 */ /* 0x004fe40000000200 */
[----:B------:R-:W-:Y:S06]  /*4d5f0*/  BAR.SYNC.DEFER_BLOCKING 0x0 ;  /* 0x0000000000007b1d */ /* 0x000fec0000010000 */
[----:B------:R-:W1:Y:S04]  /*4d600*/  LDS.128 R12, [R0] ;  /* 0x00000000000c7984 */ /* 0x000e680000000c00 */
[----:B0-----:R0:W-:Y:S04]  /*4d610*/  STL.64 [R1+0x170], R16 ;  /* 0x0001701001007387 */ /* 0x0011e80000100a00 */
[----:B------:R2:W-:Y:S04]  /*4d620*/  STL.64 [R1+0x178], R18 ;  /* 0x0001781201007387 */ /* 0x0005e80000100a00 */
[----:B------:R-:W4:Y:S04]  /*4d630*/  LDL.LU R21, [R1+0x84] ;  /* 0x0000840001157983 */ /* 0x000f280000300800 */
[----:B------:R-:W4:Y:S04]  /*4d640*/  LDL.LU R22, [R1+0x88] ;  /* 0x0000880001167983 */ /* 0x000f280000300800 */
[----:B------:R-:W4:Y:S04]  /*4d650*/  LDL.LU R23, [R1+0x8c] ;  /* 0x00008c0001177983 */ /* 0x000f280000300800 */
[----:B0-----:R-:W4:Y:S04]  /*4d660*/  LDL.LU R16, [R1+0x50] ;  /* 0x0000500001107983 */ /* 0x001f280000300800 */
[----:B------:R-:W4:Y:S04]  /*4d670*/  LDL.LU R17, [R1+0x54] ;  /* 0x0000540001117983 */ /* 0x000f280000300800 */
[----:B--2---:R-:W4:Y:S04]  /*4d680*/  LDL.LU R18, [R1+0x58] ;  /* 0x0000580001127983 */ /* 0x004f280000300800 */
[----:B------:R-:W4:Y:S04]  /*4d690*/  LDL.LU R19, [R1+0x5c] ;  /* 0x00005c0001137983 */ /* 0x000f280000300800 */
[----:B------:R-:W2:Y:S04]  /*4d6a0*/  LDL.LU R24, [R1+0x90] ;  /* 0x0000900001187983 */ /* 0x000ea80000300800 */
[----:B------:R-:W2:Y:S04]  /*4d6b0*/  LDL.LU R25, [R1+0x94] ;  /* 0x0000940001197983 */ /* 0x000ea80000300800 */
[----:B------:R-:W2:Y:S04]  /*4d6c0*/  LDL.LU R26, [R1+0x98] ;  /* 0x00009800011a7983 */ /* 0x000ea80000300800 */
[----:B------:R-:W2:Y:S04]  /*4d6d0*/  LDL.LU R27, [R1+0x9c] ;  /* 0x00009c00011b7983 */ /* 0x000ea80000300800 */
[----:B-1----:R0:W-:Y:S04]  /*4d6e0*/  STL [R1+0x2254], R12 ;  /* 0x0022540c01007387 */ /* 0x0021e80000100800 */
[----:B------:R1:W-:Y:S04]  /*4d6f0*/  STL [R1+0x223c], R13 ;  /* 0x00223c0d01007387 */ /* 0x0003e80000100800 */
[----:B------:R1:W-:Y:S04]  /*4d700*/  STL [R1+0x222c], R14 ;  /* 0x00222c0e01007387 */ /* 0x0003e80000100800 */
[----:B------:R1:W-:Y:S04]  /*4d710*/  STL [R1+0x2218], R15 ;  /* 0x0022180f01007387 */ /* 0x0003e80000100800 */
[----:B0-----:R-:W2:Y:S04]  /*4d720*/  LDL.LU R12, [R1+0x40] ;  /* 0x00004000010c7983 */ /* 0x001ea80000300800 */
[----:B-1----:R-:W2:Y:S04]  /*4d730*/  LDL.LU R13, [R1+0x44] ;  /* 0x00004400010d7983 */ /* 0x002ea80000300800 */
[----:B------:R-:W2:Y:S04]  /*4d740*/  LDL.LU R14, [R1+0x48] ;  /* 0x00004800010e7983 */ /* 0x000ea80000300800 */
[----:B------:R-:W2:Y:S01]  /*4d750*/  LDL.LU R15, [R1+0x4c] ;  /* 0x00004c00010f7983 */ /* 0x000ea20000300800 */
[----:B------:R-:W-:Y:S06]  /*4d760*/  BAR.SYNC.DEFER_BLOCKING 0x0 ;  /* 0x0000000000007b1d */ /* 0x000fec0000010000 */
[----:B---3--:R-:W-:Y:S04]  /*4d770*/  STSM.16.M88.4 [R2], R8 ;  /* 0x0000000802007844 */ /* 0x008fe80000000200 */
[----:B------:R-:W-:Y:S01]  /*4d780*/  STL [R1+0x2290], R9 ;  /* 0x0022900901007387 */ /* 0x000fe20000100800 */
[----:B------:R-:W-:Y:S06]  /*4d790*/  BAR.SYNC.DEFER_BLOCKING 0x0 ;  /* 0x0000000000007b1d */ /* 0x000fec0000010000 */
[----:B------:R-:W0:Y:S02]  /*4d7a0*/  LDS.128 R8, [R0] ;  /* 0x0000000000087984 */ /* 0x000e240000000c00 */
[----:B------:R-:W-:Y:S06]  /*4d7b0*/  BAR.SYNC.DEFER_BLOCKING 0x0 ;  /* 0x0000000000007b1d */ /* 0x000fec0000010000 */
[----:B------:R-:W-:Y:S02]  /*4d7c0*/  STSM.16.M88.4 [R2], R4 ;  /* 0x0000000402007844 */ /* 0x000fe40000000200 */
[----:B------:R-:W-:Y:S06]  /*4d7d0*/  BAR.SYNC.DEFER_BLOCKING 0x0 ;  /* 0x0000000000007b1d */ /* 0x000fec0000010000 */
[----:B------:R-:W1:Y:S02]  /*4d7e0*/  LDS.128 R4, [R0] ;  /* 0x0000000000047984 */ /* 0x000e640000000c00 */
[----:B------:R-:W-:Y:S06]  /*4d7f0*/  BAR.SYNC.DEFER_BLOCKING 0x0 ;  /* 0x0000000000007b1d */ /* 0x000fec0000010000 */
[----:B0-----:R-:W-:Y:S04]  /*4d800*/  STL.64 [R1+0x180], R8 ;  /* 0x0001800801007387 */ /* 0x001fe80000100a00 */
[----:B------:R-:W-:Y:S04]  /*4d810*/  STL.64 [R1+0x188], R10 ;  /* 0x0001880a01007387 */ /* 0x000fe80000100a00 */
[----:B-1----:R-:W-:Y:S04]  /*4d820*/  STL.64 [R1+0x190], R4 ;  /* 0x0001900401007387 */ /* 0x002fe80000100a00 */
[----:B------:R-:W-:Y:S04]  /*4d830*/  STL.64 [R1+0x198], R6 ;  /* 0x0001980601007387 */ /* 0x000fe80000100a00 */
[----:B--2---:R0:W-:Y:S01]  /*4d840*/  STSM.16.M88.4 [R2], R12 ;  /* 0x0000000c02007844 */ /* 0x0041e20000000200 */
[----:B------:R-:W-:Y:S06]  /*4d850*/  BAR.SYNC.DEFER_BLOCKING 0x0 ;  /* 0x0000000000007b1d */ /* 0x000fec0000010000 */
[----:B0-----:R-:W2:Y:S04]  /*4d860*/  LDL.LU R12, [R1+0x70] ;  /* 0x00007000010c7983 */ /* 0x001ea80000300800 */
[----:B------:R-:W2:Y:S04]  /*4d870*/  LDL.LU R13, [R1+0x74] ;  /* 0x00007400010d7983 */ /* 0x000ea80000300800 */
[----:B------:R-:W2:Y:S04]  /*4d880*/  LDL.LU R14, [R1+0x78] ;  /* 0x00007800010e7983 */ /* 0x000ea80000300800 */
[----:B------:R-:W2:Y:S04]  /*4d890*/  LDL.LU R15, [R1+0x7c] ;  /* 0x00007c00010f7983 */ /* 0x000ea80000300800 */
[----:B------:R-:W0:Y:S01]  /*4d8a0*/  LDS.128 R4, [R0] ;  /* 0x0000000000047984 */ /* 0x000e220000000c00 */
[----:B------:R-:W-:Y:S06]  /*4d8b0*/  BAR.SYNC.DEFER_BLOCKING 0x0 ;  /* 0x0000000000007b1d */ /* 0x000fec0000010000 */
[----:B----4-:R1:W-:Y:S04]  /*4d8c0*/  STSM.16.M88.4 [R2], R16 ;  /* 0x0000001002007844 */ /* 0x0103e80000000200 */
[----:B0-----:R-:W-:Y:S04]  /*4d8d0*/  STL.64 [R1+0x40], R4 ;  /* 0x0000400401007387 */ /* 0x001fe80000100a00 */
[----:B------:R-:W-:Y:S04]  /*4d8e0*/  STL.64 [R1+0x48], R6 ;  /* 0x0000480601007387 */ /* 0x000fe80000100a00 */
[----:B-1----:R-:W3:Y:S04]  /*4d8f0*/  LDL.LU R16, [R1+0x60] ;  /* 0x0000600001107983 */ /* 0x002ee80000300800 */
[----:B------:R-:W3:Y:S04]  /*4d900*/  LDL.LU R17, [R1+0x64] ;  /* 0x0000640001117983 */ /* 0x000ee80000300800 */
[----:B------:R-:W3:Y:S04]  /*4d910*/  LDL.LU R18, [R1+0x68] ;  /* 0x0000680001127983 */ /* 0x000ee80000300800 */
[----:B------:R-:W3:Y:S01]  /*4d920*/  LDL.LU R19, [R1+0x6c] ;  /* 0x00006c0001137983 */ /* 0x000ee20000300800 */
[----:B------:R-:W-:Y:S06]  /*4d930*/  BAR.SYNC.DEFER_BLOCKING 0x0 ;  /* 0x0000000000007b1d */ /* 0x000fec0000010000 */
[----:B------:R-:W0:Y:S02]  /*4d940*/  LDS.128 R4, [R0] ;  /* 0x0000000000047984 */ /* 0x000e240000000c00 */
[----:B------:R-:W-:Y:S06]  /*4d950*/  BAR.SYNC.DEFER_BLOCKING 0x0 ;  /* 0x0000000000007b1d */ /* 0x000fec0000010000 */
[----:B------:R1:W-:Y:S04]  /*4d960*/  STSM.16.M88.4 [R2], R24 ;  /* 0x0000001802007844 */ /* 0x0003e80000000200 */
[----:B0-----:R-:W-:Y:S04]  /*4d970*/  STL.64 [R1+0x50], R4 ;  /* 0x0000500401007387 */ /* 0x001fe80000100a00 */
[----:B------:R-:W-:Y:S01]  /*4d980*/  STL.64 [R1+0x58], R6 ;  /* 0x0000580601007387 */ /* 0x000fe20000100a00 */
[----:B------:R-:W-:Y:S06]  /*4d990*/  BAR.SYNC.DEFER_BLOCKING 0x0 ;  /* 0x0000000000007b1d */ /* 0x000fec0000010000 */
[----:B-1----:R-:W4:Y:S04]  /*4d9a0*/  LDL.LU R24, [R1+0xa0] ;  /* 0x0000a00001187983 */ /* 0x002f280000300800 */
[----:B------:R-:W4:Y:S04]  /*4d9b0*/  LDL.LU R25, [R1+0xa4] ;  /* 0x0000a40001197983 */ /* 0x000f280000300800 */
[----:B------:R-:W4:Y:S04]  /*4d9c0*/  LDL.LU R26, [R1+0xa8] ;  /* 0x0000a800011a7983 */ /* 0x000f280000300800 */
[----:B------:R-:W4:Y:S04]  /*4d9d0*/  LDL.LU R27, [R1+0xac] ;  /* 0x0000ac00011b7983 */ /* 0x000f280000300800 */
[----:B------:R-:W0:Y:S01]  /*4d9e0*/  LDS.128 R4, [R0] ;  /* 0x0000000000047984 */ /* 0x000e220000000c00 */
[----:B------:R-:W-:Y:S06]  /*4d9f0*/  BAR.SYNC.DEFER_BLOCKING 0x0 ;  /* 0x0000000000007b1d */ /* 0x000fec0000010000 */
[----:B0-----:R-:W-:Y:S04]  /*4da00*/  STL.64 [R1+0x90], R4 ;  /* 0x0000900401007387 */ /* 0x001fe80000100a00 */
[----:B------:R-:W-:Y:S04]  /*4da10*/  STL.64 [R1+0x98], R6 ;  /* 0x0000980601007387 */ /* 0x000fe80000100a00 */
[----:B------:R-:W4:Y:S04]  /*4da20*/  LDL.LU R8, [R1+0xb0] ;  /* 0x0000b00001087983 */ /* 0x000f280000300800 */
[----:B------:R-:W4:Y:S04]  /*4da30*/  LDL.LU R9, [R1+0xb4] ;  /* 0x0000b40001097983 */ /* 0x000f280000300800 */
[----:B------:R-:W4:Y:S04]  /*4da40*/  LDL.LU R10, [R1+0xb8] ;  /* 0x0000b800010a7983 */ /* 0x000f280000300800 */
[----:B------:R-:W4:Y:S04]  /*4da50*/  LDL.LU R11, [R1+0xbc] ;  /* 0x0000bc00010b7983 */ /* 0x000f280000300800 */
[----:B------:R0:W-:Y:S01]  /*4da60*/  STSM.16.M88.4 [R2], R20 ;  /* 0x0000001402007844 */ /* 0x0001e20000000200 */
[----:B------:R-:W-:Y:S06]  /*4da70*/  BAR.SYNC.DEFER_BLOCKING 0x0 ;  /* 0x0000000000007b1d */ /* 0x000fec0000010000 */
[----:B0-----:R-:W4:Y:S04]  /*4da80*/  LDL.LU R20, [R1+0xc0] ;  /* 0x0000c00001147983 */ /* 0x001f280000300800 */
[----:B------:R-:W4:Y:S04]  /*4da90*/  LDL.LU R21, [R1+0xc4] ;  /* 0x0000c40001157983 */ /* 0x000f280000300800 */
[----:B------:R-:W4:Y:S04]  /*4daa0*/  LDL.LU R22, [R1+0xc8] ;  /* 0x0000c80001167983 */ /* 0x000f280000300800 */
[----:B------:R-:W4:Y:S04]  /*4dab0*/  LDL.LU R23, [R1+0xcc] ;  /* 0x0000cc0001177983 */ /* 0x000f280000300800 */
[----:B------:R-:W0:Y:S01]  /*4dac0*/  LDS.128 R4, [R0] ;  /* 0x0000000000047984 */ /* 0x000e220000000c00 */
[----:B------:R-:W-:Y:S06]  /*4dad0*/  BAR.SYNC.DEFER_BLOCKING 0x0 ;  /* 0x0000000000007b1d */ /* 0x000fec0000010000 */
[----:B--2---:R1:W-:Y:S04]  /*4dae0*/  STSM.16.M88.4 [R2], R12 ;  /* 0x0000000c02007844 */ /* 0x0043e80000000200 */
[----:B0-----:R-:W-:Y:S04]  /*4daf0*/  STL.64 [R1+0x80], R4 ;  /* 0x0000800401007387 */ /* 0x001fe80000100a00 */
[----:B------:R-:W-:Y:S01]  /*4db00*/  STL.64 [R1+0x88], R6 ;  /* 0x0000880601007387 */ /* 0x000fe20000100a00 */
[----:B------:R-:W-:Y:S06]  /*4db10*/  BAR.SYNC.DEFER_BLOCKING 0x0 ;  /* 0x0000000000007b1d */ /* 0x000fec0000010000 */
[----:B-1----:R-:W2:Y:S04]  /*4db20*/  LDL.LU R12, [R1+0xd0] ;  /* 0x0000d000010c7983 */ /* 0x002ea80000300800 */
[----:B------:R-:W2:Y:S04]  /*4db30*/  LDL.LU R13, [R1+0xd4] ;  /* 0x0000d400010d7983 */ /* 0x000ea80000300800 */
[----:B------:R-:W2:Y:S04]  /*4db40*/  LDL.LU R14, [R1+0xd8] ;  /* 0x0000d800010e7983 */ /* 0x000ea80000300800 */
[----:B------:R-:W2:Y:S04]  /*4db50*/  LDL.LU R15, [R1+0xdc] ;  /* 0x0000dc00010f7983 */ /* 0x000ea80000300800 */
[----:B------:R-:W0:Y:S01]  /*4db60*/  LDS.128 R4, [R0] ;  /* 0x0000000000047984 */ /* 0x000e220000000c00 */
[----:B------:R-:W-:Y:S06]  /*4db70*/  BAR.SYNC.DEFER_BLOCKING 0x0 ;  /* 0x0000000000007b1d */ /* 0x000fec0000010000 */
[----:B---3--:R1:W-:Y:S04]  /*4db80*/  STSM.16.M88.4 [R2], R16 ;  /* 0x0000001002007844 */ /* 0x0083e80000000200 */
        /* <DEDUP_REMOVED lines=9> */
[----:B----4-:R1:W-:Y:S04]  /*4dc20*/  STSM.16.M88.4 [R2], R24 ;  /* 0x0000001802007844 */ /* 0x0103e80000000200 */
        /* <DEDUP_REMOVED lines=9> */
[----:B------:R-:W-:Y:S04]  /*4dcc0*/  STSM.16.M88.4 [R2], R8 ;  /* 0x0000000802007844 */ /* 0x000fe80000000200 */
[----:B0-----:R-:W-:Y:S04]  /*4dcd0*/  STL.64 [R1+0xa0], R4 ;  /* 0x0000a00401007387 */ /* 0x001fe80000100a00 */
[----:B------:R-:W-:Y:S01]  /*4dce0*/  STL.64 [R1+0xa8], R6 ;  /* 0x0000a80601007387 */ /* 0x000fe20000100a00 */
[----:B------:R-:W-:Y:S06]  /*4dcf0*/  BAR.SYNC.DEFER_BLOCKING 0x0 ;  /* 0x0000000000007b1d */ /* 0x000fec0000010000 */
[----:B------:R-:W0:Y:S02]  /*4dd00*/  LDS.128 R4, [R0] ;  /* 0x0000000000047984 */ /* 0x000e240000000c00 */
[----:B------:R-:W-:Y:S06]  /*4dd10*/  BAR.SYNC.DEFER_BLOCKING 0x0 ;  /* 0x0000000000007b1d */ /* 0x000fec0000010000 */
[----:B------:R1:W-:Y:S04]  /*4dd20*/  STSM.16.M88.4 [R2], R20 ;  /* 0x0000001402007844 */ /* 0x0003e80000000200 */
[----:B0-----:R-:W-:Y:S04]  /*4dd30*/  STL.64 [R1+0xb0], R4 ;  /* 0x0000b00401007387 */ /* 0x001fe80000100a00 */
[----:B------:R-:W-:Y:S04]  /*4dd40*/  STL.64 [R1+0xb8], R6 ;  /* 0x0000b80601007387 */ /* 0x000fe80000100a00 */
[----:B-1----:R-:W4:Y:S01]  /*4dd50*/  LDL.LU R20, [R1+0xf0] ;  /* 0x0000f00001147983 */ /* 0x002f220000300800 */
[----:B------:R-:W-:Y:S06]  /*4dd60*/  BAR.SYNC.DEFER_BLOCKING 0x0 ;  /* 0x0000000000007b1d */ /* 0x000fec0000010000 */
[----:B------:R-:W4:Y:S04]  /*4dd70*/  LDL.LU R21, [R1+0xf4] ;  /* 0x0000f40001157983 */ /* 0x000f280000300800 */
[----:B------:R-:W4:Y:S04]  /*4dd80*/  LDL.LU R22, [R1+0xf8] ;  /* 0x0000f80001167983 */ /* 0x000f280000300800 */
[----:B------:R-:W4:Y:S04]  /*4dd90*/  LDL.LU R23, [R1+0xfc] ;  /* 0x0000fc0001177983 */ /* 0x000f280000300800 */
[----:B------:R-:W0:Y:S01]  /*4dda0*/  LDS.128 R4, [R0] ;  /* 0x0000000000047984 */ /* 0x000e220000000c00 */
[----:B------:R-:W-:Y:S06]  /*4ddb0*/  BAR.SYNC.DEFER_BLOCKING 0x0 ;  /* 0x0000000000007b1d */ /* 0x000fec0000010000 */
[----:B--2---:R1:W-:Y:S04]  /*4ddc0*/  STSM.16.M88.4 [R2], R12 ;  /* 0x0000000c02007844 */ /* 0x0043e80000000200 */
[----:B0-----:R-:W-:Y:S04]  /*4ddd0*/  STL.64 [R1+0xc0], R4 ;  /* 0x0000c00401007387 */ /* 0x001fe80000100a00 */
[----:B------:R-:W-:Y:S04]  /*4dde0*/  STL.64 [R1+0xc8], R6 ;  /* 0x0000c80601007387 */ /* 0x000fe80000100a00 */
[----:B-1----:R-:W2:Y:S01]  /*4ddf0*/  LDL.LU R12, [R1+0xe0] ;  /* 0x0000e000010c7983 */ /* 0x002ea20000300800 */
[----:B------:R-:W-:Y:S06]  /*4de00*/  BAR.SYNC.DEFER_BLOCKING 0x0 ;  /* 0x0000000000007b1d */ /* 0x000fec0000010000 */
[----:B------:R-:W2:Y:S04]  /*4de10*/  LDL.LU R13, [R1+0xe4] ;  /* 0x0000e400010d7983 */ /* 0x000ea80000300800 */
[----:B------:R-:W2:Y:S04]  /*4de20*/  LDL.LU R14, [R1+0xe8] ;  /* 0x0000e800010e7983 */ /* 0x000ea80000300800 */
[----:B------:R-:W2:Y:S04]  /*4de30*/  LDL.LU R15, [R1+0xec] ;  /* 0x0000ec00010f7983 */ /* 0x000ea80000300800 */
[----:B------:R-:W0:Y:S01]  /*4de40*/  LDS.128 R4, [R0] ;  /* 0x0000000000047984 */ /* 0x000e220000000c00 */
[----:B------:R-:W-:Y:S06]  /*4de50*/  BAR.SYNC.DEFER_BLOCKING 0x0 ;  /* 0x0000000000007b1d */ /* 0x000fec0000010000 */
[----:B---3--:R1:W-:Y:S04]  /*4de60*/  STSM.16.M88.4 [R2], R16 ;  /* 0x0000001002007844 */ /* 0x0083e80000000200 */
[----:B0-----:R-:W-:Y:S04]  /*4de70*/  STL.64 [R1+0xd0], R4 ;  /* 0x0000d00401007387 */ /* 0x001fe80000100a00 */
[----:B------:R-:W-:Y:S01]  /*4de80*/  STL.64 [R1+0xd8], R6 ;  /* 0x0000d80601007387 */ /* 0x000fe20000100a00 */
[----:B------:R-:W-:Y:S06]  /*4de90*/  BAR.SYNC.DEFER_BLOCKING 0x0 ;  /* 0x0000000000007b1d */ /* 0x000fec0000010000 */
[----:B-1----:R-:W3:Y:S04]  /*4dea0*/  LDL.LU R16, [R1+0x140] ;  /* 0x0001400001107983 */ /* 0x002ee80000300800 */
[----:B------:R-:W3:Y:S04]  /*4deb0*/  LDL.LU R17, [R1+0x144] ;  /* 0x0001440001117983 */ /* 0x000ee80000300800 */
[----:B------:R-:W3:Y:S04]  /*4dec0*/  LDL.LU R18, [R1+0x148] ;  /* 0x0001480001127983 */ /* 0x000ee80000300800 */
[----:B------:R-:W3:Y:S04]  /*4ded0*/  LDL.LU R19, [R1+0x14c] ;  /* 0x00014c0001137983 */ /* 0x000ee80000300800 */
[----:B------:R-:W0:Y:S01]  /*4dee0*/  LDS.128 R4, [R0] ;  /* 0x0000000000047984 */ /* 0x000e220000000c00 */
[----:B------:R-:W-:Y:S06]  /*4def0*/  BAR.SYNC.DEFER_BLOCKING 0x0 ;  /* 0x0000000000007b1d */ /* 0x000fec0000010000 */
[----:B0-----:R-:W-:Y:S04]  /*4df00*/  STL.64 [R1+0x110], R4 ;  /* 0x0001100401007387 */ /* 0x001fe80000100a00 */
[----:B------:R-:W-:Y:S04]  /*4df10*/  STL.64 [R1+0x118], R6 ;  /* 0x0001180601007387 */ /* 0x000fe80000100a00 */
[----:B------:R-:W3:Y:S04]  /*4df20*/  LDL.LU R8, [R1+0x150] ;  /* 0x0001500001087983 */ /* 0x000ee80000300800 */
[----:B------:R-:W3:Y:S04]  /*4df30*/  LDL.LU R9, [R1+0x154] ;  /* 0x0001540001097983 */ /* 0x000ee80000300800 */
[----:B------:R-:W3:Y:S04]  /*4df40*/  LDL.LU R10, [R1+0x158] ;  /* 0x00015800010a7983 */ /* 0x000ee80000300800 */
[----:B------:R-:W3:Y:S04]  /*4df50*/  LDL.LU R11, [R1+0x15c] ;  /* 0x00015c00010b7983 */ /* 0x000ee80000300800 */
[----:B----4-:R0:W-:Y:S01]  /*4df60*/  STSM.16.M88.4 [R2], R24 ;  /* 0x0000001802007844 */ /* 0x0101e20000000200 */
[----:B------:R-:W-:Y:S06]  /*4df70*/  BAR.SYNC.DEFER_BLOCKING 0x0 ;  /* 0x0000000000007b1d */ /* 0x000fec0000010000 */
[----:B0-----:R-:W4:Y:S04]  /*4df80*/  LDL.LU R24, [R1+0x160] ;  /* 0x0001600001187983 */ /* 0x001f280000300800 */
[----:B------:R-:W4:Y:S04]  /*4df90*/  LDL.LU R25, [R1+0x164] ;  /* 0x0001640001197983 */ /* 0x000f280000300800 */
[----:B------:R-:W4:Y:S04]  /*4dfa0*/  LDL.LU R26, [R1+0x168] ;  /* 0x00016800011a7983 */ /* 0x000f280000300800 */
[----:B------:R-:W4:Y:S04]  /*4dfb0*/  LDL.LU R27, [R1+0x16c] ;  /* 0x00016c00011b7983 */ /* 0x000f280000300800 */
[----:B------:R-:W0:Y:S01]  /*4dfc0*/  LDS.128 R4, [R0] ;  /* 0x0000000000047984 */ /* 0x000e220000000c00 */
        /* <DEDUP_REMOVED lines=12> */
[----:B--2---:R0:W-:Y:S04]  /*4e090*/  STSM.16.M88.4 [R2], R12 ;  /* 0x0000000c02007844 */ /* 0x0041e80000000200 */
[----:B------:R-:W-:Y:S01]  /*4e0a0*/  STL.64 [R1+0xf8], R6 ;  /* 0x0000f80601007387 */ /* 0x000fe20000100a00 */
[----:B------:R-:W-:Y:S06]  /*4e0b0*/  BAR.SYNC.DEFER_BLOCKING 0x0 ;  /* 0x0000000000007b1d */ /* 0x000fec0000010000 */
[----:B0-----:R-:W2:Y:S04]  /*4e0c0*/  LDL.LU R12, [R1+0x210] ;  /* 0x00021000010c7983 */ /* 0x001ea80000300800 */
        /* <DEDUP_REMOVED lines=21> */
[----:B----4-:R1:W-:Y:S04]  /*4e220*/  STSM.16.M88.4 [R2], R24 ;  /* 0x0000001802007844 */ /* 0x0103e80000000200 */
        /* <DEDUP_REMOVED lines=9> */
[----:B------:R1:W-:Y:S04]  /*4e2c0*/  STSM.16.M88.4 [R2], R20 ;  /* 0x0000001402007844 */ /* 0x0003e80000000200 */
[----:B0-----:R-:W-:Y:S04]  /*4e2d0*/  STL.64 [R1+0x160], R4 ;  /* 0x0001600401007387 */ /* 0x001fe80000100a00 */
[----:B------:R-:W-:Y:S04]  /*4e2e0*/  STL.64 [R1+0x168], R6 ;  /* 0x0001680601007387 */ /* 0x000fe80000100a00 */
[----:B-1----:R-:W4:Y:S04]  /*4e2f0*/  LDL.LU R20, [R1+0x1b0] ;  /* 0x0001b00001147983 */ /* 0x002f280000300800 */
[----:B------:R-:W4:Y:S04]  /*4e300*/  LDL.LU R21, [R1+0x1b4] ;  /* 0x0001b40001157983 */ /* 0x000f280000300800 */
[----:B------:R-:W4:Y:S04]  /*4e310*/  LDL.LU R22, [R1+0x1b8] ;  /* 0x0001b80001167983 */ /* 0x000f280000300800 */
[----:B------:R-:W4:Y:S01]  /*4e320*/  LDL.LU R23, [R1+0x1bc] ;  /* 0x0001bc0001177983 */ /* 0x000f220000300800 */
[----:B------:R-:W-:Y:S06]  /*4e330*/  BAR.SYNC.DEFER_BLOCKING 0x0 ;  /* 0x0000000000007b1d */ /* 0x000fec0000010000 */
[----:B------:R-:W0:Y:S02]  /*4e340*/  LDS.128 R4, [R0] ;  /* 0x0000000000047984 */ /* 0x000e240000000c00 */
        /* <DEDUP_REMOVED lines=11> */
[----:B0-----:R-:W-:Y:S04]  /*4e400*/  STL.64 [R1+0x1e0], R4 ;  /* 0x0001e00401007387 */ /* 0x001fe80000100a00 */
[----:B------:R-:W-:Y:S04]  /*4e410*/  STL.64 [R1+0x1e8], R6 ;  /* 0x0001e80601007387 */ /* 0x000fe80000100a00 */
[----:B------:R-:W2:Y:S04]  /*4e420*/  LDL.LU R8, [R1+0x230] ;  /* 0x0002300001087983 */ /* 0x000ea80000300800 */
[----:B------:R-:W2:Y:S04]  /*4e430*/  LDL.LU R9, [R1+0x234] ;  /* 0x0002340001097983 */ /* 0x000ea80000300800 */
[----:B------:R-:W2:Y:S04]  /*4e440*/  LDL.LU R10, [R1+0x238] ;  /* 0x00023800010a7983 */ /* 0x000ea80000300800 */
[----:B------:R-:W2:Y:S04]  /*4e450*/  LDL.LU R11, [R1+0x23c] ;  /* 0x00023c00010b7983 */ /* 0x000ea80000300800 */
[----:B---3--:R0:W-:Y:S01]  /*4e460*/  STSM.16.M88.4 [R2], R16 ;  /* 0x0000001002007844 */ /* 0x0081e20000000200 */
[----:B------:R-:W-:Y:S06]  /*4e470*/  BAR.SYNC.DEFER_BLOCKING 0x0 ;  /* 0x0000000000007b1d */ /* 0x000fec0000010000 */
[----:B0-----:R-:W3:Y:S04]  /*4e480*/  LDL.LU R16, [R1+0x270] ;  /* 0x0002700001107983 */ /* 0x001ee80000300800 */
[----:B------:R-:W3:Y:S04]  /*4e490*/  LDL.LU R17, [R1+0x274] ;  /* 0x0002740001117983 */ /* 0x000ee80000300800 */
[----:B------:R-:W3:Y:S04]  /*4e4a0*/  LDL.LU R18, [R1+0x278] ;  /* 0x0002780001127983 */ /* 0x000ee80000300800 */
[----:B------:R-:W3:Y:S04]  /*4e4b0*/  LDL.LU R19, [R1+0x27c] ;  /* 0x00027c0001137983 */ /* 0x000ee80000300800 */
[----:B------:R-:W0:Y:S01]  /*4e4c0*/  LDS.128 R4, [R0] ;  /* 0x0000000000047984 */ /* 0x000e220000000c00 */
        /* <DEDUP_REMOVED lines=37> */
[----:B---3--:R1:W-:Y:S04]  /*4e720*/  STSM.16.M88.4 [R2], R16 ;  /* 0x0000001002007844 */ /* 0x0083e80000000200 */
[----:B0-----:R-:W-:Y:S04]  /*4e730*/  STL.64 [R1+0x200], R4 ;  /* 0x0002000401007387 */ /* 0x001fe80000100a00 */
[----:B------:R-:W-:Y:S04]  /*4e740*/  STL.64 [R1+0x208], R6 ;  /* 0x0002080601007387 */ /* 0x000fe80000100a00 */
[----:B-1----:R-:W3:Y:S01]  /*4e750*/  LDL.LU R16, [R1+0x2e0] ;  /* 0x0002e00001107983 */ /* 0x002ee20000300800 */
[----:B------:R-:W-:Y:S06]  /*4e760*/  BAR.SYNC.DEFER_BLOCKING 0x0 ;  /* 0x0000000000007b1d */ /* 0x000fec0000010000 */
[----:B------:R-:W3:Y:S04]  /*4e770*/  LDL.LU R17, [R1+0x2e4] ;  /* 0x0002e40001117983 */ /* 0x000ee80000300800 */
[----:B------:R-:W3:Y:S04]  /*4e780*/  LDL.LU R18, [R1+0x2e8] ;  /* 0x0002e80001127983 */ /* 0x000ee80000300800 */
[----:B------:R-:W3:Y:S04]  /*4e790*/  LDL.LU R19, [R1+0x2ec] ;  /* 0x0002ec0001137983 */ /* 0x000ee80000300800 */
[----:B------:R-:W0:Y:S01]  /*4e7a0*/  LDS.128 R4, [R0] ;  /* 0x0000000000047984 */ /* 0x000e220000000c00 */
        /* <DEDUP_REMOVED lines=46> */
[----:B----4-:R0:W-:Y:S04]  /*4ea90*/  STSM.16.M88.4 [R2], R24 ;  /* 0x0000001802007844 */ /* 0x0101e80000000200 */
[----:B------:R-:W-:Y:S01]  /*4eaa0*/  STL.64 [R1+0x258], R6 ;  /* 0x0002580601007387 */ /* 0x000fe20000100a00 */
        /* <DEDUP_REMOVED lines=23> */
[----:B--2---:R1:W-:Y:S04]  /*4ec20*/  STSM.16.M88.4 [R2], R12 ;  /* 0x0000000c02007844 */ /* 0x0043e80000000200 */
[----:B0-----:R-:W-:Y:S04]  /*4ec30*/  STL.64 [R1+0x280], R4 ;  /* 0x0002800401007387 */ /* 0x001fe80000100a00 */
[----:B------:R-:W-:Y:S04]  /*4ec40*/  STL.64 [R1+0x288], R6 ;  /* 0x0002880601007387 */ /* 0x000fe80000100a00 */
[----:B-1----:R-:W2:Y:S04]  /*4ec50*/  LDL.LU R12, [R1+0x500] ;  /* 0x00050000010c7983 */ /* 0x002ea80000300800 */
[----:B------:R-:W2:Y:S04]  /*4ec60*/  LDL.LU R13, [R1+0x504] ;  /* 0x00050400010d7983 */ /* 0x000ea80000300800 */
[----:B------:R-:W2:Y:S04]  /*4ec70*/  LDL.LU R14, [R1+0x508] ;  /* 0x00050800010e7983 */ /* 0x000ea80000300800 */
[----:B------:R-:W2:Y:S01]  /*4ec80*/  LDL.LU R15, [R1+0x50c] ;  /* 0x00050c00010f7983 */ /* 0x000ea20000300800 */
[----:B------:R-:W-:Y:S06]  /*4ec90*/  BAR.SYNC.DEFER_BLOCKING 0x0 ;  /* 0x0000000000007b1d */ /* 0x000fec0000010000 */
[----:B------:R-:W0:Y:S02]  /*4eca0*/  LDS.128 R4, [R0] ;  /* 0x0000000000047984 */ /* 0x000e240000000c00 */
        /* <DEDUP_REMOVED lines=104> */
[----:B------:R-:W4:Y:S04]  /*4f330*/  LDL.LU R8, [R1+0x700] ;  /* 0x0007000001087983 */ /* 0x000f280000300800 */
[----:B------:R-:W4:Y:S04]  /*4f340*/  LDL.LU R9, [R1+0x704] ;  /* 0x0007040001097983 */ /* 0x000f280000300800 */
[----:B------:R-:W4:Y:S04]  /*4f350*/  LDL.LU R10, [R1+0x708] ;  /* 0x00070800010a7983 */ /* 0x000f280000300800 */
[----:B------:R-:W4:Y:S01]  /*4f360*/  LDL.LU R11, [R1+0x70c] ;  /* 0x00070c00010b7983 */ /* 0x000f220000300800 */
        /* <DEDUP_REMOVED lines=22> */
[----:B------:R-:W0:Y:S01]  /*4f4d0*/  LDS.128 R4, [R0] ;  /* 0x0000000000047984 */ /* 0x000e220000000c00 */
[----:B------:R-:W-:Y:S06]  /*4f4e0*/  BAR.SYNC.DEFER_BLOCKING 0x0 ;  /* 0x0000000000007b1d */ /* 0x000fec0000010000 */
[----:B0-----:R-:W-:Y:S04]  /*4f4f0*/  STL.64 [R1+0x360], R4 ;  /* 0x0003600401007387 */ /* 0x001fe80000100a00 */
[----:B------:R-:W-:Y:S04]  /*4f500*/  STL.64 [R1+0x368], R6 ;  /* 0x0003680601007387 */ /* 0x000fe80000100a00 */
[----:B------:R-:W2:Y:S04]  /*4f510*/  LDL.LU R13, [R1+0x764] ;  /* 0x00076400010d7983 */ /* 0x000ea80000300800 */
[----:B------:R-:W2:Y:S04]  /*4f520*/  LDL.LU R14, [R1+0x768] ;  /* 0x00076800010e7983 */ /* 0x000ea80000300800 */
[----:B------:R-:W2:Y:S04]  /*4f530*/  LDL.LU R15, [R1+0x76c] ;  /* 0x00076c00010f7983 */ /* 0x000ea80000300800 */
[----:B---3--:R0:W-:Y:S01]  /*4f540*/  STSM.16.M88.4 [R2], R16 ;  /* 0x0000001002007844 */ /* 0x0081e20000000200 */
[----:B------:R-:W-:Y:S06]  /*4f550*/  BAR.SYNC.DEFER_BLOCKING 0x0 ;  /* 0x0000000000007b1d */ /* 0x000fec0000010000 */
[----:B0-----:R-:W3:Y:S04]  /*4f560*/  LDL.LU R16, [R1+0x750] ;  /* 0x0007500001107983 */ /* 0x001ee80000300800 */
[----:B------:R-:W0:Y:S01]  /*4f570*/  LDS.128 R4, [R0] ;  /* 0x0000000000047984 */ /* 0x000e220000000c00 */
[----:B------:R-:W-:Y:S06]  /*4f580*/  BAR.SYNC.DEFER_BLOCKING 0x0 ;  /* 0x0000000000007b1d */ /* 0x000fec0000010000 */
[----:B----4-:R-:W-:Y:S04]  /*4f590*/  STSM.16.M88.4 [R2], R8 ;  /* 0x0000000802007844 */ /* 0x010fe80000000200 */
[----:B0-----:R-:W-:Y:S04]  /*4f5a0*/  STL.64 [R1+0x370], R4 ;  /* 0x0003700401007387 */ /* 0x001fe80000100a00 */
[----:B------:R-:W-:Y:S01]  /*4f5b0*/  STL.64 [R1+0x378], R6 ;  /* 0x0003780601007387 */ /* 0x000fe20000100a00 */
[----:B------:R-:W-:Y:S06]  /*4f5c0*/  BAR.SYNC.DEFER_BLOCKING 0x0 ;  /* 0x0000000000007b1d */ /* 0x000fec0000010000 */
[----:B------:R-:W3:Y:S04]  /*4f5d0*/  LDL.LU R17, [R1+0x754] ;  /* 0x0007540001117983 */ /* 0x000ee80000300800 */
[----:B------:R-:W3:Y:S04]  /*4f5e0*/  LDL.LU R18, [R1+0x758] ;  /* 0x0007580001127983 */ /* 0x000ee80000300800 */
[----:B------:R-:W3:Y:S04]  /*4f5f0*/  LDL.LU R19, [R1+0x75c] ;  /* 0x00075c0001137983 */ /* 0x000ee80000300800 */
        /* <DEDUP_REMOVED lines=32> */
[----:B0-----:R-:W-:Y:S04]  /*4f800*/  STL.64 [R1+0x3b0], R4 ;  /* 0x0003b00401007387 */ /* 0x001fe80000100a00 */
[----:B------:R-:W-:Y:S04]  /*4f810*/  STL.64 [R1+0x3b8], R6 ;  /* 0x0003b80601007387 */ /* 0x000fe80000100a00 */
        /* <DEDUP_REMOVED lines=28> */
[----:B--2---:R-:W-:Y:S04]  /*4f9e0*/  STSM.16.M88.4 [R2], R12 ;  /* 0x0000000c02007844 */ /* 0x004fe80000000200 */
[----:B0-----:R-:W-:Y:S04]  /*4f9f0*/  STL.64 [R1+0x3e0], R4 ;  /* 0x0003e00401007387 */ /* 0x001fe80000100a00 */
[----:B------:R-:W-:Y:S01]  /*4fa00*/  STL.64 [R1+0x3e8], R6 ;  /* 0x0003e80601007387 */ /* 0x000fe20000100a00 */
[----:B------:R-:W-:Y:S06]  /*4fa10*/  BAR.SYNC.DEFER_BLOCKING 0x0 ;  /* 0x0000000000007b1d */ /* 0x000fec0000010000 */
        /* <DEDUP_REMOVED lines=42> */
[----:B--2---:R-:W-:Y:S01]  /*4fcc0*/  STSM.16.M88.4 [R2], R8 ;  /* 0x0000000802007844 */ /* 0x004fe20000000200 */
[----:B------:R-:W-:Y:S06]  /*4fcd0*/  BAR.SYNC.DEFER_BLOCKING 0x0 ;  /* 0x0000000000007b1d */ /* 0x000fec0000010000 */
[----:B------:R-:W0:Y:S02]  /*4fce0*/  LDS.128 R4, [R0] ;  /* 0x0000000000047984 */ /* 0x000e240000000c00 */
[----:B------:R-:W-:Y:S06]  /*4fcf0*/  BAR.SYNC.DEFER_BLOCKING 0x0 ;  /* 0x0000000000007b1d */ /* 0x000fec0000010000 */
[----:B---3--:R1:W-:Y:S04]  /*4fd00*/  STSM.16.M88.4 [R2], R16 ;  /* 0x0000001002007844 */ /* 0x0083e80000000200 */
        /* <DEDUP_REMOVED lines=33> */
[----:B------:R-:W0:Y:S04]  /*4ff20*/  LDS.128 R4, [R0] ;  /* 0x0000000000047984 */ /* 0x000e280000000c00 */
[----:B------:R-:W4:Y:S01]  /*4ff30*/  LDL.LU R8, [R1+0x8e0] ;  /* 0x0008e00001087983 */ /* 0x000f220000300800 */
[----:B------:R-:W-:Y:S06]  /*4ff40*/  BAR.SYNC.DEFER_BLOCKING 0x0 ;  /* 0x0000000000007b1d */ /* 0x000fec0000010000 */
[----:B0-----:R-:W-:Y:S04]  /*4ff50*/  STL.64 [R1+0x470], R4 ;  /* 0x0004700401007387 */ /* 0x001fe80000100a00 */
[----:B------:R-:W-:Y:S04]  /*4ff60*/  STL.64 [R1+0x478], R6 ;  /* 0x0004780601007387 */ /* 0x000fe80000100a00 */
        /* <DEDUP_REMOVED lines=19> */
[----:B------:R-:W0:Y:S04]  /*500a0*/  LDS.128 R4, [R0] ;  /* 0x0000000000047984 */ /* 0x000e280000000c00 */
[----:B------:R-:W3:Y:S01]  /*500b0*/  LDL.LU R12, [R1+0x8b0] ;  /* 0x0008b000010c7983 */ /* 0x000ee20000300800 */
[----:B------:R-:W-:Y:S06]  /*500c0*/  BAR.SYNC.DEFER_BLOCKING 0x0 ;  /* 0x0000000000007b1d */ /* 0x000fec0000010000 */
[----:B0-----:R-:W-:Y:S04]  /*500d0*/  STL.64 [R1+0x490], R4 ;  /* 0x0004900401007387 */ /* 0x001fe80000100a00 */
[----:B------:R-:W-:Y:S04]  /*500e0*/  STL.64 [R1+0x498], R6 ;  /* 0x0004980601007387 */ /* 0x000fe80000100a00 */
        /* <DEDUP_REMOVED lines=8> */
[----:B------:R-:W0:Y:S01]  /*50170*/  LDS.128 R4, [R0] ;  /* 0x0000000000047984 */ /* 0x000e220000000c00 */
[----:B------:R-:W-:Y:S06]  /*50180*/  BAR.SYNC.DEFER_BLOCKING 0x0 ;  /* 0x0000000000007b1d */ /* 0x000fec0000010000 */
[----:B------:R-:W4:Y:S04]  /*50190*/  LDL.LU R23, [R1+0x8fc] ;  /* 0x0008fc0001177983 */ /* 0x000f280000300800 */
        /* <DEDUP_REMOVED lines=56> */
[----:B---3--:R-:W-:Y:S04]  /*50520*/  STSM.16.M88.4 [R2], R24 ;  /* 0x0000001802007844 */ /* 0x008fe80000000200 */
[----:B0-----:R-:W-:Y:S04]  /*50530*/  STL.64 [R1+0x4f0], R4 ;  /* 0x0004f00401007387 */ /* 0x001fe80000100a00 */
[----:B------:R-:W-:Y:S01]  /*50540*/  STL.64 [R1+0x4f8], R6 ;  /* 0x0004f80601007387 */ /* 0x000fe20000100a00 */
[----:B------:R-:W-:Y:S06]  /*50550*/  BAR.SYNC.DEFER_BLOCKING 0x0 ;  /* 0x0000000000007b1d */ /* 0x000fec0000010000 */
        /* <DEDUP_REMOVED lines=9> */
[----:B------:R-:W3:Y:S04]  /*505f0*/  LDL.LU R25, [R1+0x974] ;  /* 0x0009740001197983 */ /* 0x000ee80000300800 */
[----:B------:R-:W3:Y:S04]  /*50600*/  LDL.LU R26, [R1+0x978] ;  /* 0x00097800011a7983 */ /* 0x000ee80000300800 */
[----:B------:R-:W3:Y:S04]  /*50610*/  LDL.LU R27, [R1+0x97c] ;  /* 0x00097c00011b7983 */ /* 0x000ee80000300800 */
[----:B------:R-:W-:Y:S01]  /*50620*/  STSM.16.M88.4 [R2], R8 ;  /* 0x0000000802007844 */ /* 0x000fe20000000200 */
        /* <DEDUP_REMOVED lines=8> */
[----:B------:R-:W0:Y:S01]  /*506b0*/  LDS.128 R4, [R0] ;  /* 0x0000000000047984 */ /* 0x000e220000000c00 */
[----:B------:R-:W-:Y:S06]  /*506c0*/  BAR.SYNC.DEFER_BLOCKING 0x0 ;  /* 0x0000000000007b1d */ /* 0x000fec0000010000 */
[----:B0-----:R-:W-:Y:S04]  /*506d0*/  STL.64 [R1+0x540], R4 ;  /* 0x0005400401007387 */ /* 0x001fe80000100a00 */
[----:B------:R-:W-:Y:S04]  /*506e0*/  STL.64 [R1+0x548], R6 ;  /* 0x0005480601007387 */ /* 0x000fe80000100a00 */
[----:B------:R-:W4:Y:S04]  /*506f0*/  LDL.LU R21, [R1+0xa04] ;  /* 0x000a040001157983 */ /* 0x000f280000300800 */
[----:B------:R-:W4:Y:S04]  /*50700*/  LDL.LU R22, [R1+0xa08] ;  /* 0x000a080001167983 */ /* 0x000f280000300800 */
[----:B------:R-:W4:Y:S04]  /*50710*/  LDL.LU R23, [R1+0xa0c] ;  /* 0x000a0c0001177983 */ /* 0x000f280000300800 */
[----:B--2---:R-:W-:Y:S01]  /*50720*/  STSM.16.M88.4 [R2], R16 ;  /* 0x0000001002007844 */ /* 0x004fe20000000200 */
        /* <DEDUP_REMOVED lines=9> */
[----:B---3--:R-:W-:Y:S01]  /*507c0*/  STSM.16.M88.4 [R2], R12 ;  /* 0x0000000c02007844 */ /* 0x008fe20000000200 */
[----:B------:R-:W-:Y:S06]  /*507d0*/  BAR.SYNC.DEFER_BLOCKING 0x0 ;  /* 0x0000000000007b1d */ /* 0x000fec0000010000 */
[----:B------:R-:W3:Y:S04]  /*507e0*/  LDL.LU R16, [R1+0xa70] ;  /* 0x000a700001107983 */ /* 0x000ee80000300800 */
        /* <DEDUP_REMOVED lines=11> */
[----:B------:R0:W-:Y:S01]  /*508a0*/  STSM.16.M88.4 [R2], R24 ;  /* 0x0000001802007844 */ /* 0x0001e20000000200 */
[----:B------:R-:W-:Y:S06]  /*508b0*/  BAR.SYNC.DEFER_BLOCKING 0x0 ;  /* 0x0000000000007b1d */ /* 0x000fec0000010000 */
[----:B0-----:R-:W3:Y:S04]  /*508c0*/  LDL.LU R24, [R1+0xb80] ;  /* 0x000b800001187983 */ /* 0x001ee80000300800 */
[----:B------:R-:W0:Y:S01]  /*508d0*/  LDS.128 R4, [R0] ;  /* 0x0000000000047984 */ /* 0x000e220000000c00 */
        /* <DEDUP_REMOVED lines=18> */
[----:B------:R-:W0:Y:S02]  /*50a00*/  LDS.128 R4, [R0] ;  /* 0x0000000000047984 */ /* 0x000e240000000c00 */
[----:B------:R-:W-:Y:S06]  /*50a10*/  BAR.SYNC.DEFER_BLOCKING 0x0 ;  /* 0x0000000000007b1d */ /* 0x000fec0000010000 */
[----:B---3--:R1:W-:Y:S04]  /*50a20*/  STSM.16.M88.4 [R2], R16 ;  /* 0x0000001002007844 */ /* 0x0083e80000000200 */
        /* <DEDUP_REMOVED lines=21> */
[----:B------:R0:W-:Y:S01]  /*50b80*/  STSM.16.M88.4 [R2], R24 ;  /* 0x0000001802007844 */ /* 0x0001e20000000200 */
        /* <DEDUP_REMOVED lines=28> */
[----:B------:R-:W0:Y:S01]  /*50d50*/  LDS.128 R4, [R0] ;  /* 0x0000000000047984 */ /* 0x000e220000000c00 */
[----:B------:R-:W-:Y:S06]  /*50d60*/  BAR.SYNC.DEFER_BLOCKING 0x0 ;  /* 0x0000000000007b1d */ /* 0x000fec0000010000 */
[----:B------:R-:W2:Y:S04]  /*50d70*/  LDL.LU R19, [R1+0xcbc] ;  /* 0x000cbc0001137983 */ /* 0x000ea80000300800 */
[----:B0-----:R-:W-:Y:S04]  /*50d80*/  STL.64 [R1+0x5c0], R4 ;  /* 0x0005c00401007387 */ /* 0x001fe80000100a00 */
[----:B------:R-:W-:Y:S04]  /*50d90*/  STL.64 [R1+0x5c8], R6 ;  /* 0x0005c80601007387 */ /* 0x000fe80000100a00 */
[----:B---3--:R-:W-:Y:S01]  /*50da0*/  STSM.16.M88.4 [R2], R8 ;  /* 0x0000000802007844 */ /* 0x008fe20000000200 */
[----:B------:R-:W-:Y:S06]  /*50db0*/  BAR.SYNC.DEFER_BLOCKING 0x0 ;  /* 0x0000000000007b1d */ /* 0x000fec0000010000 */
[----:B------:R-:W0:Y:S02]  /*50dc0*/  LDS.128 R4, [R0] ;  /* 0x0000000000047984 */ /* 0x000e240000000c00 */
[----:B------:R-:W-:Y:S06]  /*50dd0*/  BAR.SYNC.DEFER_BLOCKING 0x0 ;  /* 0x0000000000007b1d */ /* 0x000fec0000010000 */
[----:B------:R1:W-:Y:S04]  /*50de0*/  STSM.16.M88.4 [R2], R24 ;  /* 0x0000001802007844 */ /* 0x0003e80000000200 */
[----:B0-----:R-:W-:Y:S04]  /*50df0*/  STL.64 [R1+0x5e0], R4 ;  /* 0x0005e00401007387 */ /* 0x001fe80000100a00 */
[----:B------:R-:W-:Y:S01]  /*50e00*/  STL.64 [R1+0x5e8], R6 ;  /* 0x0005e80601007387 */ /* 0x000fe20000100a00 */
[----:B------:R-:W-:Y:S06]  /*50e10*/  BAR.SYNC.DEFER_BLOCKING 0x0 ;  /* 0x0000000000007b1d */ /* 0x000fec0000010000 */
[----:B-1----:R-:W3:Y:S04]  /*50e20*/  LDL.LU R24, [R1+0xdf0] ;  /* 0x000df00001187983 */ /* 0x002ee80000300800 */
        /* <DEDUP_REMOVED lines=12> */
[----:B------:R-:W-:Y:S04]  /*50ef0*/  STSM.16.M88.4 [R2], R12 ;  /* 0x0000000c02007844 */ /* 0x000fe80000000200 */
[----:B0-----:R-:W-:Y:S04]  /*50f00*/  STL.64 [R1+0x600], R4 ;  /* 0x0006000401007387 */ /* 0x001fe80000100a00 */
[----:B------:R-:W-:Y:S01]  /*50f10*/  STL.64 [R1+0x608], R6 ;  /* 0x0006080601007387 */ /* 0x000fe20000100a00 */
[----:B------:R-:W-:Y:S06]  /*50f20*/  BAR.SYNC.DEFER_BLOCKING 0x0 ;  /* 0x0000000000007b1d */ /* 0x000fec0000010000 */
        /* <DEDUP_REMOVED lines=104> */
[----:B---3--:R0:W-:Y:S04]  /*515b0*/  STSM.16.M88.4 [R2], R24 ;  /* 0x0000001802007844 */ /* 0x0081e80000000200 */
[----:B------:R-:W-:Y:S01]  /*515c0*/  STL.64 [R1+0x6a8], R6 ;  /* 0x0006a80601007387 */ /* 0x000fe20000100a00 */
[----:B------:R-:W-:Y:S06]  /*515d0*/  BAR.SYNC.DEFER_BLOCKING 0x0 ;  /* 0x0000000000007b1d */ /* 0x000fec0000010000 */
[----:B0-----:R-:W3:Y:S04]  /*515e0*/  LDL.LU R24, [R1+0x1140] ;  /* 0x0011400001187983 */ /* 0x001ee80000300800 */
[----:B------:R-:W3:Y:S04]  /*515f0*/  LDL.LU R25, [R1+0x1144] ;  /* 0x0011440001197983 */ /* 0x000ee80000300800 */
[----:B------:R-:W3:Y:S04]  /*51600*/  LDL.LU R26, [R1+0x1148] ;  /* 0x00114800011a7983 */ /* 0x000ee80000300800 */
[----:B------:R-:W3:Y:S04]  /*51610*/  LDL.LU R27, [R1+0x114c] ;  /* 0x00114c00011b7983 */ /* 0x000ee80000300800 */
[----:B------:R-:W0:Y:S01]  /*51620*/  LDS.128 R4, [R0] ;  /* 0x0000000000047984 */ /* 0x000e220000000c00 */
[----:B------:R-:W-:Y:S06]  /*51630*/  BAR.SYNC.DEFER_BLOCKING 0x0 ;  /* 0x0000000000007b1d */ /* 0x000fec0000010000 */
[----:B------:R-:W-:Y:S02]  /*51640*/  STSM.16.M88.4 [R2], R8 ;  /* 0x0000000802007844 */ /* 0x000fe40000000200 */
[----:B------:R-:W-:Y:S06]  /*51650*/  BAR.SYNC.DEFER_BLOCKING 0x0 ;  /* 0x0000000000007b1d */ /* 0x000fec0000010000 */
[----:B0-----:R-:W-:Y:S04]  /*51660*/  STL.64 [R1+0x6b0], R4 ;  /* 0x0006b00401007387 */ /* 0x001fe80000100a00 */
[----:B------:R-:W-:Y:S04]  /*51670*/  STL.64 [R1+0x6b8], R6 ;  /* 0x0006b80601007387 */ /* 0x000fe80000100a00 */
        /* <DEDUP_REMOVED lines=28> */
[----:B0-----:R0:W-:Y:S04]  /*51840*/  STL.64 [R1+0x6f0], R4 ;  /* 0x0006f00401007387 */ /* 0x0011e80000100a00 */
[----:B------:R1:W-:Y:S04]  /*51850*/  STL.64 [R1+0x6f8], R6 ;  /* 0x0006f80601007387 */ /* 0x0003e80000100a00 */
[----:B0-----:R-:W2:Y:S04]  /*51860*/  LDL.LU R4, [R1+0x11a0] ;  /* 0x0011a00001047983 */ /* 0x001ea80000300800 */
[----:B------:R-:W2:Y:S04]  /*51870*/  LDL.LU R5, [R1+0x11a4] ;  /* 0x0011a40001057983 */ /* 0x000ea80000300800 */
[----:B-1----:R-:W2:Y:S04]  /*51880*/  LDL.LU R6, [R1+0x11a8] ;  /* 0x0011a80001067983 */ /* 0x002ea80000300800 */
[----:B------:R-:W2:Y:S04]  /*51890*/  LDL.LU R7, [R1+0x11ac] ;  /* 0x0011ac0001077983 */ /* 0x000ea80000300800 */
        /* <DEDUP_REMOVED lines=13> */
[----:B------:R-:W-:Y:S04]  /*51970*/  STL.64 [R1+0x708], R10 ;  /* 0x0007080a01007387 */ /* 0x000fe80000100a00 */
        /* <DEDUP_REMOVED lines=18> */
[----:B------:R-:W-:Y:S02]  /*51aa0*/  STSM.16.M88.4 [R2], R4 ;  /* 0x0000000402007844 */ /* 0x000fe40000000200 */
[----:B------:R-:W-:Y:S06]  /*51ab0*/  BAR.SYNC.DEFER_BLOCKING 0x0 ;  /* 0x0000000000007b1d */ /* 0x000fec0000010000 */
[----:B------:R-:W1:Y:S02]  /*51ac0*/  LDS.128 R4, [R0] ;  /* 0x0000000000047984 */ /* 0x000e640000000c00 */
[----:B------:R-:W-:Y:S06]  /*51ad0*/  BAR.SYNC.DEFER_BLOCKING 0x0 ;  /* 0x0000000000007b1d */ /* 0x000fec0000010000 */
[----:B------:R-:W-:Y:S04]  /*51ae0*/  STSM.16.M88.4 [R2], R12 ;  /* 0x0000000c02007844 */ /* 0x000fe80000000200 */
[----:B0-----:R0:W-:Y:S04]  /*51af0*/  STL.64 [R1+0x720], R8 ;  /* 0x0007200801007387 */ /* 0x0011e80000100a00 */
[----:B------:R1:W-:Y:S04]  /*51b00*/  STL.64 [R1+0x728], R10 ;  /* 0x0007280a01007387 */ /* 0x0003e80000100a00 */
[----:B0-----:R-:W2:Y:S01]  /*51b10*/  LDL.LU R9, [R1+0x2290] ;  /* 0x0022900001097983 */ /* 0x001ea20000300800 */
[----:B------:R-:W0:Y:S03]  /*51b20*/  LDC R8, c[0x0][0x3b4] ;  /* 0x0000ed00ff087b82 */ /* 0x000e260000000800 */
[----:B-1----:R-:W-:Y:S04]  /*51b30*/  STL.64 [R1+0x730], R4 ;  /* 0x0007300401007387 */ /* 0x002fe80000100a00 */
[----:B------:R-:W-:Y:S01]  /*51b40*/  STL.64 [R1+0x738], R6 ;  /* 0x0007380601007387 */ /* 0x000fe20000100a00 */
[----:B------:R-:W1:Y:S08]  /*51b50*/  LDC R10, c[0x0][0x3b4] ;  /* 0x0000ed00ff0a7b82 */ /* 0x000e700000000800 */
[----:B------:R-:W-:Y:S08]  /*51b60*/  BAR.SYNC.DEFER_BLOCKING 0x0 ;  /* 0x0000000000007b1d */ /* 0x000ff00000010000 */
[----:B------:R-:W0:Y:S01]  /*51b70*/  LDC R11, c[0x0][0x3b4] ;  /* 0x0000ed00ff0b7b82 */ /* 0x000e220000000800 */
[----:B------:R-:W1:Y:S07]  /*51b80*/  LDS.128 R4, [R0] ;  /* 0x0000000000047984 */ /* 0x000e6e0000000c00 */
[----:B------:R-:W-:Y:S06]  /*51b90*/  BAR.SYNC.DEFER_BLOCKING 0x0 ;  /* 0x0000000000007b1d */ /* 0x000fec0000010000 */
[----:B---3--:R3:W-:Y:S04]  /*51ba0*/  STSM.16.M88.4 [R2], R24 ;  /* 0x0000001802007844 */ /* 0x0087e80000000200 */
[----:B-1----:R-:W-:Y:S04]  /*51bb0*/  STL.64 [R1+0x740], R4 ;  /* 0x0007400401007387 */ /* 0x002fe80000100a00 */
[----:B------:R-:W-:Y:S01]  /*51bc0*/  STL.64 [R1+0x748], R6 ;  /* 0x0007480601007387 */ /* 0x000fe20000100a00 */
[----:B------:R-:W-:Y:S06]  /*51bd0*/  BAR.SYNC.DEFER_BLOCKING 0x0 ;  /* 0x0000000000007b1d */ /* 0x000fec0000010000 */
[----:B---3--:R-:W3:Y:S04]  /*51be0*/  LDL.LU R24, [R1+0x11d0] ;  /* 0x0011d00001187983 */ /* 0x008ee80000300800 */
[----:B------:R-:W1:Y:S01]  /*51bf0*/  LDS.128 R4, [R0] ;  /* 0x0000000000047984 */ /* 0x000e620000000c00 */
[----:B------:R-:W-:Y:S06]  /*51c00*/  BAR.SYNC.DEFER_BLOCKING 0x0 ;  /* 0x0000000000007b1d */ /* 0x000fec0000010000 */
[----:B----4-:R4:W-:Y:S04]  /*51c10*/  STSM.16.M88.4 [R2], R20 ;  /* 0x0000001402007844 */ /* 0x0109e80000000200 */
[----:B-1----:R-:W-:Y:S04]  /*51c20*/  STL.64 [R1+0x750], R4 ;  /* 0x0007500401007387 */ /* 0x002fe80000100a00 */
[----:B------:R-:W-:Y:S01]  /*51c30*/  STL.64 [R1+0x758], R6 ;  /* 0x0007580601007387 */ /* 0x000fe20000100a00 */
[----:B------:R-:W-:Y:S06]  /*51c40*/  BAR.SYNC.DEFER_BLOCKING 0x0 ;  /* 0x0000000000007b1d */ /* 0x000fec0000010000 */
[----:B------:R-:W3:Y:S04]  /*51c50*/  LDL.LU R25, [R1+0x11d4] ;  /* 0x0011d40001197983 */ /* 0x000ee80000300800 */
[----:B------:R-:W3:Y:S04]  /*51c60*/  LDL.LU R26, [R1+0x11d8] ;  /* 0x0011d800011a7983 */ /* 0x000ee80000300800 */
[----:B------:R-:W3:Y:S04]  /*51c70*/  LDL.LU R27, [R1+0x11dc] ;  /* 0x0011dc00011b7983 */ /* 0x000ee80000300800 */
[----:B----4-:R-:W4:Y:S04]  /*51c80*/  LDL.LU R20, [R1+0x11e0] ;  /* 0x0011e00001147983 */ /* 0x010f280000300800 */
[----:B------:R-:W1:Y:S01]  /*51c90*/  LDS.128 R4, [R0] ;  /* 0x0000000000047984 */ /* 0x000e620000000c00 */
[----:B------:R-:W-:Y:S06]  /*51ca0*/  BAR.SYNC.DEFER_BLOCKING 0x0 ;  /* 0x0000000000007b1d */ /* 0x000fec0000010000 */
[----:B--2---:R-:W-:Y:S04]  /*51cb0*/  STSM.16.M88.4 [R2], R16 ;  /* 0x0000001002007844 */ /* 0x004fe80000000200 */
[----:B-1----:R-:W-:Y:S04]  /*51cc0*/  STL.64 [R1+0x760], R4 ;  /* 0x0007600401007387 */ /* 0x002fe80000100a00 */
[----:B------:R-:W-:Y:S01]  /*51cd0*/  STL.64 [R1+0x768], R6 ;  /* 0x0007680601007387 */ /* 0x000fe20000100a00 */
[----:B------:R-:W-:Y:S06]  /*51ce0*/  BAR.SYNC.DEFER_BLOCKING 0x0 ;  /* 0x0000000000007b1d */ /* 0x000fec0000010000 */
[----:B------:R-:W4:Y:S04]  /*51cf0*/  LDL.LU R21, [R1+0x11e4] ;  /* 0x0011e40001157983 */ /* 0x000f280000300800 */
[----:B------:R-:W4:Y:S04]  /*51d00*/  LDL.LU R22, [R1+0x11e8] ;  /* 0x0011e80001167983 */ /* 0x000f280000300800 */
[----:B------:R-:W4:Y:S04]  /*51d10*/  LDL.LU R23, [R1+0x11ec] ;  /* 0x0011ec0001177983 */ /* 0x000f280000300800 */
[----:B------:R-:W2:Y:S04]  /*51d20*/  LDL.LU R12, [R1+0x1210] ;  /* 0x00121000010c7983 */ /* 0x000ea80000300800 */
[----:B------:R-:W1:Y:S01]  /*51d30*/  LDS.128 R4, [R0] ;  /* 0x0000000000047984 */ /* 0x000e620000000c00 */
[----:B------:R-:W-:Y:S06]  /*51d40*/  BAR.SYNC.DEFER_BLOCKING 0x0 ;  /* 0x0000000000007b1d */ /* 0x000fec0000010000 */
[----:B-1----:R-:W-:Y:S04]  /*51d50*/  STL.64 [R1+0x770], R4 ;  /* 0x0007700401007387 */ /* 0x002fe80000100a00 */
[----:B------:R-:W-:Y:S04]  /*51d60*/  STL.64 [R1+0x778], R6 ;  /* 0x0007780601007387 */ /* 0x000fe80000100a00 */
[----:B------:R-:W2:Y:S04]  /*51d70*/  LDL.LU R13, [R1+0x1214] ;  /* 0x00121400010d7983 */ /* 0x000ea80000300800 */
[----:B------:R-:W2:Y:S04]  /*51d80*/  LDL.LU R14, [R1+0x1218] ;  /* 0x00121800010e7983 */ /* 0x000ea80000300800 */
[----:B------:R-:W2:Y:S04]  /*51d90*/  LDL.LU R15, [R1+0x121c] ;  /* 0x00121c00010f7983 */ /* 0x000ea80000300800 */
[----:B--2---:R-:W-:Y:S04]  /*51da0*/  STL.64 [R1+0x2278], R14 ;  /* 0x0022780e01007387 */ /* 0x004fe80000100a00 */
[----:B------:R1:W-:Y:S04]  /*51db0*/  STL.64 [R1+0x2270], R12 ;  /* 0x0022700c01007387 */ /* 0x0003e80000100a00 */
[----:B-1----:R-:W2:Y:S04]  /*51dc0*/  LDL.LU R12, [R1+0x11f0] ;  /* 0x0011f000010c7983 */ /* 0x002ea80000300800 */
[----:B------:R-:W2:Y:S04]  /*51dd0*/  LDL.LU R13, [R1+0x11f4] ;  /* 0x0011f400010d7983 */ /* 0x000ea80000300800 */
[----:B------:R-:W2:Y:S04]  /*51de0*/  LDL.LU R14, [R1+0x11f8] ;  /* 0x0011f800010e7983 */ /* 0x000ea80000300800 */
[----:B------:R-:W2:Y:S04]  /*51df0*/  LDL.LU R15, [R1+0x11fc] ;  /* 0x0011fc00010f7983 */ /* 0x000ea80000300800 */
[----:B---3--:R1:W-:Y:S01]  /*51e00*/  STSM.16.M88.4 [R2], R24 ;  /* 0x0000001802007844 */ /* 0x0083e20000000200 */
[----:B------:R-:W-:Y:S06]  /*51e10*/  BAR.SYNC.DEFER_BLOCKING 0x0 ;  /* 0x0000000000007b1d */ /* 0x000fec0000010000 */
[----:B------:R-:W3:Y:S02]  /*51e20*/  LDS.128 R4, [R0] ;  /* 0x0000000000047984 */ /* 0x000ee40000000c00 */
[----:B------:R-:W-:Y:S06]  /*51e30*/  BAR.SYNC.DEFER_BLOCKING 0x0 ;  /* 0x0000000000007b1d */ /* 0x000fec0000010000 */
[----:B----4-:R4:W-:Y:S02]  /*51e40*/  STSM.16.M88.4 [R2], R20 ;  /* 0x0000001402007844 */ /* 0x0109e40000000200 */
[----:B------:R-:W-:Y:S06]  /*51e50*/  BAR.SYNC.DEFER_BLOCKING 0x0 ;  /* 0x0000000000007b1d */ /* 0x000fec0000010000 */
[----:B--2---:R-:W-:Y:S04]  /*51e60*/  STL.64 [R1+0x2288], R14 ;  /* 0x0022880e01007387 */ /* 0x004fe80000100a00 */
[----:B------:R-:W-:Y:S04]  /*51e70*/  STL.64 [R1+0x2280], R12 ;  /* 0x0022800c01007387 */ /* 0x000fe80000100a00 */
[----:B------:R-:W2:Y:S04]  /*51e80*/  LDS.128 R12, [R0] ;  /* 0x00000000000c7984 */ /* 0x000ea80000000c00 */
        /* <DEDUP_REMOVED lines=8> */
[----:B---3--:R-:W-:Y:S04]  /*51f10*/  STL.64 [R1+0x780], R4 ;  /* 0x0007800401007387 */ /* 0x008fe80000100a00 */
[----:B------:R1:W-:Y:S04]  /*51f20*/  STL.64 [R1+0x788], R6 ;  /* 0x0007880601007387 */ /* 0x0003e80000100a00 */
[----:B----4-:R-:W3:Y:S04]  /*51f30*/  LDL.LU R20, [R1+0x1230] ;  /* 0x0012300001147983 */ /* 0x010ee80000300800 */
[----:B------:R-:W3:Y:S04]  /*51f40*/  LDL.LU R21, [R1+0x1234] ;  /* 0x0012340001157983 */ /* 0x000ee80000300800 */
[----:B------:R-:W3:Y:S04]  /*51f50*/  LDL.LU R22, [R1+0x1238] ;  /* 0x0012380001167983 */ /* 0x000ee80000300800 */
[----:B------:R-:W3:Y:S04]  /*51f60*/  LDL.LU R23, [R1+0x123c] ;  /* 0x00123c0001177983 */ /* 0x000ee80000300800 */
[----:B-1----:R-:W4:Y:S04]  /*51f70*/  LDL R6, [R1+0x13c0] ;  /* 0x0013c00001067983 */ /* 0x002f280000100800 */
[----:B--2---:R-:W-:Y:S04]  /*51f80*/  STL.64 [R1+0x7a0], R12 ;  /* 0x0007a00c01007387 */ /* 0x004fe80000100a00 */
[----:B------:R1:W-:Y:S01]  /*51f90*/  STL.64 [R1+0x7a8], R14 ;  /* 0x0007a80e01007387 */ /* 0x0003e20000100a00 */
[----:B------:R-:W-:Y:S06]  /*51fa0*/  BAR.SYNC.DEFER_BLOCKING 0x0 ;  /* 0x0000000000007b1d */ /* 0x000fec0000010000 */
[----:B-1----:R-:W2:Y:S04]  /*51fb0*/  LDL.LU.64 R14, [R1+0x2288] ;  /* 0x00228800010e7983 */ /* 0x002ea80000300a00 */
[----:B------:R-:W2:Y:S04]  /*51fc0*/  LDL.LU.64 R12, [R1+0x2280] ;  /* 0x00228000010c7983 */ /* 0x000ea80000300a00 */
[----:B--2---:R-:W-:Y:S01]  /*51fd0*/  STSM.16.M88.4 [R2], R12 ;  /* 0x0000000c02007844 */ /* 0x004fe20000000200 */
[----:B------:R-:W-:Y:S06]  /*51fe0*/  BAR.SYNC.DEFER_BLOCKING 0x0 ;  /* 0x0000000000007b1d */ /* 0x000fec0000010000 */
[----:B------:R-:W1:Y:S04]  /*51ff0*/  LDS.128 R12, [R0] ;  /* 0x00000000000c7984 */ /* 0x000e680000000c00 */
[----:B-1----:R-:W-:Y:S04]  /*52000*/  STL.64 [R1+0x7d0], R12 ;  /* 0x0007d00c01007387 */ /* 0x002fe80000100a00 */
[----:B------:R1:W-:Y:S04]  /*52010*/  STL.64 [R1+0x7d8], R14 ;  /* 0x0007d80e01007387 */ /* 0x0003e80000100a00 */
[----:B-1----:R-:W2:Y:S04]  /*52020*/  LDL.LU.64 R14, [R1+0x2278] ;  /* 0x00227800010e7983 */ /* 0x002ea80000300a00 */
[----:B------:R-:W2:Y:S01]  /*52030*/  LDL.LU.64 R12, [R1+0x2270] ;  /* 0x00227000010c7983 */ /* 0x000ea20000300a00 */
[----:B------:R-:W-:Y:S06]  /*52040*/  BAR.SYNC.DEFER_BLOCKING 0x0 ;  /* 0x0000000000007b1d */ /* 0x000fec0000010000 */
[----:B--2---:R-:W-:Y:S02]  /*52050*/  STSM.16.M88.4 [R2], R12 ;  /* 0x0000000c02007844 */ /* 0x004fe40000000200 */
[----:B------:R-:W-:Y:S06]  /*52060*/  BAR.SYNC.DEFER_BLOCKING 0x0 ;  /* 0x0000000000007b1d */ /* 0x000fec0000010000 */
[----:B------:R-:W1:Y:S02]  /*52070*/  LDS.128 R12, [R0] ;  /* 0x00000000000c7984 */ /* 0x000e640000000c00 */
[----:B------:R-:W-:Y:S06]  /*52080*/  BAR.SYNC.DEFER_BLOCKING 0x0 ;  /* 0x0000000000007b1d */ /* 0x000fec0000010000 */
[----:B------:R-:W-:Y:S02]  /*52090*/  STSM.16.M88.4 [R2], R16 ;  /* 0x0000001002007844 */ /* 0x000fe40000000200 */
[----:B------:R-:W-:Y:S06]  /*520a0*/  BAR.SYNC.DEFER_BLOCKING 0x0 ;  /* 0x0000000000007b1d */ /* 0x000fec0000010000 */
[----:B-1----:R-:W-:Y:S04]  /*520b0*/  STL.64 [R1+0x7c0], R12 ;  /* 0x0007c00c01007387 */ /* 0x002fe80000100a00 */
[----:B------:R-:W-:Y:S04]  /*520c0*/  STL.64 [R1+0x7c8], R14 ;  /* 0x0007c80e01007387 */ /* 0x000fe80000100a00 */
[----:B------:R-:W1:Y:S01]  /*520d0*/  LDS.128 R12, [R0] ;  /* 0x00000000000c7984 */ /* 0x000e620000000c00 */
[----:B------:R-:W-:Y:S06]  /*520e0*/  BAR.SYNC.DEFER_BLOCKING 0x0 ;  /* 0x0000000000007b1d */ /* 0x000fec0000010000 */
[----:B------:R2:W-:Y:S02]  /*520f0*/  STSM.16.M88.4 [R2], R24 ;  /* 0x0000001802007844 */ /* 0x0005e40000000200 */
[----:B------:R-:W-:Y:S06]  /*52100*/  BAR.SYNC.DEFER_BLOCKING 0x0 ;  /* 0x0000000000007b1d */ /* 0x000fec0000010000 */
[----:B------:R-:W0:Y:S04]  /*52110*/  LDS.128 R16, [R0] ;  /* 0x0000000000107984 */ /* 0x000e280000000c00 */
[----:B-1----:R1:W-:Y:S04]  /*52120*/  STL.64 [R1+0x7b0], R12 ;  /* 0x0007b00c01007387 */ /* 0x0023e80000100a00 */
[----:B------:R0:W-:Y:S04]  /*52130*/  STL.64 [R1+0x7b8], R14 ;  /* 0x0007b80e01007387 */ /* 0x0001e80000100a00 */
[----:B--2---:R-:W2:Y:S04]  /*52140*/  LDL R24, [R1+0x11c0] ;  /* 0x0011c00001187983 */ /* 0x004ea80000100800 */
[----:B-1----:R-:W2:Y:S04]  /*52150*/  LDL R12, [R1+0x13e4] ;  /* 0x0013e400010c7983 */ /* 0x002ea80000100800 */
[----:B------:R-:W-:Y:S01]  /*52160*/  STL [R1+0x1dec], R0 ;  /* 0x001dec0001007387 */ /* 0x000fe20000100800 */
[----:B------:R-:W-:Y:S06]  /*52170*/  BAR.SYNC.DEFER_BLOCKING 0x0 ;  /* 0x0000000000007b1d */ /* 0x000fec0000010000 */
[----:B0-----:R0:W-:Y:S04]  /*52180*/  STL.64 [R1+0x790], R16 ;  /* 0x0007901001007387 */ /* 0x0011e80000100a00 */
[----:B------:R-:W-:Y:S04]  /*52190*/  STL.64 [R1+0x798], R18 ;  /* 0x0007981201007387 */ /* 0x000fe80000100a00 */
[----:B------:R1:W-:Y:S04]  /*521a0*/  STL [R1+0x1e14], R0 ;  /* 0x001e140001007387 */ /* 0x0003e80000100800 */
[----:B------:R-:W2:Y:S01]  /*521b0*/  LDL R29, [R1+0x13fc] ;  /* 0x0013fc00011d7983 */ /* 0x000ea20000100800 */
[C---:B----4-:R-:W-:Y:S01]  /*521c0*/  IMAD R3, R6.reuse, UR10, RZ ;  /* 0x0000000a06037c24 */ /* 0x050fe2000f8e02ff */
[----:B------:R-:W2:Y:S01]  /*521d0*/  LDCU.64 UR10, c[0x0][0x398] ;  /* 0x00007300ff0a77ac */ /* 0x000ea20008000a00 */
[----:B------:R-:W-:Y:S01]  /*521e0*/  ISETP.GE.AND P1, PT, R6, UR17, PT ;  /* 0x0000001106007c0c */ /* 0x000fe2000bf26270 */
[----:B------:R-:W4:Y:S01]  /*521f0*/  LDL R14, [R1+0x13f8] ;  /* 0x0013f800010e7983 */ /* 0x000f220000100800 */
[----:B------:R-:W-:Y:S01]  /*52200*/  PRMT R9, R28, 0x7632, R9 ;  /* 0x000076321c097816 */ /* 0x000fe20000000009 */
[----:B0-----:R-:W0:Y:S02]  /*52210*/  LDC R16, c[0x0][0x3b4] ;  /* 0x0000ed00ff107b82 */ /* 0x001e240000000800 */
[----:B---3--:R3:W-:Y:S01]  /*52220*/  STSM.16.M88.4 [R2], R20 ;  /* 0x0000001402007844 */ /* 0x0087e20000000200 */
[----:B------:R-:W-:-:S03]  /*52230*/  LEA R4, P0, R3, UR12, 0x1 ;  /* 0x0000000c03047c11 */ /* 0x000fc6000f8008ff */
[----:B------:R-:W4:Y:S01]  /*52240*/  LDL R15, [R1+0x1400] ;  /* 0x00140000010f7983 */ /* 0x000f220000100800 */
[----:B------:R-:W-:Y:S01]  /*52250*/  LEA.HI.X.SX32 R5, R3, UR13, 0x1, P0 ;  /* 0x0000000d03057c11 */ /* 0x000fe200080f0eff */
[----:B------:R-:W-:Y:S01]  /*52260*/  IMAD R8, R8, 0x40, R3 ;  /* 0x0000004008087824 */ /* 0x000fe200078e0203 */
[----:B------:R-:W0:Y:S01]  /*52270*/  LDCU.64 UR12, c[0x0][0x390] ;  /* 0x00007200ff0c77ac */ /* 0x000e220008000a00 */
[----:B------:R-:W4:Y:S04]  /*52280*/  LDL R13, [R1+0x13f0] ;  /* 0x0013f000010d7983 */ /* 0x000f280000100800 */
[----:B-1----:R-:W4:Y:S04]  /*52290*/  LDL R0, [R1+0x13ec] ;  /* 0x0013ec0001007983 */ /* 0x002f280000100800 */
[----:B------:R-:W-:Y:S01]  /*522a0*/  STL [R1+0x2264], R5 ;  /* 0x0022640501007387 */ /* 0x000fe20000100800 */
[----:B------:R-:W-:Y:S01]  /*522b0*/  BAR.SYNC.DEFER_BLOCKING 0x0 ;  /* 0x0000000000007b1d */ /* 0x000fe20000010000 */
[C---:B--2---:R-:W-:Y:S01]  /*522c0*/  ISETP.LT.AND P1, PT, R24.reuse, UR11, !P1 ;  /* 0x0000000b18007c0c */ /* 0x044fe2000cf21270 */
[C---:B------:R-:W-:Y:S01]  /*522d0*/  IMAD R26, R24.reuse, UR16, RZ ;  /* 0x00000010181a7c24 */ /* 0x040fe2000f8e02ff */
[----:B------:R-:W-:-:S03]  /*522e0*/  ISETP.GE.AND P0, PT, R24, UR9, PT ;  /* 0x0000000918007c0c */ /* 0x000fc6000bf06270 */
[----:B------:R-:W1:Y:S01]  /*522f0*/  LDCU.64 UR16, c[0x0][0x390] ;  /* 0x00007200ff1077ac */ /* 0x000e620008000a00 */
[----:B---3--:R-:W-:Y:S01]  /*52300*/  IMAD.WIDE R2, R26, 0x2, R4 ;  /* 0x000000021a027825 */ /* 0x008fe200078e0204 */
[----:B------:R-:W-:Y:S01]  /*52310*/  LEA R22, P2, R8, UR6, 0x1 ;  /* 0x0000000608167c11 */ /* 0x000fe2000f8408ff */
[----:B------:R-:W2:Y:S05]  /*52320*/  LDCU UR9, c[0x0][0x3b8] ;  /* 0x00007700ff0977ac */ /* 0x000eaa0008000800 */
[----:B------:R3:W-:Y:S04]  /*52330*/  @P1 STG.E.U16 desc[UR76][R2.64], R28 ;  /* 0x0000001c02001986 */ /* 0x0007e8000c10154c */
[----:B---3--:R-:W3:Y:S04]  /*52340*/  LDL.LU R28, [R1+0x2268] ;  /* 0x00226800011c7983 */ /* 0x008ee80000300800 */
[----:B------:R-:W2:Y:S01]  /*52350*/  LDL.LU R5, [R1+0x10] ;  /* 0x0000100001057983 */ /* 0x000ea20000300800 */
[----:B------:R-:W-:-:S03]  /*52360*/  ISETP.LT.AND P5, PT, R29, UR18, !P0 ;  /* 0x000000121d007c0c */ /* 0x000fc6000c7a1270 */
[----:B------:R0:W-:Y:S04]  /*52370*/  STL [R1+0x225c], R29 ;  /* 0x00225c1d01007387 */ /* 0x0001e80000100800 */
[----:B0-----:R-:W2:Y:S01]  /*52380*/  LDL R29, [R1+0x13f4] ;  /* 0x0013f400011d7983 */ /* 0x001ea20000100800 */
[----:B----4-:R-:W-:Y:S02]  /*52390*/  ISETP.LT.AND P1, PT, R14, UR55, !P0 ;  /* 0x000000370e007c0c */ /* 0x010fe4000c721270 */
[----:B------:R-:W-:Y:S01]  /*523a0*/  LEA.HI.X.SX32 R23, R8, UR7, 0x1, P2 ;  /* 0x0000000708177c11 */ /* 0x000fe200090f0eff */
[----:B------:R0:W-:Y:S01]  /*523b0*/  STL [R1+0x2260], R14 ;  /* 0x0022600e01007387 */ /* 0x0001e20000100800 */
[----:B------:R-:W-:Y:S01]  /*523c0*/  ISETP.LT.AND P6, PT, R15, UR19, !P0 ;  /* 0x000000130f007c0c */ /* 0x000fe2000c7c1270 */
[----:B------:R-:W4:Y:S01]  /*523d0*/  LDCU.64 UR18, c[0x0][0x390] ;  /* 0x00007200ff1277ac */ /* 0x000f220008000a00 */
[----:B------:R-:W-:-:S02]  /*523e0*/  IMAD R2, R10, 0x40, R8 ;  /* 0x000000400a027824 */ /* 0x000fc400078e0208 */
[----:B------:R-:W-:Y:S01]  /*523f0*/  VIADD R27, R24, 0x1 ;  /* 0x00000001181b7836 */ /* 0x000fe20000000000 */
[----:B------:R-:W1:Y:S01]  /*52400*/  LDCU.64 UR6, c[0x0][0x390] ;  /* 0x00007200ff0677ac */ /* 0x000e620008000a00 */
[----:B0-----:R-:W3:Y:S01]  /*52410*/  LDL.LU R14, [R1+0x20] ;  /* 0x00002000010e7983 */ /* 0x001ee20000300800 */
[----:B------:R-:W-:Y:S01]  /*52420*/  ISETP.LT.AND P2, PT, R12, UR4, !P0 ;  /* 0x000000040c007c0c */ /* 0x000fe2000c741270 */
[----:B------:R-:W-:Y:S01]  /*52430*/  IMAD.WIDE R6, R26, 0x2, R22 ;  /* 0x000000021a067825 */ /* 0x000fe200078e0216 */
[----:B------:R-:W0:Y:S11]  /*52440*/  LDCU UR55, c[0x0][0x398] ;  /* 0x00007300ff3777ac */ /* 0x000e360008000800 */
[----:B------:R0:W-:Y:S02]  /*52450*/  @P2 STG.E.U16 desc[UR76][R6.64], R9 ;  /* 0x0000000906002986 */ /* 0x0001e4000c10154c */
[----:B0-----:R-:W0:Y:S08]  /*52460*/  LDC R6, c[0x0][0x3b4] ;  /* 0x0000ed00ff067b82 */ /* 0x001e300000000800 */
[----:B------:R-:W0:Y:S01]  /*52470*/  LDC R7, c[0x0][0x3b4] ;  /* 0x0000ed00ff077b82 */ /* 0x000e220000000800 */
[----:B-1----:R-:W-:Y:S01]  /*52480*/  LEA R20, P3, R2, UR16, 0x1 ;  /* 0x0000001002147c11 */ /* 0x002fe2000f8608ff */
[----:B------:R-:W-:-:S03]  /*52490*/  IMAD R3, R11, 0x40, R2 ;  /* 0x000000400b037824 */ /* 0x000fc600078e0202 */
[----:B------:R-:W-:Y:S01]  /*524a0*/  LEA.HI.X.SX32 R21, R2, UR17, 0x1, P3 ;  /* 0x0000001102157c11 */ /* 0x000fe200098f0eff */
[----:B------:R-:W-:Y:S01]  /*524b0*/  IMAD R2, R16, 0x40, R3 ;  /* 0x0000004010027824 */ /* 0x000fe200078e0203 */
[----:B------:R-:W-:Y:S01]  /*524c0*/  LEA R18, P4, R3, UR12, 0x1 ;  /* 0x0000000c03127c11 */ /* 0x000fe2000f8808ff */
[----:B------:R-:W1:Y:S01]  /*524d0*/  LDC R9, c[0x0][0x3b4] ;  /* 0x0000ed00ff097b82 */ /* 0x000e620000000800 */
[----:B------:R-:W-:Y:S01]  /*524e0*/  ISETP.LT.AND P3, PT, R13, UR34, !P0 ;  /* 0x000000220d007c0c */ /* 0x000fe2000c761270 */
[----:B------:R-:W0:Y:S01]  /*524f0*/  LDCU.64 UR16, c[0x0][0x390] ;  /* 0x00007200ff1077ac */ /* 0x000e220008000a00 */
[----:B------:R-:W-:Y:S02]  /*52500*/  LEA.HI.X.SX32 R19, R3, UR13, 0x1, P4 ;  /* 0x0000000d03137c11 */ /* 0x000fe4000a0f0eff */
[----:B----4-:R-:W-:Y:S01]  /*52510*/  LEA R16, P4, R2, UR18, 0x1 ;  /* 0x0000001202107c11 */ /* 0x010fe2000f8808ff */
[----:B------:R-:W4:Y:S01]  /*52520*/  LDCU.64 UR12, c[0x0][0x390] ;  /* 0x00007200ff0c77ac */ /* 0x000f220008000a00 */
[----:B0-----:R-:W-:-:S02]  /*52530*/  IMAD R3, R6, 0x40, R2 ;  /* 0x0000004006037824 */ /* 0x001fc400078e0202 */
[----:B------:R-:W-:Y:S01]  /*52540*/  LEA.HI.X.SX32 R17, R2, UR19, 0x1, P4 ;  /* 0x0000001302117c11 */ /* 0x000fe2000a0f0eff */
[C---:B------:R-:W-:Y:S01]  /*52550*/  IMAD.WIDE R24, R26.reuse, 0x2, R18 ;  /* 0x000000021a187825 */ /* 0x040fe200078e0212 */
[----:B------:R-:W0:Y:S01]  /*52560*/  LDCU UR18, c[0x0][0x398] ;  /* 0x00007300ff1277ac */ /* 0x000e220008000800 */
[----:B------:R-:W0:Y:S02]  /*52570*/  LDCU UR34, c[0x0][0x398] ;  /* 0x00007300ff2277ac */ /* 0x000e240008000800 */
[----:B------:R-:W-:Y:S02]  /*52580*/  IMAD R2, R7, 0x40, R3 ;  /* 0x0000004007027824 */ /* 0x000fe400078e0203 */
[----:B------:R-:W-:Y:S01]  /*52590*/  IMAD.WIDE R6, R26, 0x2, R20 ;  /* 0x000000021a067825 */ /* 0x000fe200078e0214 */
[----:B--2---:R-:W-:Y:S01]  /*525a0*/  ISETP.LT.AND P2, PT, R29, UR53, !P0 ;  /* 0x000000351d007c0c */ /* 0x004fe2000c741270 */
[----:B------:R-:W2:Y:S01]  /*525b0*/  LDCU UR53, c[0x0][0x398] ;  /* 0x00007300ff3577ac */ /* 0x000ea20008000800 */
[----:B------:R-:W-:-:S02]  /*525c0*/  ISETP.LT.AND P0, PT, R0, UR25, !P0 ;  /* 0x0000001900007c0c */ /* 0x000fc4000c701270 */
[----:B---3--:R-:W-:-:S11]  /*525d0*/  PRMT R28, R14, 0x7632, R28 ;  /* 0x000076320e1c7816 */ /* 0x008fd6000000001c */
[----:B------:R3:W-:Y:S01]  /*525e0*/  @P0 STG.E.U16 desc[UR76][R6.64], R14 ;  /* 0x0000000e06000986 */ /* 0x0007e2000c10154c */
[C---:B------:R-:W-:Y:S01]  /*525f0*/  LEA R10, P4, R3.reuse, UR6, 0x1 ;  /* 0x00000006030a7c11 */ /* 0x040fe2000f8808ff */
[----:B------:R-:W0:Y:S02]  /*52600*/  LDCU UR25, c[0x0][0x398] ;  /* 0x00007300ff1977ac */ /* 0x000e240008000800 */
[----:B------:R1:W-:Y:S01]  /*52610*/  @P3 STG.E.U16 desc[UR76][R24.64], R28 ;  /* 0x0000001c18003986 */ /* 0x0003e2000c10154c */
[----:B------:R-:W0:Y:S03]  /*52620*/  LDCU UR19, c[0x0][0x398] ;  /* 0x00007300ff1377ac */ /* 0x000e260008000800 */
[----:B---3--:R-:W3:Y:S04]  /*52630*/  LDL.LU R14, [R1+0x130] ;  /* 0x00013000010e7983 */ /* 0x008ee80000300800 */
[----:B-1----:R-:W2:Y:S01]  /*52640*/  LDL.LU R28, [R1+0x120] ;  /* 0x00012000011c7983 */ /* 0x002ea20000300800 */
[----:B------:R-:W-:Y:S01]  /*52650*/  IMAD.WIDE R6, R26, 0x2, R16 ;  /* 0x000000021a067825 */ /* 0x000fe200078e0210 */
[----:B------:R-:W-:Y:S01]  /*52660*/  LEA.HI.X.SX32 R11, R3, UR7, 0x1, P4 ;  /* 0x00000007030b7c11 */ /* 0x000fe2000a0f0eff */
[----:B------:R-:W1:Y:S01]  /*52670*/  LDCU.64 UR6, c[0x0][0x398] ;  /* 0x00007300ff0677ac */ /* 0x000e620008000a00 */
[----:B------:R-:W-:Y:S01]  /*52680*/  LEA R8, P4, R2, UR16, 0x1 ;  /* 0x0000001002087c11 */ /* 0x000fe2000f8808ff */
[----:B------:R-:W-:Y:S01]  /*52690*/  IMAD R3, R9, 0x40, R2 ;  /* 0x0000004009037824 */ /* 0x000fe200078e0202 */
[----:B--2---:R2:W-:Y:S01]  /*526a0*/  @P2 STG.E.U16 desc[UR76][R6.64], R28 ;  /* 0x0000001c06002986 */ /* 0x0045e2000c10154c */
[----:B-1----:R-:W-:Y:S01]  /*526b0*/  ISETP.GE.AND P0, PT, R27, UR7, PT ;  /* 0x000000071b007c0c */ /* 0x002fe2000bf06270 */
[----:B------:R-:W-:Y:S01]  /*526c0*/  IMAD.WIDE R24, R26, 0x2, R10 ;  /* 0x000000021a187825 */ /* 0x000fe200078e020a */
[----:B------:R-:W1:Y:S01]  /*526d0*/  LDCU UR16, c[0x0][0x398] ;  /* 0x00007300ff1077ac */ /* 0x000e620008000800 */
[----:B--2---:R-:W2:Y:S01]  /*526e0*/  LDL R7, [R1+0x13c0] ;  /* 0x0013c00001077983 */ /* 0x004ea20000100800 */
[----:B------:R-:W-:Y:S01]  /*526f0*/  LEA.HI.X.SX32 R9, R2, UR17, 0x1, P4 ;  /* 0x0000001102097c11 */ /* 0x000fe2000a0f0eff */
[----:B------:R-:W0:Y:S01]  /*52700*/  LDCU UR17, c[0x0][0x398] ;  /* 0x00007300ff1177ac */ /* 0x000e220008000800 */
[----:B----4-:R-:W-:-:S02]  /*52710*/  LEA R2, P4, R3, UR12, 0x1 ;  /* 0x0000000c03027c11 */ /* 0x010fc4000f8808ff */
[----:B------:R-:W-:Y:S01]  /*52720*/  PRMT R27, R28, 0x7632, R27 ;  /* 0x000076321c1b7816 */ /* 0x000fe2000000001b */
[----:B------:R-:W4:Y:S01]  /*52730*/  LDCU UR12, c[0x0][0x398] ;  /* 0x00007300ff0c77ac */ /* 0x000f220008000800 */
[----:B------:R-:W-:Y:S01]  /*52740*/  LEA.HI.X.SX32 R3, R3, UR13, 0x1, P4 ;  /* 0x0000000d03037c11 */ /* 0x000fe2000a0f0eff */
[----:B------:R-:W-:Y:S01]  /*52750*/  VIADD R28, R26, UR9 ;  /* 0x000000091a1c7c36 */ /* 0x000fe20008000000 */
[----:B------:R-:W-:Y:S01]  /*52760*/  ISETP.LT.AND P3, PT, R29, UR10, !P0 ;  /* 0x0000000a1d007c0c */ /* 0x000fe2000c761270 */
[----:B------:R0:W-:Y:S01]  /*52770*/  @P1 STG.E.U16 desc[UR76][R24.64], R27 ;  /* 0x0000001b18001986 */ /* 0x0001e2000c10154c */
[----:B------:R-:W-:Y:S01]  /*52780*/  ISETP.LT.AND P1, PT, R12, UR74, !P0 ;  /* 0x0000004a0c007c0c */ /* 0x000fe2000c721270 */
[----:B------:R-:W1:Y:S02]  /*52790*/  LDCU.64 UR10, c[0x0][0x398] ;  /* 0x00007300ff0a77ac */ /* 0x000e640008000a00 */
[----:B------:R-:W3:Y:S01]  /*527a0*/  LDL R29, [R1] ;  /* 0x00000000011d7983 */ /* 0x000ee20000100800 */
[----:B------:R-:W-:Y:S01]  /*527b0*/  ISETP.LT.AND P2, PT, R15, UR58, !P0 ;  /* 0x0000003a0f007c0c */ /* 0x000fe2000c741270 */
[----:B------:R-:W1:Y:S02]  /*527c0*/  LDCU UR9, c[0x0][0x3b8] ;  /* 0x00007700ff0977ac */ /* 0x000e640008000800 */
[----:B------:R-:W3:Y:S01]  /*527d0*/  LDL.LU R12, [R1+0x170] ;  /* 0x00017000010c7983 */ /* 0x000ee20000300800 */
[----:B------:R-:W1:Y:S01]  /*527e0*/  LDCU UR13, c[0x0][0x398] ;  /* 0x00007300ff0d77ac */ /* 0x000e620008000800 */
[C---:B0-----:R-:W-:Y:S01]  /*527f0*/  IMAD.WIDE R24, R26.reuse, 0x2, R2 ;  /* 0x000000021a187825 */ /* 0x041fe200078e0202 */
[----:B------:R-:W0:Y:S01]  /*52800*/  LDCU UR58, c[0x0][0x398] ;  /* 0x00007300ff3a77ac */ /* 0x000e220008000800 */
[----:B------:R-:W0:Y:S01]  /*52810*/  LDCU UR74, c[0x0][0x3b8] ;  /* 0x00007700ff4a77ac */ /* 0x000e220008000800 */
[----:B--2---:R-:W-:Y:S01]  /*52820*/  ISETP.LT.AND P4, PT, R7, UR72, !P0 ;  /* 0x0000004807007c0c */ /* 0x004fe2000c781270 */
[----:B------:R-:W-:Y:S01]  /*52830*/  IMAD.WIDE R6, R26, 0x2, R8 ;  /* 0x000000021a067825 */ /* 0x000fe200078e0208 */
[----:B------:R-:W-:Y:S01]  /*52840*/  PRMT R26, R5, 0x7632, R26 ;  /* 0x00007632051a7816 */ /* 0x000fe2000000001a */
[----:B------:R-:W2:Y:S03]  /*52850*/  LDCU UR72, c[0x0][0x398] ;  /* 0x00007300ff4877ac */ /* 0x000ea60008000800 */
[----:B------:R0:W-:Y:S04]  /*52860*/  @P5 STG.E.U16 desc[UR76][R6.64], R5 ;  /* 0x0000000506005986 */ /* 0x0001e8000c10154c */
[----:B0-----:R-:W2:Y:S04]  /*52870*/  LDL.LU R5, [R1+0x2264] ;  /* 0x0022640001057983 */ /* 0x001ea80000300800 */
[----:B------:R3:W-:Y:S02]  /*52880*/  @P6 STG.E.U16 desc[UR76][R24.64], R26 ;  /* 0x0000001a18006986 */ /* 0x0007e4000c10154c */
[----:B---3--:R-:W-:-:S02]  /*52890*/  PRMT R26, R14, 0x7632, R26 ;  /* 0x000076320e1a7816 */ /* 0x008fc4000000001a */
[----:B------:R-:W-:Y:S01]  /*528a0*/  PRMT R27, R29, 0x7632, R27 ;  /* 0x000076321d1b7816 */ /* 0x000fe2000000001b */
[----:B--2---:R-:W-:-:S05]  /*528b0*/  IMAD.WIDE R6, R28, 0x2, R4 ;  /* 0x000000021c067825 */ /* 0x004fca00078e0204 */
[----:B------:R0:W-:Y:S04]  /*528c0*/  @P4 STG.E.U16 desc[UR76][R6.64], R14 ;  /* 0x0000000e06004986 */ /* 0x0001e8000c10154c */
[----:B0-----:R-:W2:Y:S04]  /*528d0*/  LDL.LU R14, [R1+0x2260] ;  /* 0x00226000010e7983 */ /* 0x001ea80000300800 */
[----:B------:R-:W3:Y:S04]  /*528e0*/  LDL R7, [R1+0x11c0] ;  /* 0x0011c00001077983 */ /* 0x000ee80000100800 */
[----:B------:R-:W2:Y:S01]  /*528f0*/  LDL.LU R29, [R1+0x225c] ;  /* 0x00225c00011d7983 */ /* 0x000ea20000300800 */
[----:B------:R-:W-:-:S05]  /*52900*/  IMAD.WIDE R24, R28, 0x2, R22 ;  /* 0x000000021c187825 */ /* 0x000fca00078e0216 */
[----:B------:R3:W-:Y:S01]  /*52910*/  @P1 STG.E.U16 desc[UR76][R24.64], R26 ;  /* 0x0000001a18001986 */ /* 0x0007e2000c10154c */
[----:B------:R-:W-:Y:S01]  /*52920*/  ISETP.LT.AND P5, PT, R13, UR73, !P0 ;  /* 0x000000490d007c0c */ /* 0x000fe2000c7a1270 */
[----:B------:R-:W0:Y:S01]  /*52930*/  LDCU UR73, c[0x0][0x398] ;  /* 0x00007300ff4977ac */ /* 0x000e220008000800 */
[----:B------:R-:W-:Y:S01]  /*52940*/  ISETP.LT.AND P6, PT, R0, UR67, !P0 ;  /* 0x0000004300007c0c */ /* 0x000fe2000c7c1270 */
[----:B------:R-:W0:Y:S01]  /*52950*/  LDCU UR67, c[0x0][0x398] ;  /* 0x00007300ff4377ac */ /* 0x000e220008000800 */
[----:B---3--:R-:W-:-:S05]  /*52960*/  VIADD R26, R7, 0x2 ;  /* 0x00000002071a7836 */ /* 0x008fca0000000000 */
[----:B-1----:R-:W-:Y:S02]  /*52970*/  ISETP.GE.AND P1, PT, R26, UR11, PT ;  /* 0x0000000b1a007c0c */ /* 0x002fe4000bf26270 */
[----:B--2---:R-:W-:Y:S01]  /*52980*/  ISETP.LT.AND P4, PT, R14, UR65, !P0 ;  /* 0x000000410e007c0c */ /* 0x004fe2000c781270 */
[----:B------:R-:W2:Y:S01]  /*52990*/  LDL R26, [R1] ;  /* 0x00000000011a7983 */ /* 0x000ea20000100800 */
[----:B------:R-:W-:Y:S01]  /*529a0*/  ISETP.LT.AND P0, PT, R29, UR44, !P0 ;  /* 0x0000002c1d007c0c */ /* 0x000fe2000c701270 */
[C---:B------:R-:W-:Y:S01]  /*529b0*/  IMAD.WIDE R6, R28.reuse, 0x2, R20 ;  /* 0x000000021c067825 */ /* 0x040fe200078e0214 */
[----:B------:R-:W1:Y:S01]  /*529c0*/  LDCU UR11, c[0x0][0x398] ;  /* 0x00007300ff0b77ac */ /* 0x000e620008000800 */
[----:B------:R-:W3:Y:S02]  /*529d0*/  LDL.LU R29, [R1+0x2258] ;  /* 0x00225800011d7983 */ /* 0x000ee40000300800 */
[----:B------:R-:W-:Y:S01]  /*529e0*/  IMAD.WIDE R24, R28, 0x2, R18 ;  /* 0x000000021c187825 */ /* 0x000fe200078e0212 */
[----:B------:R-:W0:Y:S01]  /*529f0*/  LDCU UR65, c[0x0][0x398] ;  /* 0x00007300ff4177ac */ /* 0x000e220008000800 */
[----:B------:R-:W0:Y:S01]  /*52a00*/  LDCU UR44, c[0x0][0x398] ;  /* 0x00007300ff2c77ac */ /* 0x000e220008000800 */
[----:B--2---:R2:W-:Y:S04]  /*52a10*/  @P6 STG.E.U16 desc[UR76][R6.64], R26 ;  /* 0x0000001a06006986 */ /* 0x0045e8000c10154c */
[----:B------:R-:W-:Y:S01]  /*52a20*/  @P5 STG.E.U16 desc[UR76][R24.64], R27 ;  /* 0x0000001b18005986 */ /* 0x000fe2000c10154c */
[----:B---3--:R-:W-:Y:S01]  /*52a30*/  PRMT R29, R12, 0x7632, R29 ;  /* 0x000076320c1d7816 */ /* 0x008fe2000000001d */
[----:B--2---:R-:W-:-:S05]  /*52a40*/  IMAD.WIDE R6, R28, 0x2, R16 ;  /* 0x000000021c067825 */ /* 0x004fca00078e0210 */
[----:B------:R2:W-:Y:S04]  /*52a50*/  @P3 STG.E.U16 desc[UR76][R6.64], R12 ;  /* 0x0000000c06003986 */ /* 0x0005e8000c10154c */
[----:B--2---:R-:W2:Y:S04]  /*52a60*/  LDL.LU R12, [R1+0x2254] ;  /* 0x00225400010c7983 */ /* 0x004ea80000300800 */
[----:B------:R-:W3:Y:S01]  /*52a70*/  LDL R7, [R1+0x13c0] ;  /* 0x0013c00001077983 */ /* 0x000ee20000100800 */
[----:B------:R-:W-:-:S04]  /*52a80*/  IMAD.WIDE R24, R28, 0x2, R10 ;  /* 0x000000021c187825 */ /* 0x000fc800078e020a */
[----:B------:R-:W-:Y:S01]  /*52a90*/  IMAD.WIDE R26, R28, 0x2, R8 ;  /* 0x000000021c1a7825 */ /* 0x000fe200078e0208 */
[----:B------:R0:W-:Y:S01]  /*52aa0*/  @P4 STG.E.U16 desc[UR76][R24.64], R29 ;  /* 0x0000001d18004986 */ /* 0x0001e2000c10154c */
[----:B------:R-:W-:Y:S01]  /*52ab0*/  ISETP.LT.AND P5, PT, R14, UR18, !P1 ;  /* 0x000000120e007c0c */ /* 0x000fe2000cfa1270 */
[----:B------:R-:W1:Y:S02]  /*52ac0*/  LDCU UR18, c[0x0][0x3b8] ;  /* 0x00007700ff1277ac */ /* 0x000e640008000800 */
[----:B0-----:R-:W4:Y:S04]  /*52ad0*/  LDL R25, [R1+0x13e4] ;  /* 0x0013e40001197983 */ /* 0x001f280000100800 */
[----:B--2---:R0:W-:Y:S01]  /*52ae0*/  @P0 STG.E.U16 desc[UR76][R26.64], R12 ;  /* 0x0000000c1a000986 */ /* 0x0041e2000c10154c */
[----:B---3--:R-:W-:Y:S01]  /*52af0*/  ISETP.LT.AND P6, PT, R7, UR70, !P1 ;  /* 0x0000004607007c0c */ /* 0x008fe2000cfc1270 */
[----:B------:R-:W-:-:S04]  /*52b00*/  IMAD.WIDE R6, R28, 0x2, R2 ;  /* 0x000000021c067825 */ /* 0x000fc800078e0202 */
[----:B------:R-:W-:Y:S01]  /*52b10*/  VIADD R29, R28, UR9 ;  /* 0x000000091c1d7c36 */ /* 0x000fe20008000000 */
[----:B------:R-:W-:Y:S01]  /*52b20*/  ISETP.LT.AND P3, PT, R13, UR8, !P1 ;  /* 0x000000080d007c0c */ /* 0x000fe2000cf61270 */
[----:B------:R-:W2:Y:S01]  /*52b30*/  LDCU.64 UR8, c[0x0][0x398] ;  /* 0x00007300ff0877ac */ /* 0x000ea20008000a00 */
[----:B0-----:R-:W-:Y:S01]  /*52b40*/  PRMT R12, R12, 0x7632, R12 ;  /* 0x000076320c0c7816 */ /* 0x001fe2000000000c */
[----:B------:R-:W3:Y:S01]  /*52b50*/  LDL.LU R27, [R1+0x24] ;  /* 0x00002400011b7983 */ /* 0x000ee20000300800 */
[----:B------:R-:W-:Y:S01]  /*52b60*/  ISETP.LT.AND P4, PT, R15, UR69, !P1 ;  /* 0x000000450f007c0c */ /* 0x000fe2000cf81270 */
[----:B------:R-:W0:Y:S02]  /*52b70*/  LDCU UR70, c[0x0][0x398] ;  /* 0x00007300ff4677ac */ /* 0x000e240008000800 */
[----:B------:R1:W-:Y:S01]  /*52b80*/  STL [R1+0x2250], R14 ;  /* 0x0022500e01007387 */ /* 0x0003e20000100800 */
[----:B------:R-:W0:Y:S03]  /*52b90*/  LDCU UR69, c[0x0][0x398] ;  /* 0x00007300ff4577ac */ /* 0x000e260008000800 */
[----:B------:R2:W-:Y:S04]  /*52ba0*/  @P2 STG.E.U16 desc[UR76][R6.64], R12 ;  /* 0x0000000c06002986 */ /* 0x0005e8000c10154c */
[----:B-1----:R-:W3:Y:S04]  /*52bb0*/  LDL R14, [R1+0x11c0] ;  /* 0x0011c000010e7983 */ /* 0x002ee80000100800 */
[----:B--2---:R-:W2:Y:S04]  /*52bc0*/  LDL.LU R6, [R1+0x34] ;  /* 0x0000340001067983 */ /* 0x004ea80000300800 */
[----:B------:R-:W2:Y:S01]  /*52bd0*/  LDL R7, [R1+0x13f4] ;  /* 0x0013f40001077983 */ /* 0x000ea20000100800 */
[----:B----4-:R-:W-:Y:S01]  /*52be0*/  ISETP.LT.AND P0, PT, R25, UR51, !P1 ;  /* 0x0000003319007c0c */ /* 0x010fe2000cf01270 */
[----:B------:R-:W-:Y:S01]  /*52bf0*/  IMAD.WIDE R24, R29, 0x2, R4 ;  /* 0x000000021d187825 */ /* 0x000fe200078e0204 */
[----:B------:R-:W-:Y:S01]  /*52c00*/  ISETP.LT.AND P2, PT, R0, UR66, !P1 ;  /* 0x0000004200007c0c */ /* 0x000fe2000cf41270 */
[----:B------:R-:W1:Y:S01]  /*52c10*/  LDCU UR51, c[0x0][0x398] ;  /* 0x00007300ff3377ac */ /* 0x000e620008000800 */
[----:B------:R-:W4:Y:S01]  /*52c20*/  LDCU UR66, c[0x0][0x398] ;  /* 0x00007300ff4277ac */ /* 0x000f220008000800 */
[----:B---3--:R-:W-:-:S02]  /*52c30*/  VIADD R12, R14, 0x3 ;  /* 0x000000030e0c7836 */ /* 0x008fc40000000000 */
[----:B------:R-:W3:Y:S04]  /*52c40*/  LDL.LU R14, [R1+0x14] ;  /* 0x00001400010e7983 */ /* 0x000ee80000300800 */
[----:B--2---:R2:W-:Y:S04]  /*52c50*/  @P6 STG.E.U16 desc[UR76][R24.64], R6 ;  /* 0x0000000618006986 */ /* 0x0045e8000c10154c */
[----:B------:R0:W-:Y:S01]  /*52c60*/  STL [R1+0x224c], R21 ;  /* 0x00224c1501007387 */ /* 0x0001e20000100800 */
[----:B--2---:R-:W-:-:S03]  /*52c70*/  IMAD.WIDE R24, R29, 0x2, R20 ;  /* 0x000000021d187825 */ /* 0x004fc600078e0214 */
[----:B0-----:R-:W2:Y:S01]  /*52c80*/  LDL R21, [R1+0x13fc] ;  /* 0x0013fc0001157983 */ /* 0x001ea20000100800 */
[----:B------:R-:W-:Y:S02]  /*52c90*/  PRMT R26, R6, 0x7632, R26 ;  /* 0x00007632061a7816 */ /* 0x000fe4000000001a */
[----:B------:R-:W-:Y:S01]  /*52ca0*/  ISETP.LT.AND P6, PT, R7, UR46, !P1 ;  /* 0x0000002e07007c0c */ /* 0x000fe2000cfc1270 */
[----:B------:R-:W-:Y:S01]  /*52cb0*/  IMAD.WIDE R6, R29, 0x2, R22 ;  /* 0x000000021d067825 */ /* 0x000fe200078e0216 */
[----:B------:R0:W-:Y:S01]  /*52cc0*/  STL [R1+0x2240], R13 ;  /* 0x0022400d01007387 */ /* 0x0001e20000100800 */
[----:B------:R-:W-:Y:S01]  /*52cd0*/  PRMT R28, R27, 0x7632, R28 ;  /* 0x000076321b1c7816 */ /* 0x000fe2000000001c */
[----:B------:R-:W1:Y:S02]  /*52ce0*/  LDCU UR46, c[0x0][0x398] ;  /* 0x00007300ff2e77ac */ /* 0x000e640008000800 */
[----:B------:R4:W-:Y:S01]  /*52cf0*/  @P0 STG.E.U16 desc[UR76][R6.64], R26 ;  /* 0x0000001a06000986 */ /* 0x0009e2000c10154c */
[----:B------:R-:W-:-:S03]  /*52d00*/  ISETP.GE.AND P0, PT, R12, UR9, PT ;  /* 0x000000090c007c0c */ /* 0x000fc6000bf06270 */
[----:B------:R1:W-:Y:S01]  /*52d10*/  @P2 STG.E.U16 desc[UR76][R24.64], R27 ;  /* 0x0000001b18002986 */ /* 0x0003e2000c10154c */
[----:B------:R-:W-:Y:S01]  /*52d20*/  ISETP.LT.AND P2, PT, R13, UR6, !P0 ;  /* 0x000000060d007c0c */ /* 0x000fe2000c741270 */
[----:B------:R-:W2:Y:S02]  /*52d30*/  LDCU.64 UR6, c[0x0][0x398] ;  /* 0x00007300ff0677ac */ /* 0x000ea40008000a00 */
[----:B0-----:R-:W3:Y:S01]  /*52d40*/  LDL R13, [R1+0x13c0] ;  /* 0x0013c000010d7983 */ /* 0x001ee20000100800 */
[----:B----4-:R-:W-:-:S04]  /*52d50*/  IMAD.WIDE R6, R29, 0x2, R18 ;  /* 0x000000021d067825 */ /* 0x010fc800078e0212 */
[----:B-1----:R-:W-:Y:S01]  /*52d60*/  IMAD.WIDE R24, R29, 0x2, R16 ;  /* 0x000000021d187825 */ /* 0x002fe200078e0210 */
[----:B------:R-:W-:Y:S01]  /*52d70*/  @P3 STG.E.U16 desc[UR76][R6.64], R28 ;  /* 0x0000001c06003986 */ /* 0x000fe2000c10154c */
[----:B--2---:R-:W-:Y:S02]  /*52d80*/  ISETP.LT.AND P1, PT, R21, UR35, !P1 ;  /* 0x0000002315007c0c */ /* 0x004fe4000cf21270 */
[----:B------:R-:W-:Y:S01]  /*52d90*/  IMAD.WIDE R26, R29, 0x2, R10 ;  /* 0x000000021d1a7825 */ /* 0x000fe200078e020a */
[----:B------:R-:W2:Y:S01]  /*52da0*/  LDL.LU R21, [R1+0x134] ;  /* 0x0001340001157983 */ /* 0x000ea20000300800 */
[----:B------:R-:W-:Y:S01]  /*52db0*/  ISETP.LT.AND P3, PT, R15, UR47, !P0 ;  /* 0x0000002f0f007c0c */ /* 0x000fe2000c761270 */
[----:B------:R-:W0:Y:S02]  /*52dc0*/  LDCU UR47, c[0x0][0x398] ;  /* 0x00007300ff2f77ac */ /* 0x000e240008000800 */
[----:B------:R1:W-:Y:S01]  /*52dd0*/  STL [R1+0x2248], R16 ;  /* 0x0022481001007387 */ /* 0x0003e20000100800 */
[----:B------:R-:W4:Y:S03]  /*52de0*/  LDCU UR35, c[0x0][0x398] ;  /* 0x00007300ff2377ac */ /* 0x000f260008000800 */
[----:B-1----:R-:W2:Y:S04]  /*52df0*/  LDL.LU R16, [R1+0x124] ;  /* 0x0001240001107983 */ /* 0x002ea80000300800 */
[----:B------:R1:W-:Y:S04]  /*52e00*/  STL [R1+0x2244], R17 ;  /* 0x0022441101007387 */ /* 0x0003e80000100800 */
[----:B------:R-:W4:Y:S04]  /*52e10*/  LDL R7, [R1+0x13e4] ;  /* 0x0013e40001077983 */ /* 0x000f280000100800 */
[----:B-1----:R-:W4:Y:S01]  /*52e20*/  LDL R17, [R1+0x13fc] ;  /* 0x0013fc0001117983 */ /* 0x002f220000100800 */
[----:B--2---:R-:W-:-:S03]  /*52e30*/  PRMT R12, R16, 0x7632, R12 ;  /* 0x00007632100c7816 */ /* 0x004fc6000000000c */
[----:B------:R1:W-:Y:S01]  /*52e40*/  @P6 STG.E.U16 desc[UR76][R24.64], R16 ;  /* 0x0000001018006986 */ /* 0x0003e2000c10154c */
[----:B---3--:R-:W-:Y:S01]  /*52e50*/  ISETP.LT.AND P6, PT, R13, UR71, !P0 ;  /* 0x000000470d007c0c */ /* 0x008fe2000c7c1270 */
[----:B------:R-:W2:Y:S02]  /*52e60*/  LDCU UR71, c[0x0][0x398] ;  /* 0x00007300ff4777ac */ /* 0x000ea40008000800 */
[----:B------:R3:W-:Y:S01]  /*52e70*/  @P5 STG.E.U16 desc[UR76][R26.64], R12 ;  /* 0x0000000c1a005986 */ /* 0x0007e2000c10154c */
[----:B----4-:R-:W-:Y:S01]  /*52e80*/  ISETP.LT.AND P5, PT, R7, UR16, !P0 ;  /* 0x0000001007007c0c */ /* 0x010fe2000c7a1270 */
[C---:B------:R-:W-:Y:S01]  /*52e90*/  IMAD.WIDE R6, R29.reuse, 0x2, R8 ;  /* 0x000000021d067825 */ /* 0x040fe200078e0208 */
[----:B------:R-:W4:Y:S03]  /*52ea0*/  LDCU UR16, c[0x0][0x3b8] ;  /* 0x00007700ff1077ac */ /* 0x000f260008000800 */
[C---:B-1----:R-:W-:Y:S01]  /*52eb0*/  IMAD.WIDE R24, R29.reuse, 0x2, R2 ;  /* 0x000000021d187825 */ /* 0x042fe200078e0202 */
[----:B------:R1:W-:Y:S03]  /*52ec0*/  @P1 STG.E.U16 desc[UR76][R6.64], R14 ;  /* 0x0000000e06001986 */ /* 0x0003e6000c10154c */
[----:B---3--:R-:W-:Y:S01]  /*52ed0*/  VIADD R12, R29, UR18 ;  /* 0x000000121d0c7c36 */ /* 0x008fe20008000000 */
[----:B------:R-:W-:Y:S01]  /*52ee0*/  PRMT R26, R14, 0x7632, R26 ;  /* 0x000076320e1a7816 */ /* 0x000fe2000000001a */
[----:B------:R-:W3:Y:S01]  /*52ef0*/  LDL R16, [R1+0x4] ;  /* 0x0000040001107983 */ /* 0x000ee20000100800 */
[----:B------:R-:W0:Y:S03]  /*52f00*/  LDCU UR18, c[0x0][0x398] ;  /* 0x00007300ff1277ac */ /* 0x000e260008000800 */
[----:B------:R-:W2:Y:S01]  /*52f10*/  LDL.LU R13, [R1+0x174] ;  /* 0x00017400010d7983 */ /* 0x000ea20000300800 */
[----:B-1----:R-:W-:-:S03]  /*52f20*/  IMAD.WIDE R6, R12, 0x2, R4 ;  /* 0x000000020c067825 */ /* 0x002fc600078e0204 */
[----:B------:R1:W-:Y:S04]  /*52f30*/  STL [R1+0x1fa8], R29 ;  /* 0x001fa81d01007387 */ /* 0x0003e80000100800 */
[----:B------:R0:W-:Y:S04]  /*52f40*/  @P4 STG.E.U16 desc[UR76][R24.64], R26 ;  /* 0x0000001a18004986 */ /* 0x0001e8000c10154c */
[----:B------:R4:W-:Y:S04]  /*52f50*/  @P6 STG.E.U16 desc[UR76][R6.64], R21 ;  /* 0x0000001506006986 */ /* 0x0009e8000c10154c */
[----:B-1----:R-:W2:Y:S04]  /*52f60*/  LDL R29, [R1+0x13e4] ;  /* 0x0013e400011d7983 */ /* 0x002ea80000100800 */
[----:B------:R-:W2:Y:S01]  /*52f70*/  LDL.LU R14, [R1+0x2250] ;  /* 0x00225000010e7983 */ /* 0x000ea20000300800 */
[----:B0-----:R-:W-:-:S03]  /*52f80*/  PRMT R26, R21, 0x7632, R26 ;  /* 0x00007632151a7816 */ /* 0x001fc6000000001a */
[----:B----4-:R-:W4:Y:S04]  /*52f90*/  LDL.LU R21, [R1+0x224c] ;  /* 0x00224c0001157983 */ /* 0x010f280000300800 */
[----:B------:R-:W4:Y:S04]  /*52fa0*/  LDL R7, [R1+0x11c0] ;  /* 0x0011c00001077983 */ /* 0x000f280000100800 */
[----:B------:R-:W4:Y:S01]  /*52fb0*/  LDL R6, [R1+0x13f4] ;  /* 0x0013f40001067983 */ /* 0x000f220000100800 */
[----:B------:R-:W-:-:S05]  /*52fc0*/  IMAD.WIDE R24, R12, 0x2, R22 ;  /* 0x000000020c187825 */ /* 0x000fca00078e0216 */
[----:B------:R4:W-:Y:S01]  /*52fd0*/  @P5 STG.E.U16 desc[UR76][R24.64], R26 ;  /* 0x0000001a18005986 */ /* 0x0009e2000c10154c */
[----:B------:R-:W-:Y:S01]  /*52fe0*/  ISETP.LT.AND P4, PT, R0, UR62, !P0 ;  /* 0x0000003e00007c0c */ /* 0x000fe2000c781270 */
[----:B------:R-:W0:Y:S01]  /*52ff0*/  LDCU UR62, c[0x0][0x398] ;  /* 0x00007300ff3e77ac */ /* 0x000e220008000800 */
[----:B---3--:R-:W-:Y:S02]  /*53000*/  PRMT R27, R16, 0x7632, R27 ;  /* 0x00007632101b7816 */ /* 0x008fe4000000001b */
[----:B------:R-:W3:Y:S01]  /*53010*/  LDL.LU R16, [R1+0x2248] ;  /* 0x0022480001107983 */ /* 0x000ee20000300800 */
[----:B--2---:R-:W-:Y:S01]  /*53020*/  ISETP.LT.AND P1, PT, R14, UR18, !P0 ;  /* 0x000000120e007c0c */ /* 0x004fe2000c721270 */
[----:B----4-:R-:W-:Y:S01]  /*53030*/  VIADD R26, R7, 0x4 ;  /* 0x00000004071a7836 */ /* 0x010fe20000000000 */
[----:B------:R-:W-:Y:S02]  /*53040*/  PRMT R28, R13, 0x7632, R28 ;  /* 0x000076320d1c7816 */ /* 0x000fe4000000001c */
[----:B------:R-:W-:Y:S01]  /*53050*/  ISETP.LT.AND P6, PT, R6, UR48, !P0 ;  /* 0x0000003006007c0c */ /* 0x000fe2000c7c1270 */
[----:B------:R-:W-:Y:S01]  /*53060*/  IMAD.WIDE R24, R12, 0x2, R18 ;  /* 0x000000020c187825 */ /* 0x000fe200078e0212 */
[----:B------:R-:W-:Y:S01]  /*53070*/  ISETP.GE.AND P5, PT, R26, UR7, PT ;  /* 0x000000071a007c0c */ /* 0x000fe2000bfa6270 */
[----:B------:R-:W1:Y:S01]  /*53080*/  LDCU UR18, c[0x0][0x398] ;  /* 0x00007300ff1277ac */ /* 0x000e620008000800 */
[----:B------:R-:W2:Y:S01]  /*53090*/  LDL.LU R26, [R1+0x4] ;  /* 0x00000400011a7983 */ /* 0x000ea20000300800 */
[----:B------:R-:W-:Y:S01]  /*530a0*/  ISETP.LT.AND P0, PT, R17, UR14, !P0 ;  /* 0x0000000e11007c0c */ /* 0x000fe2000c701270 */
[C---:B------:R-:W-:Y:S01]  /*530b0*/  IMAD.WIDE R6, R12.reuse, 0x2, R20 ;  /* 0x000000020c067825 */ /* 0x040fe200078e0214 */
[----:B------:R-:W4:Y:S01]  /*530c0*/  LDCU UR48, c[0x0][0x398] ;  /* 0x00007300ff3077ac */ /* 0x000f220008000800 */
[----:B------:R-:W3:Y:S01]  /*530d0*/  LDL.LU R17, [R1+0x2244] ;  /* 0x0022440001117983 */ /* 0x000ee20000300800 */
[----:B------:R-:W0:Y:S03]  /*530e0*/  LDCU UR14, c[0x0][0x398] ;  /* 0x00007300ff0e77ac */ /* 0x000e260008000800 */
[----:B--2---:R3:W-:Y:S04]  /*530f0*/  @P4 STG.E.U16 desc[UR76][R6.64], R26 ;  /* 0x0000001a06004986 */ /* 0x0047e8000c10154c */
[----:B------:R-:W-:Y:S01]  /*53100*/  @P2 STG.E.U16 desc[UR76][R24.64], R27 ;  /* 0x0000001b18002986 */ /* 0x000fe2000c10154c */
[----:B---3--:R-:W-:-:S05]  /*53110*/  IMAD.WIDE R6, R12, 0x2, R16 ;  /* 0x000000020c067825 */ /* 0x008fca00078e0210 */
[----:B------:R2:W-:Y:S04]  /*53120*/  @P6 STG.E.U16 desc[UR76][R6.64], R13 ;  /* 0x0000000d06006986 */ /* 0x0005e8000c10154c */
[----:B--2---:R-:W2:Y:S04]  /*53130*/  LDL.LU R13, [R1+0x2240] ;  /* 0x00224000010d7983 */ /* 0x004ea80000300800 */
[----:B------:R-:W3:Y:S01]  /*53140*/  LDL R6, [R1+0x13c0] ;  /* 0x0013c00001067983 */ /* 0x000ee20000100800 */
[----:B------:R-:W-:Y:S01]  /*53150*/  IMAD.WIDE R24, R12, 0x2, R10 ;  /* 0x000000020c187825 */ /* 0x000fe200078e020a */
[----:B--2---:R-:W-:-:S02]  /*53160*/  ISETP.LT.AND P2, PT, R13, UR10, !P5 ;  /* 0x0000000a0d007c0c */ /* 0x004fc4000ef41270 */
[----:B------:R-:W2:Y:S01]  /*53170*/  LDL.LU R13, [R1+0x223c] ;  /* 0x00223c00010d7983 */ /* 0x000ea20000300800 */
[----:B------:R-:W-:Y:S01]  /*53180*/  IMAD.WIDE R26, R12, 0x2, R8 ;  /* 0x000000020c1a7825 */ /* 0x000fe200078e0208 */
[----:B---3--:R-:W-:Y:S01]  /*53190*/  ISETP.LT.AND P4, PT, R6, UR11, !P5 ;  /* 0x0000000b06007c0c */ /* 0x008fe2000ef81270 */
[----:B------:R-:W3:Y:S01]  /*531a0*/  LDCU.64 UR10, c[0x0][0x398] ;  /* 0x00007300ff0a77ac */ /* 0x000ee20008000a00 */
[----:B------:R0:W-:Y:S01]  /*531b0*/  @P1 STG.E.U16 desc[UR76][R24.64], R28 ;  /* 0x0000001c18001986 */ /* 0x0001e2000c10154c */
[----:B------:R-:W-:Y:S01]  /*531c0*/  VIADD R6, R12, UR16 ;  /* 0x000000100c067c36 */ /* 0x000fe20008000000 */
[----:B------:R-:W-:Y:S01]  /*531d0*/  ISETP.LT.AND P1, PT, R14, UR13, !P5 ;  /* 0x0000000d0e007c0c */ /* 0x000fe2000ef21270 */
[----:B------:R-:W1:Y:S01]  /*531e0*/  LDCU UR16, c[0x0][0x398] ;  /* 0x00007300ff1077ac */ /* 0x000e620008000800 */
[----:B------:R-:W-:Y:S01]  /*531f0*/  ISETP.LT.AND P6, PT, R15, UR43, !P5 ;  /* 0x0000002b0f007c0c */ /* 0x000fe2000efc1270 */
[----:B------:R-:W1:Y:S01]  /*53200*/  LDCU UR43, c[0x0][0x398] ;  /* 0x00007300ff2b77ac */ /* 0x000e620008000800 */
[----:B------:R-:W1:Y:S01]  /*53210*/  LDCU UR13, c[0x0][0x398] ;  /* 0x00007300ff0d77ac */ /* 0x000e620008000800 */
[----:B0-----:R-:W-:Y:S01]  /*53220*/  IMAD.WIDE R24, R6, 0x2, R4 ;  /* 0x0000000206187825 */ /* 0x001fe200078e0204 */
[----:B--2---:R0:W-:Y:S01]  /*53230*/  @P0 STG.E.U16 desc[UR76][R26.64], R13 ;  /* 0x0000000d1a000986 */ /* 0x0041e2000c10154c */
[----:B------:R-:W-:-:S02]  /*53240*/  PRMT R7, R13, 0x7632, R7 ;  /* 0x000076320d077816 */ /* 0x000fc40000000007 */
[----:B0-----:R-:W-:Y:S01]  /*53250*/  IMAD.WIDE R12, R12, 0x2, R2 ;  /* 0x000000020c0c7825 */ /* 0x001fe200078e0202 */
[----:B------:R-:W2:Y:S04]  /*53260*/  LDL.LU R27, [R1+0x28] ;  /* 0x00002800011b7983 */ /* 0x000ea80000300800 */
[----:B------:R-:W2:Y:S04]  /*53270*/  LDL.LU R14, [R1+0x128] ;  /* 0x00012800010e7983 */ /* 0x000ea80000300800 */
[----:B------:R0:W-:Y:S04]  /*53280*/  STL [R1+0x2238], R5 ;  /* 0x0022380501007387 */ /* 0x0001e80000100800 */
[----:B------:R1:W-:Y:S04]  /*53290*/  @P3 STG.E.U16 desc[UR76][R12.64], R7 ;  /* 0x000000070c003986 */ /* 0x0003e8000c10154c */
[----:B0-----:R-:W2:Y:S04]  /*532a0*/  LDL R5, [R1+0x11c0] ;  /* 0x0011c00001057983 */ /* 0x001ea80000100800 */
[----:B-1----:R-:W3:Y:S04]  /*532b0*/  LDL.LU R12, [R1+0x38] ;  /* 0x00003800010c7983 */ /* 0x002ee80000300800 */
[----:B------:R-:W4:Y:S01]  /*532c0*/  LDL R13, [R1+0x13f4] ;  /* 0x0013f400010d7983 */ /* 0x000f220000100800 */
[----:B------:R-:W-:Y:S01]  /*532d0*/  ISETP.LT.AND P0, PT, R29, UR21, !P5 ;  /* 0x000000151d007c0c */ /* 0x000fe2000ef01270 */
[----:B------:R-:W0:Y:S01]  /*532e0*/  LDCU UR21, c[0x0][0x398] ;  /* 0x00007300ff1577ac */ /* 0x000e220008000800 */
[----:B--2---:R-:W-:-:S02]  /*532f0*/  VIADD R7, R5, 0x5 ;  /* 0x0000000505077836 */ /* 0x004fc40000000000 */
[----:B------:R-:W2:Y:S04]  /*53300*/  LDL R5, [R1+0x18] ;  /* 0x0000180001057983 */ /* 0x000ea80000100800 */
[----:B---3--:R1:W-:Y:S01]  /*53310*/  @P4 STG.E.U16 desc[UR76][R24.64], R12 ;  /* 0x0000000c18004986 */ /* 0x0083e2000c10154c */
[----:B------:R-:W-:Y:S02]  /*53320*/  PRMT R26, R12, 0x7632, R26 ;  /* 0x000076320c1a7816 */ /* 0x000fe4000000001a */
[----:B----4-:R-:W-:Y:S01]  /*53330*/  ISETP.LT.AND P4, PT, R13, UR37, !P5 ;  /* 0x000000250d007c0c */ /* 0x010fe2000ef81270 */
[----:B------:R3:W-:Y:S01]  /*53340*/  STL [R1+0x2234], R21 ;  /* 0x0022341501007387 */ /* 0x0007e20000100800 */
[----:B------:R-:W-:Y:S01]  /*53350*/  ISETP.LT.AND P3, PT, R0, UR45, !P5 ;  /* 0x0000002d00007c0c */ /* 0x000fe2000ef61270 */
[----:B------:R-:W4:Y:S01]  /*53360*/  LDCU UR45, c[0x0][0x398] ;  /* 0x00007300ff2d77ac */ /* 0x000f220008000800 */
[----:B------:R-:W-:Y:S01]  /*53370*/  PRMT R28, R27, 0x7632, R28 ;  /* 0x000076321b1c7816 */ /* 0x000fe2000000001c */
[----:B------:R-:W0:Y:S01]  /*53380*/  LDCU UR37, c[0x0][0x398] ;  /* 0x00007300ff2577ac */ /* 0x000e220008000800 */
[----:B-1----:R-:W-:-:S05]  /*53390*/  IMAD.WIDE R12, R6, 0x2, R22 ;  /* 0x00000002060c7825 */ /* 0x002fca00078e0216 */
[----:B------:R1:W-:Y:S01]  /*533a0*/  @P0 STG.E.U16 desc[UR76][R12.64], R26 ;  /* 0x0000001a0c000986 */ /* 0x0003e2000c10154c */
[----:B------:R-:W-:-:S03]  /*533b0*/  IMAD.WIDE R24, R6, 0x2, R20 ;  /* 0x0000000206187825 */ /* 0x000fc600078e0214 */
[----:B---3--:R-:W3:Y:S04]  /*533c0*/  LDL R21, [R1+0x13fc] ;  /* 0x0013fc0001157983 */ /* 0x008ee80000100800 */
[----:B-1----:R-:W2:Y:S01]  /*533d0*/  LDL R13, [R1+0x13f4] ;  /* 0x0013f400010d7983 */ /* 0x002ea20000100800 */
[----:B------:R-:W-:-:S03]  /*533e0*/  ISETP.GE.AND P0, PT, R7, UR11, PT ;  /* 0x0000000b07007c0c */ /* 0x000fc6000bf06270 */
[----:B------:R1:W-:Y:S01]  /*533f0*/  @P3 STG.E.U16 desc[UR76][R24.64], R27 ;  /* 0x0000001b18003986 */ /* 0x0003e2000c10154c */
[----:B------:R-:W-:Y:S01]  /*53400*/  PRMT R7, R14, 0x7632, R7 ;  /* 0x000076320e077816 */ /* 0x000fe20000000007 */
[----:B-1----:R-:W-:-:S04]  /*53410*/  IMAD.WIDE R24, R6, 0x2, R16 ;  /* 0x0000000206187825 */ /* 0x002fc800078e0210 */
[C---:B------:R-:W-:Y:S01]  /*53420*/  IMAD.WIDE R26, R6.reuse, 0x2, R10 ;  /* 0x00000002061a7825 */ /* 0x040fe200078e020a */
[----:B---3--:R-:W-:Y:S01]  /*53430*/  ISETP.LT.AND P5, PT, R21, UR40, !P5 ;  /* 0x0000002815007c0c */ /* 0x008fe2000efa1270 */
[----:B------:R-:W1:Y:S01]  /*53440*/  LDCU UR40, c[0x0][0x398] ;  /* 0x00007300ff2877ac */ /* 0x000e620008000800 */
[----:B------:R-:W3:Y:S01]  /*53450*/  LDL.LU R21, [R1+0x138] ;  /* 0x0001380001157983 */ /* 0x000ee20000300800 */
[----:B--2---:R-:W-:Y:S01]  /*53460*/  ISETP.LT.AND P3, PT, R13, UR8, !P0 ;  /* 0x000000080d007c0c */ /* 0x004fe2000c761270 */
[C---:B------:R-:W-:Y:S02]  /*53470*/  IMAD.WIDE R12, R6.reuse, 0x2, R18 ;  /* 0x00000002060c7825 */ /* 0x040fe400078e0212 */
[----:B------:R2:W-:Y:S01]  /*53480*/  STL [R1+0x2230], R17 ;  /* 0x0022301101007387 */ /* 0x0005e20000100800 */
[----:B------:R-:W0:Y:S03]  /*53490*/  LDCU.64 UR8, c[0x0][0x398] ;  /* 0x00007300ff0877ac */ /* 0x000e260008000a00 */
[----:B------:R1:W-:Y:S04]  /*534a0*/  @P2 STG.E.U16 desc[UR76][R12.64], R28 ;  /* 0x0000001c0c002986 */ /* 0x0003e8000c10154c */
[----:B------:R-:W-:Y:S04]  /*534b0*/  @P4 STG.E.U16 desc[UR76][R24.64], R14 ;  /* 0x0000000e18004986 */ /* 0x000fe8000c10154c */
[----:B--2---:R-:W2:Y:S04]  /*534c0*/  LDL R17, [R1+0x8] ;  /* 0x0000080001117983 */ /* 0x004ea80000100800 */
[----:B------:R0:W-:Y:S01]  /*534d0*/  STL [R1+0x206c], R28 ;  /* 0x00206c1c01007387 */ /* 0x0001e20000100800 */
[----:B-1----:R-:W-:-:S03]  /*534e0*/  IMAD.WIDE R12, R6, 0x2, R8 ;  /* 0x00000002060c7825 */ /* 0x002fc600078e0208 */
[----:B------:R1:W-:Y:S04]  /*534f0*/  @P1 STG.E.U16 desc[UR76][R26.64], R7 ;  /* 0x000000071a001986 */ /* 0x0003e8000c10154c */
[----:B0-----:R-:W2:Y:S04]  /*53500*/  LDL R28, [R1+0x13fc] ;  /* 0x0013fc00011c7983 */ /* 0x001ea80000100800 */
[----:B------:R-:W2:Y:S04]  /*53510*/  LDL.LU R14, [R1+0x178] ;  /* 0x00017800010e7983 */ /* 0x000ea80000300800 */
[----:B-1----:R-:W2:Y:S01]  /*53520*/  LDL R7, [R1+0x13c0] ;  /* 0x0013c00001077983 */ /* 0x002ea20000100800 */
[----:B------:R-:W-:-:S03]  /*53530*/  PRMT R24, R5, 0x7632, R24 ;  /* 0x0000763205187816 */ /* 0x000fc60000000018 */
[----:B------:R0:W-:Y:S04]  /*53540*/  @P5 STG.E.U16 desc[UR76][R12.64], R5 ;  /* 0x000000050c005986 */ /* 0x0001e8000c10154c */
[----:B0-----:R-:W3:Y:S01]  /*53550*/  LDL.LU R5, [R1+0x2238] ;  /* 0x0022380001057983 */ /* 0x001ee20000300800 */
[C---:B------:R-:W-:Y:S01]  /*53560*/  VIADD R26, R6.reuse, UR42 ;  /* 0x0000002a061a7c36 */ /* 0x040fe20008000000 */
[----:B------:R-:W-:Y:S01]  /*53570*/  ISETP.LT.AND P2, PT, R29, UR41, !P0 ;  /* 0x000000291d007c0c */ /* 0x000fe2000c741270 */
[----:B------:R-:W0:Y:S01]  /*53580*/  LDCU UR41, c[0x0][0x398] ;  /* 0x00007300ff2977ac */ /* 0x000e220008000800 */
[----:B------:R-:W4:Y:S01]  /*53590*/  LDL R13, [R1+0x13f0] ;  /* 0x0013f000010d7983 */ /* 0x000f220000100800 */
[----:B------:R-:W-:Y:S01]  /*535a0*/  ISETP.LT.AND P4, PT, R15, UR20, !P0 ;  /* 0x000000140f007c0c */ /* 0x000fe2000c781270 */
[----:B------:R-:W1:Y:S01]  /*535b0*/  LDCU UR20, c[0x0][0x398] ;  /* 0x00007300ff1477ac */ /* 0x000e620008000800 */
[----:B------:R-:W0:Y:S01]  /*535c0*/  LDCU UR42, c[0x0][0x3b8] ;  /* 0x00007700ff2a77ac */ /* 0x000e220008000800 */
[----:B--2---:R-:W-:Y:S01]  /*535d0*/  ISETP.LT.AND P1, PT, R7, UR26, !P0 ;  /* 0x0000001a07007c0c */ /* 0x004fe2000c721270 */
[----:B------:R-:W-:Y:S01]  /*535e0*/  IMAD.WIDE R6, R6, 0x2, R2 ;  /* 0x0000000206067825 */ /* 0x000fe200078e0202 */
[----:B------:R-:W-:Y:S01]  /*535f0*/  PRMT R25, R17, 0x7632, R25 ;  /* 0x0000763211197816 */ /* 0x000fe20000000019 */
[----:B------:R-:W2:Y:S03]  /*53600*/  LDCU UR26, c[0x0][0x398] ;  /* 0x00007300ff1a77ac */ /* 0x000ea60008000800 */
[----:B------:R3:W-:Y:S02]  /*53610*/  @P6 STG.E.U16 desc[UR76][R6.64], R24 ;  /* 0x0000001806006986 */ /* 0x0007e4000c10154c */
[----:B---3--:R-:W-:Y:S01]  /*53620*/  IMAD.WIDE R6, R26, 0x2, R4 ;  /* 0x000000021a067825 */ /* 0x008fe200078e0204 */
[----:B------:R-:W-:-:S04]  /*53630*/  PRMT R24, R21, 0x7632, R24 ;  /* 0x0000763215187816 */ /* 0x000fc80000000018 */
[----:B------:R3:W-:Y:S04]  /*53640*/  @P1 STG.E.U16 desc[UR76][R6.64], R21 ;  /* 0x0000001506001986 */ /* 0x0007e8000c10154c */
[----:B---3--:R-:W3:Y:S04]  /*53650*/  LDL.LU R21, [R1+0x2234] ;  /* 0x0022340001157983 */ /* 0x008ee80000300800 */
[----:B------:R-:W2:Y:S01]  /*53660*/  LDL R7, [R1+0x11c0] ;  /* 0x0011c00001077983 */ /* 0x000ea20000100800 */
[----:B----4-:R-:W-:Y:S01]  /*53670*/  ISETP.LT.AND P5, PT, R13, UR36, !P0 ;  /* 0x000000240d007c0c */ /* 0x010fe2000c7a1270 */
[----:B------:R-:W-:Y:S01]  /*53680*/  IMAD.WIDE R12, R26, 0x2, R22 ;  /* 0x000000021a0c7825 */ /* 0x000fe200078e0216 */
[----:B------:R-:W-:Y:S01]  /*53690*/  ISETP.LT.AND P6, PT, R0, UR23, !P0 ;  /* 0x0000001700007c0c */ /* 0x000fe2000c7c1270 */
[----:B------:R-:W4:Y:S01]  /*536a0*/  LDL R6, [R1+0x13f8] ;  /* 0x0013f80001067983 */ /* 0x000f220000100800 */
[----:B------:R-:W-:Y:S01]  /*536b0*/  PRMT R27, R14, 0x7632, R27 ;  /* 0x000076320e1b7816 */ /* 0x000fe2000000001b */
[----:B------:R-:W0:Y:S02]  /*536c0*/  LDCU UR23, c[0x0][0x398] ;  /* 0x00007300ff1777ac */ /* 0x000e240008000800 */
[----:B------:R2:W-:Y:S01]  /*536d0*/  @P2 STG.E.U16 desc[UR76][R12.64], R24 ;  /* 0x000000180c002986 */ /* 0x0005e2000c10154c */
[----:B------:R-:W0:Y:S03]  /*536e0*/  LDCU UR36, c[0x0][0x398] ;  /* 0x00007300ff2477ac */ /* 0x000e260008000800 */
[----:B------:R-:W3:Y:S01]  /*536f0*/  LDL.LU R17, [R1+0x2230] ;  /* 0x0022300001117983 */ /* 0x000ee20000300800 */
[----:B--2---:R-:W-:-:S05]  /*53700*/  VIADD R24, R7, 0x6 ;  /* 0x0000000607187836 */ /* 0x004fca0000000000 */
[----:B------:R-:W-:Y:S02]  /*53710*/  ISETP.GE.AND P2, PT, R24, UR9, PT ;  /* 0x0000000918007c0c */ /* 0x000fe4000bf46270 */
[----:B----4-:R-:W-:Y:S01]  /*53720*/  ISETP.LT.AND P1, PT, R6, UR24, !P0 ;  /* 0x0000001806007c0c */ /* 0x010fe2000c721270 */
[----:B------:R-:W2:Y:S01]  /*53730*/  LDL.LU R24, [R1+0x8] ;  /* 0x0000080001187983 */ /* 0x000ea20000300800 */
[C---:B---3--:R-:W-:Y:S01]  /*53740*/  IMAD.WIDE R6, R26.reuse, 0x2, R20 ;  /* 0x000000021a067825 */ /* 0x048fe200078e0214 */
[----:B------:R-:W3:Y:S03]  /*53750*/  LDCU UR9, c[0x0][0x3b8] ;  /* 0x00007700ff0977ac */ /* 0x000ee60008000800 */
[C---:B------:R-:W-:Y:S01]  /*53760*/  IMAD.WIDE R12, R26.reuse, 0x2, R18 ;  /* 0x000000021a0c7825 */ /* 0x040fe200078e0212 */
[----:B------:R-:W-:Y:S01]  /*53770*/  STL [R1+0x2228], R9 ;  /* 0x0022280901007387 */ /* 0x000fe20000100800 */
[----:B------:R-:W4:Y:S03]  /*53780*/  LDCU UR24, c[0x0][0x398] ;  /* 0x00007300ff1877ac */ /* 0x000f260008000800 */
[----:B--2---:R2:W-:Y:S04]  /*53790*/  @P6 STG.E.U16 desc[UR76][R6.64], R24 ;  /* 0x0000001806006986 */ /* 0x0045e8000c10154c */
[----:B------:R0:W-:Y:S01]  /*537a0*/  @P5 STG.E.U16 desc[UR76][R12.64], R25 ;  /* 0x000000190c005986 */ /* 0x0001e2000c10154c */
[----:B--2---:R-:W-:-:S04]  /*537b0*/  IMAD.WIDE R6, R26, 0x2, R16 ;  /* 0x000000021a067825 */ /* 0x004fc800078e0210 */
[----:B0-----:R-:W-:Y:S01]  /*537c0*/  IMAD.WIDE R24, R26, 0x2, R8 ;  /* 0x000000021a187825 */ /* 0x001fe200078e0208 */
[----:B------:R0:W-:Y:S04]  /*537d0*/  @P3 STG.E.U16 desc[UR76][R6.64], R14 ;  /* 0x0000000e06003986 */ /* 0x0001e8000c10154c */
[----:B------:R-:W2:Y:S04]  /*537e0*/  LDL R9, [R1+0x13c0] ;  /* 0x0013c00001097983 */ /* 0x000ea80000100800 */
[----:B0-----:R-:W3:Y:S04]  /*537f0*/  LDL.LU R14, [R1+0x222c] ;  /* 0x00222c00010e7983 */ /* 0x001ee80000300800 */
[----:B------:R-:W3:Y:S01]  /*53800*/  LDL R7, [R1+0x13f4] ;  /* 0x0013f40001077983 */ /* 0x000ee20000100800 */
[----:B------:R-:W-:Y:S01]  /*53810*/  ISETP.LT.AND P0, PT, R28, UR15, !P0 ;  /* 0x0000000f1c007c0c */ /* 0x000fe2000c701270 */
[----:B------:R-:W-:Y:S01]  /*53820*/  IMAD.WIDE R12, R26, 0x2, R10 ;  /* 0x000000021a0c7825 */ /* 0x000fe200078e020a */
[----:B------:R-:W-:Y:S01]  /*53830*/  ISETP.LT.AND P3, PT, R15, UR27, !P2 ;  /* 0x0000001b0f007c0c */ /* 0x000fe2000d761270 */
[----:B------:R-:W0:Y:S03]  /*53840*/  LDCU UR27, c[0x0][0x398] ;  /* 0x00007300ff1b77ac */ /* 0x000e260008000800 */
[----:B------:R0:W-:Y:S01]  /*53850*/  @P1 STG.E.U16 desc[UR76][R12.64], R27 ;  /* 0x0000001b0c001986 */ /* 0x0001e2000c10154c */
[----:B------:R-:W0:Y:S01]  /*53860*/  LDCU UR15, c[0x0][0x398] ;  /* 0x00007300ff0f77ac */ /* 0x000e220008000800 */
[----:B--2---:R-:W-:-:S02]  /*53870*/  ISETP.LT.AND P5, PT, R9, UR33, !P2 ;  /* 0x0000002109007c0c */ /* 0x004fc4000d7a1270 */
[----:B---3--:R-:W-:-:S03]  /*53880*/  ISETP.LT.AND P6, PT, R7, UR6, !P2 ;  /* 0x0000000607007c0c */ /* 0x008fc6000d7c1270 */
[----:B------:R2:W-:Y:S01]  /*53890*/  @P0 STG.E.U16 desc[UR76][R24.64], R14 ;  /* 0x0000000e18000986 */ /* 0x0005e2000c10154c */
[----:B------:R-:W-:Y:S01]  /*538a0*/  IMAD.WIDE R6, R26, 0x2, R2 ;  /* 0x000000021a067825 */ /* 0x000fe200078e0202 */
[----:B------:R-:W-:Y:S01]  /*538b0*/  ISETP.LT.AND P0, PT, R28, UR38, !P2 ;  /* 0x000000261c007c0c */ /* 0x000fe2000d701270 */
[----:B------:R-:W3:Y:S01]  /*538c0*/  LDCU.64 UR6, c[0x0][0x398] ;  /* 0x00007300ff0677ac */ /* 0x000ee20008000a00 */
[----:B------:R-:W3:Y:S01]  /*538d0*/  LDL R9, [R1+0x12c] ;  /* 0x00012c0001097983 */ /* 0x000ee20000100800 */
[----:B0-----:R-:W-:Y:S01]  /*538e0*/  VIADD R27, R26, UR60 ;  /* 0x0000003c1a1b7c36 */ /* 0x001fe20008000000 */
[----:B------:R-:W-:Y:S01]  /*538f0*/  ISETP.LT.AND P1, PT, R29, UR5, !P2 ;  /* 0x000000051d007c0c */ /* 0x000fe2000d721270 */
[----:B------:R-:W0:Y:S01]  /*53900*/  LDCU UR5, c[0x0][0x398] ;  /* 0x00007300ff0577ac */ /* 0x000e220008000800 */
[----:B------:R-:W0:Y:S01]  /*53910*/  LDCU UR33, c[0x0][0x398] ;  /* 0x00007300ff2177ac */ /* 0x000e220008000800 */
[----:B--2---:R-:W-:Y:S01]  /*53920*/  PRMT R14, R14, 0x7632, R14 ;  /* 0x000076320e0e7816 */ /* 0x004fe2000000000e */
[----:B------:R-:W2:Y:S01]  /*53930*/  LDL R25, [R1+0x13f4] ;  /* 0x0013f40001197983 */ /* 0x000ea20000100800 */
[----:B------:R-:W0:Y:S03]  /*53940*/  LDCU UR60, c[0x0][0x3b8] ;  /* 0x00007700ff3c77ac */ /* 0x000e260008000800 */
[----:B------:R1:W-:Y:S01]  /*53950*/  STL [R1+0x2224], R28 ;  /* 0x0022241c01007387 */ /* 0x0003e20000100800 */
[----:B------:R-:W0:Y:S03]  /*53960*/  LDCU UR38, c[0x0][0x398] ;  /* 0x00007300ff2677ac */ /* 0x000e260008000800 */
[----:B------:R4:W-:Y:S04]  /*53970*/  @P4 STG.E.U16 desc[UR76][R6.64], R14 ;  /* 0x0000000e06004986 */ /* 0x0009e8000c10154c */
[----:B-1----:R-:W2:Y:S04]  /*53980*/  LDL R28, [R1+0x13f0] ;  /* 0x0013f000011c7983 */ /* 0x002ea80000100800 */
[----:B----4-:R-:W4:Y:S04]  /*53990*/  LDL R6, [R1+0x13f8] ;  /* 0x0013f80001067983 */ /* 0x010f280000100800 */
[----:B------:R-:W2:Y:S01]  /*539a0*/  LDL.LU R7, [R1+0x3c] ;  /* 0x00003c0001077983 */ /* 0x000ea20000300800 */
[----:B------:R-:W-:Y:S01]  /*539b0*/  IMAD.WIDE R12, R27, 0x2, R4 ;  /* 0x000000021b0c7825 */ /* 0x000fe200078e0204 */
[----:B------:R-:W-:Y:S01]  /*539c0*/  ISETP.LT.AND P4, PT, R0, UR30, !P2 ;  /* 0x0000001e00007c0c */ /* 0x000fe2000d781270 */
[----:B------:R-:W1:Y:S01]  /*539d0*/  LDCU UR30, c[0x0][0x398] ;  /* 0x00007300ff1e77ac */ /* 0x000e620008000800 */
[----:B------:R-:W3:Y:S04]  /*539e0*/  LDL R14, [R1+0x11c0] ;  /* 0x0011c000010e7983 */ /* 0x000ee80000100800 */
[----:B--2---:R2:W-:Y:S01]  /*539f0*/  @P5 STG.E.U16 desc[UR76][R12.64], R7 ;  /* 0x000000070c005986 */ /* 0x0045e2000c10154c */
[----:B----4-:R-:W-:Y:S01]  /*53a00*/  ISETP.LT.AND P5, PT, R6, UR29, !P2 ;  /* 0x0000001d06007c0c */ /* 0x010fe2000d7a1270 */
[----:B------:R-:W4:Y:S01]  /*53a10*/  LDCU UR29, c[0x0][0x398] ;  /* 0x00007300ff1d77ac */ /* 0x000f220008000800 */
[----:B------:R-:W-:-:S02]  /*53a20*/  ISETP.LT.AND P2, PT, R28, UR22, !P2 ;  /* 0x000000161c007c0c */ /* 0x000fc4000d741270 */
[----:B------:R-:W4:Y:S01]  /*53a30*/  LDL.LU R28, [R1+0x1c] ;  /* 0x00001c00011c7983 */ /* 0x000f220000300800 */
[----:B------:R-:W-:Y:S01]  /*53a40*/  PRMT R24, R7, 0x7632, R24 ;  /* 0x0000763207187816 */ /* 0x000fe20000000018 */
[----:B---3--:R-:W-:Y:S01]  /*53a50*/  VIADD R14, R14, 0x7 ;  /* 0x000000070e0e7836 */ /* 0x008fe20000000000 */
[----:B------:R-:W3:Y:S01]  /*53a60*/  LDCU UR22, c[0x0][0x398] ;  /* 0x00007300ff1677ac */ /* 0x000ee20008000800 */
[----:B------:R0:W-:Y:S01]  /*53a70*/  STL [R1+0x2220], R21 ;  /* 0x0022201501007387 */ /* 0x0001e20000100800 */
[----:B--2---:R-:W-:-:S03]  /*53a80*/  IMAD.WIDE R12, R27, 0x2, R20 ;  /* 0x000000021b0c7825 */ /* 0x004fc600078e0214 */
[----:B0-----:R-:W2:Y:S01]  /*53a90*/  LDL.LU R21, [R1+0x2c] ;  /* 0x00002c0001157983 */ /* 0x001ea20000300800 */
[----:B------:R-:W-:-:S05]  /*53aa0*/  IMAD.WIDE R6, R27, 0x2, R22 ;  /* 0x000000021b067825 */ /* 0x000fca00078e0216 */
[----:B------:R0:W-:Y:S01]  /*53ab0*/  @P1 STG.E.U16 desc[UR76][R6.64], R24 ;  /* 0x0000001806001986 */ /* 0x0001e2000c10154c */
[----:B------:R-:W-:Y:S02]  /*53ac0*/  ISETP.GE.AND P1, PT, R14, UR7, PT ;  /* 0x000000070e007c0c */ /* 0x000fe4000bf26270 */
[----:B------:R-:W-:Y:S01]  /*53ad0*/  PRMT R14, R9, 0x7632, R14 ;  /* 0x00007632090e7816 */ /* 0x000fe2000000000e */
[----:B0-----:R-:W-:Y:S01]  /*53ae0*/  IMAD.WIDE R6, R27, 0x2, R18 ;  /* 0x000000021b067825 */ /* 0x001fe200078e0212 */
[----:B--2---:R-:W-:Y:S01]  /*53af0*/  PRMT R26, R21, 0x7632, R26 ;  /* 0x00007632151a7816 */ /* 0x004fe2000000001a */
[----:B------:R0:W-:Y:S04]  /*53b00*/  @P4 STG.E.U16 desc[UR76][R12.64], R21 ;  /* 0x000000150c004986 */ /* 0x0001e8000c10154c */
[----:B------:R2:W-:Y:S04]  /*53b10*/  @P2 STG.E.U16 desc[UR76][R6.64], R26 ;  /* 0x0000001a06002986 */ /* 0x0005e8000c10154c */
[----:B0-----:R-:W3:Y:S04]  /*53b20*/  LDL.LU R21, [R1+0x13c] ;  /* 0x00013c0001157983 */ /* 0x001ee80000300800 */
[----:B------:R-:W3:Y:S04]  /*53b30*/  LDL.LU R9, [R1+0x2228] ;  /* 0x0022280001097983 */ /* 0x000ee80000300800 */
[----:B--2---:R-:W2:Y:S01]  /*53b40*/  LDL.LU R7, [R1+0x12c] ;  /* 0x00012c0001077983 */ /* 0x004ea20000300800 */
[----:B------:R-:W-:Y:S01]  /*53b50*/  IMAD.WIDE R12, R27, 0x2, R16 ;  /* 0x000000021b0c7825 */ /* 0x000fe200078e0210 */
[----:B------:R-:W-:Y:S01]  /*53b60*/  ISETP.LT.AND P4, PT, R25, UR10, !P1 ;  /* 0x0000000a19007c0c */ /* 0x000fe2000cf81270 */
[----:B------:R-:W0:Y:S03]  /*53b70*/  LDCU.64 UR10, c[0x0][0x398] ;  /* 0x00007300ff0a77ac */ /* 0x000e260008000a00 */
[----:B--2---:R2:W-:Y:S04]  /*53b80*/  @P6 STG.E.U16 desc[UR76][R12.64], R7 ;  /* 0x000000070c006986 */ /* 0x0045e8000c10154c */
[----:B--2---:R-:W2:Y:S01]  /*53b90*/  LDL R13, [R1+0x13c0] ;  /* 0x0013c000010d7983 */ /* 0x004ea20000100800 */
[----:B------:R-:W-:-:S04]  /*53ba0*/  IMAD.WIDE R24, R27, 0x2, R10 ;  /* 0x000000021b187825 */ /* 0x000fc800078e020a */
[----:B---3--:R-:W-:Y:S01]  /*53bb0*/  IMAD.WIDE R6, R27, 0x2, R8 ;  /* 0x000000021b067825 */ /* 0x008fe200078e0208 */
[----:B------:R3:W-:Y:S01]  /*53bc0*/  @P5 STG.E.U16 desc[UR76][R24.64], R14 ;  /* 0x0000000e18005986 */ /* 0x0007e2000c10154c */
[----:B------:R-:W-:Y:S01]  /*53bd0*/  ISETP.LT.AND P5, PT, R29, UR57, !P1 ;  /* 0x000000391d007c0c */ /* 0x000fe2000cfa1270 */
[----:B------:R-:W0:Y:S01]  /*53be0*/  LDCU UR57, c[0x0][0x398] ;  /* 0x00007300ff3977ac */ /* 0x000e220008000800 */
[----:B------:R-:W-:Y:S01]  /*53bf0*/  ISETP.LT.AND P2, PT, R15, UR28, !P1 ;  /* 0x0000001c0f007c0c */ /* 0x000fe2000cf41270 */
[----:B----4-:R4:W-:Y:S01]  /*53c00*/  @P0 STG.E.U16 desc[UR76][R6.64], R28 ;  /* 0x0000001c06000986 */ /* 0x0109e2000c10154c */
[----:B------:R-:W0:Y:S03]  /*53c10*/  LDCU UR28, c[0x0][0x398] ;  /* 0x00007300ff1c77ac */ /* 0x000e260008000800 */
[----:B------:R-:W2:Y:S01]  /*53c20*/  LDL.LU R15, [R1+0x17c] ;  /* 0x00017c00010f7983 */ /* 0x000ea20000300800 */
[----:B---3--:R-:W-:Y:S01]  /*53c30*/  VIADD R14, R27, UR59 ;  /* 0x0000003b1b0e7c36 */ /* 0x008fe20008000000 */
[----:B------:R-:W-:-:S02]  /*53c40*/  PRMT R24, R28, 0x7632, R24 ;  /* 0x000076321c187816 */ /* 0x000fc40000000018 */
[----:B------:R3:W-:Y:S01]  /*53c50*/  STL [R1+0x221c], R29 ;  /* 0x00221c1d01007387 */ /* 0x0007e20000100800 */
[----:B------:R-:W-:Y:S01]  /*53c60*/  PRMT R25, R21, 0x7632, R25 ;  /* 0x0000763215197816 */ /* 0x000fe20000000019 */
[C---:B----4-:R-:W-:Y:S01]  /*53c70*/  IMAD.WIDE R6, R14.reuse, 0x2, R4 ;  /* 0x000000020e067825 */ /* 0x050fe200078e0204 */
[----:B------:R-:W4:Y:S01]  /*53c80*/  LDCU UR59, c[0x0][0x3b8] ;  /* 0x00007700ff3b77ac */ /* 0x000f220008000800 */
[----:B---3--:R-:W3:Y:S04]  /*53c90*/  LDL R29, [R1+0x13f4] ;  /* 0x0013f400011d7983 */ /* 0x008ee80000100800 */
[----:B------:R-:W3:Y:S01]  /*53ca0*/  LDL.LU R28, [R1+0x2224] ;  /* 0x00222400011c7983 */ /* 0x000ee20000300800 */
[----:B--2---:R-:W-:Y:S01]  /*53cb0*/  ISETP.LT.AND P6, PT, R13, UR50, !P1 ;  /* 0x000000320d007c0c */ /* 0x004fe2000cfc1270 */
[----:B------:R-:W-:Y:S01]  /*53cc0*/  IMAD.WIDE R12, R27, 0x2, R2 ;  /* 0x000000021b0c7825 */ /* 0x000fe200078e0202 */
[----:B------:R-:W2:Y:S04]  /*53cd0*/  LDCU UR50, c[0x0][0x398] ;  /* 0x00007300ff3277ac */ /* 0x000ea80008000800 */
[----:B------:R0:W-:Y:S07]  /*53ce0*/  @P3 STG.E.U16 desc[UR76][R12.64], R24 ;  /* 0x000000180c003986 */ /* 0x0001ee000c10154c */
[----:B------:R1:W-:Y:S04]  /*53cf0*/  @P6 STG.E.U16 desc[UR76][R6.64], R21 ;  /* 0x0000001506006986 */ /* 0x0003e8000c10154c */
[----:B0-----:R-:W2:Y:S01]  /*53d00*/  LDL R24, [R1+0x11c0] ;  /* 0x0011c00001187983 */ /* 0x001ea20000100800 */
[----:B------:R-:W-:-:S03]  /*53d10*/  IMAD.WIDE R12, R14, 0x2, R22 ;  /* 0x000000020e0c7825 */ /* 0x000fc600078e0216 */
[----:B-1----:R-:W4:Y:S04]  /*53d20*/  LDL.LU R21, [R1+0x2220] ;  /* 0x0022200001157983 */ /* 0x002f280000300800 */
[----:B------:R-:W4:Y:S04]  /*53d30*/  LDL R7, [R1+0x13f0] ;  /* 0x0013f00001077983 */ /* 0x000f280000100800 */
[----:B------:R0:W-:Y:S04]  /*53d40*/  @P5 STG.E.U16 desc[UR76][R12.64], R25 ;  /* 0x000000190c005986 */ /* 0x0001e8000c10154c */
[----:B0-----:R-:W4:Y:S04]  /*53d50*/  LDL R12, [R1+0x13f8] ;  /* 0x0013f800010c7983 */ /* 0x001f280000100800 */
[----:B------:R-:W4:Y:S01]  /*53d60*/  LDL.LU R13, [R1+0xc] ;  /* 0x00000c00010d7983 */ /* 0x000f220000300800 */
[----:B------:R-:W-:Y:S01]  /*53d70*/  ISETP.LT.AND P3, PT, R0, UR31, !P1 ;  /* 0x0000001f00007c0c */ /* 0x000fe2000cf61270 */
[----:B------:R-:W0:Y:S01]  /*53d80*/  LDCU UR31, c[0x0][0x398] ;  /* 0x00007300ff1f77ac */ /* 0x000e220008000800 */
[----:B---3--:R-:W-:-:S02]  /*53d90*/  ISETP.LT.AND P0, PT, R28, UR54, !P1 ;  /* 0x000000361c007c0c */ /* 0x008fc4000cf01270 */
[----:B------:R-:W-:Y:S01]  /*53da0*/  PRMT R26, R15, 0x7632, R26 ;  /* 0x000076320f1a7816 */ /* 0x000fe2000000001a */
[----:B------:R-:W1:Y:S01]  /*53db0*/  LDCU UR54, c[0x0][0x398] ;  /* 0x00007300ff3677ac */ /* 0x000e620008000800 */
[----:B--2---:R-:W-:Y:S01]  /*53dc0*/  VIADD R24, R24, 0x8 ;  /* 0x0000000818187836 */ /* 0x004fe20000000000 */
[----:B----4-:R-:W-:Y:S01]  /*53dd0*/  ISETP.LT.AND P6, PT, R7, UR32, !P1 ;  /* 0x0000002007007c0c */ /* 0x010fe2000cfc1270 */
[----:B------:R-:W-:-:S03]  /*53de0*/  IMAD.WIDE R6, R14, 0x2, R20 ;  /* 0x000000020e067825 */ /* 0x000fc600078e0214 */
[----:B------:R-:W-:Y:S01]  /*53df0*/  ISETP.GE.AND P5, PT, R24, UR11, PT ;  /* 0x0000000b18007c0c */ /* 0x000fe2000bfa6270 */
[----:B------:R-:W2:Y:S01]  /*53e00*/  LDCU UR32, c[0x0][0x398] ;  /* 0x00007300ff2077ac */ /* 0x000ea20008000800 */
[----:B------:R-:W-:Y:S01]  /*53e10*/  ISETP.LT.AND P1, PT, R12, UR49, !P1 ;  /* 0x000000310c007c0c */ /* 0x000fe2000cf21270 */
[----:B------:R3:W-:Y:S01]  /*53e20*/  @P3 STG.E.U16 desc[UR76][R6.64], R13 ;  /* 0x0000000d06003986 */ /* 0x0007e2000c10154c */
[----:B------:R-:W-:Y:S01]  /*53e30*/  PRMT R27, R13, 0x7632, R27 ;  /* 0x000076320d1b7816 */ /* 0x000fe2000000001b */
[C---:B------:R-:W-:Y:S01]  /*53e40*/  IMAD.WIDE R24, R14.reuse, 0x2, R10 ;  /* 0x000000020e187825 */ /* 0x040fe200078e020a */
[----:B------:R-:W-:Y:S01]  /*53e50*/  ISETP.LT.AND P3, PT, R29, UR8, !P5 ;  /* 0x000000081d007c0c */ /* 0x000fe2000ef61270 */
[----:B------:R-:W4:Y:S02]  /*53e60*/  LDCU UR49, c[0x0][0x398] ;  /* 0x00007300ff3177ac */ /* 0x000f240008000800 */
[----:B---3--:R-:W-:-:S04]  /*53e70*/  IMAD.WIDE R6, R14, 0x2, R18 ;  /* 0x000000020e067825 */ /* 0x008fc800078e0212 */
[----:B------:R-:W-:Y:S01]  /*53e80*/  IMAD.WIDE R12, R14, 0x2, R16 ;  /* 0x000000020e0c7825 */ /* 0x000fe200078e0210 */
[----:B------:R3:W-:Y:S04]  /*53e90*/  @P6 STG.E.U16 desc[UR76][R6.64], R27 ;  /* 0x0000001b06006986 */ /* 0x0007e8000c10154c */
[----:B------:R-:W-:Y:S04]  /*53ea0*/  @P4 STG.E.U16 desc[UR76][R12.64], R15 ;  /* 0x0000000f0c004986 */ /* 0x000fe8000c10154c */
[----:B---3--:R-:W3:Y:S04]  /*53eb0*/  LDL R6, [R1+0x13f8] ;  /* 0x0013f80001067983 */ /* 0x008ee80000100800 */
[----:B------:R0:W-:Y:S04]  /*53ec0*/  STL [R1+0x2100], R27 ;  /* 0x0021001b01007387 */ /* 0x0001e80000100800 */
[----:B0-----:R-:W2:Y:S04]  /*53ed0*/  LDL R27, [R1+0x13c0] ;  /* 0x0013c000011b7983 */ /* 0x001ea80000100800 */
[----:B------:R-:W2:Y:S04]  /*53ee0*/  LDL.LU R29, [R1+0x221c] ;  /* 0x00221c00011d7983 */ /* 0x000ea80000300800 */
[----:B------:R-:W2:Y:S04]  /*53ef0*/  LDL.LU R15, [R1+0x2218] ;  /* 0x00221800010f7983 */ /* 0x000ea80000300800 */
[----:B------:R-:W2:Y:S04]  /*53f00*/  LDL R13, [R1+0x1400] ;  /* 0x00140000010d7983 */ /* 0x000ea80000100800 */
[----:B------:R0:W-:Y:S04]  /*53f10*/  @P1 STG.E.U16 desc[UR76][R24.64], R26 ;  /* 0x0000001a18001986 */ /* 0x0001e8000c10154c */
[----:B0-----:R-:W4:Y:S01]  /*53f20*/  LDL.LU R25, [R1+0x190] ;  /* 0x0001900001197983 */ /* 0x001f220000300800 */
[----:B---3--:R-:W-:Y:S01]  /*53f30*/  ISETP.LT.AND P1, PT, R6, UR64, !P5 ;  /* 0x0000004006007c0c */ /* 0x008fe2000ef21270 */
[C---:B------:R-:W-:Y:S01]  /*53f40*/  VIADD R6, R14.reuse, UR9 ;  /* 0x000000090e067c36 */ /* 0x040fe20008000000 */
[----:B------:R-:W0:Y:S01]  /*53f50*/  LDCU.64 UR8, c[0x0][0x398] ;  /* 0x00007300ff0877ac */ /* 0x000e220008000a00 */
[----:B------:R-:W3:Y:S01]  /*53f60*/  LDCU UR64, c[0x0][0x398] ;  /* 0x00007300ff4077ac */ /* 0x000ee20008000800 */
[----:B--2---:R-:W-:Y:S01]  /*53f70*/  ISETP.LT.AND P6, PT, R13, UR39, !P5 ;  /* 0x000000270d007c0c */ /* 0x004fe2000efc1270 */
[C---:B------:R-:W-:Y:S01]  /*53f80*/  IMAD.WIDE R12, R14.reuse, 0x2, R8 ;  /* 0x000000020e0c7825 */ /* 0x040fe200078e0208 */
[----:B------:R-:W-:Y:S01]  /*53f90*/  PRMT R7, R15, 0x7632, R7 ;  /* 0x000076320f077816 */ /* 0x000fe20000000007 */
[----:B------:R-:W2:Y:S03]  /*53fa0*/  LDCU UR39, c[0x0][0x398] ;  /* 0x00007300ff2777ac */ /* 0x000ea60008000800 */
[----:B------:R0:W-:Y:S02]  /*53fb0*/  @P0 STG.E.U16 desc[UR76][R12.64], R15 ;  /* 0x0000000f0c000986 */ /* 0x0001e4000c10154c */
[----:B0-----:R-:W-:-:S05]  /*53fc0*/  IMAD.WIDE R14, R14, 0x2, R2 ;  /* 0x000000020e0e7825 */ /* 0x001fca00078e0202 */
[----:B------:R0:W-:Y:S04]  /*53fd0*/  @P2 STG.E.U16 desc[UR76][R14.64], R7 ;  /* 0x000000070e002986 */ /* 0x0001e8000c10154c */
[----:B0-----:R-:W2:Y:S04]  /*53fe0*/  LDL.LU R7, [R1+0x180] ;  /* 0x0001800001077983 */ /* 0x001ea80000300800 */
[----:B------:R-:W3:Y:S04]  /*53ff0*/  LDL R14, [R1+0x13f0] ;  /* 0x0013f000010e7983 */ /* 0x000ee80000100800 */
[----:B------:R-:W3:Y:S01]  /*54000*/  LDL R15, [R1+0x11c0] ;  /* 0x0011c000010f7983 */ /* 0x000ee20000100800 */
[----:B------:R-:W-:Y:S01]  /*54010*/  ISETP.LT.AND P4, PT, R27, UR61, !P5 ;  /* 0x0000003d1b007c0c */ /* 0x000fe2000ef81270 */
[----:B------:R-:W-:Y:S01]  /*54020*/  IMAD.WIDE R12, R6, 0x2, R4 ;  /* 0x00000002060c7825 */ /* 0x000fe200078e0204 */
[----:B------:R-:W-:Y:S01]  /*54030*/  ISETP.LT.AND P0, PT, R29, UR25, !P5 ;  /* 0x000000191d007c0c */ /* 0x000fe2000ef01270 */
[----:B------:R-:W-:Y:S01]  /*54040*/  STL [R1+0x2214], R21 ;  /* 0x0022141501007387 */ /* 0x000fe20000100800 */
[----:B------:R-:W-:Y:S01]  /*54050*/  ISETP.LT.AND P2, PT, R0, UR55, !P5 ;  /* 0x0000003700007c0c */ /* 0x000fe2000ef41270 */
[----:B------:R-:W0:Y:S01]  /*54060*/  LDCU UR55, c[0x0][0x398] ;  /* 0x00007300ff3777ac */ /* 0x000e220008000800 */
[----:B----4-:R-:W-:Y:S01]  /*54070*/  PRMT R26, R25, 0x7632, R26 ;  /* 0x00007632191a7816 */ /* 0x010fe2000000001a */
[----:B------:R-:W4:Y:S01]  /*54080*/  LDCU UR25, c[0x0][0x398] ;  /* 0x00007300ff1977ac */ /* 0x000f220008000800 */
[----:B------:R-:W0:Y:S05]  /*54090*/  LDCU UR61, c[0x0][0x398] ;  /* 0x00007300ff3d77ac */ /* 0x000e2a0008000800 */
[----:B--2---:R2:W-:Y:S01]  /*540a0*/  @P4 STG.E.U16 desc[UR76][R12.64], R7 ;  /* 0x000000070c004986 */ /* 0x0045e2000c10154c */
[----:B------:R-:W-:-:S02]  /*540b0*/  PRMT R24, R7, 0x7632, R24 ;  /* 0x0000763207187816 */ /* 0x000fc40000000018 */
[----:B---3--:R-:W-:Y:S01]  /*540c0*/  ISETP.LT.AND P4, PT, R14, UR56, !P5 ;  /* 0x000000380e007c0c */ /* 0x008fe2000ef81270 */
[----:B------:R-:W3:Y:S01]  /*540d0*/  LDCU UR56, c[0x0][0x398] ;  /* 0x00007300ff3877ac */ /* 0x000ee20008000800 */
[----:B--2---:R-:W-:Y:S02]  /*540e0*/  VIADD R7, R15, 0x9 ;  /* 0x000000090f077836 */ /* 0x004fe40000000000 */
[C---:B------:R-:W-:Y:S02]  /*540f0*/  IMAD.WIDE R14, R6.reuse, 0x2, R20 ;  /* 0x00000002060e7825 */ /* 0x040fe400078e0214 */
[----:B------:R-:W2:Y:S02]  /*54100*/  LDL R21, [R1+0x13f4] ;  /* 0x0013f40001157983 */ /* 0x000ea40000100800 */
[----:B------:R-:W-:Y:S01]  /*54110*/  IMAD.WIDE R12, R6, 0x2, R22 ;  /* 0x00000002060c7825 */ /* 0x000fe200078e0216 */
[----:B------:R-:W-:Y:S01]  /*54120*/  ISETP.LT.AND P5, PT, R28, UR52, !P5 ;  /* 0x000000341c007c0c */ /* 0x000fe2000efa1270 */
[----:B------:R0:W-:Y:S01]  /*54130*/  STL [R1+0x2210], R28 ;  /* 0x0022101c01007387 */ /* 0x0001e20000100800 */
[----:B------:R-:W1:Y:S03]  /*54140*/  LDCU UR52, c[0x0][0x398] ;  /* 0x00007300ff3477ac */ /* 0x000e660008000800 */
[----:B------:R3:W-:Y:S01]  /*54150*/  @P0 STG.E.U16 desc[UR76][R12.64], R24 ;  /* 0x000000180c000986 */ /* 0x0007e2000c10154c */
[----:B------:R-:W-:Y:S01]  /*54160*/  ISETP.GE.AND P0, PT, R7, UR9, PT ;  /* 0x0000000907007c0c */ /* 0x000fe2000bf06270 */
[----:B------:R-:W1:Y:S02]  /*54170*/  LDCU UR9, c[0x0][0x3b8] ;  /* 0x00007700ff0977ac */ /* 0x000e640008000800 */
[----:B0-----:R-:W4:Y:S01]  /*54180*/  LDL.LU R28, [R1+0x40] ;  /* 0x00004000011c7983 */ /* 0x001f220000300800 */
[----:B---3--:R-:W-:-:S03]  /*54190*/  IMAD.WIDE R12, R6, 0x2, R18 ;  /* 0x00000002060c7825 */ /* 0x008fc600078e0212 */
[----:B------:R0:W-:Y:S04]  /*541a0*/  @P2 STG.E.U16 desc[UR76][R14.64], R25 ;  /* 0x000000190e002986 */ /* 0x0001e8000c10154c */
[----:B------:R3:W-:Y:S01]  /*541b0*/  @P4 STG.E.U16 desc[UR76][R12.64], R26 ;  /* 0x0000001a0c004986 */ /* 0x0007e2000c10154c */
[----:B--2---:R-:W-:Y:S01]  /*541c0*/  ISETP.LT.AND P2, PT, R21, UR6, !P0 ;  /* 0x0000000615007c0c */ /* 0x004fe2000c741270 */
[C---:B0-----:R-:W-:Y:S02]  /*541d0*/  IMAD.WIDE R14, R6.reuse, 0x2, R16 ;  /* 0x00000002060e7825 */ /* 0x041fe400078e0210 */
[----:B------:R-:W2:Y:S02]  /*541e0*/  LDL.LU R21, [R1+0x90] ;  /* 0x0000900001157983 */ /* 0x000ea40000300800 */
[----:B------:R-:W-:-:S02]  /*541f0*/  IMAD.WIDE R24, R6, 0x2, R10 ;  /* 0x0000000206187825 */ /* 0x000fc400078e020a */
[----:B---3--:R-:W3:Y:S01]  /*54200*/  LDL R13, [R1+0x1400] ;  /* 0x00140000010d7983 */ /* 0x008ee20000100800 */
[----:B----4-:R-:W-:-:S03]  /*54210*/  PRMT R7, R28, 0x7632, R7 ;  /* 0x000076321c077816 */ /* 0x010fc60000000007 */
[----:B------:R0:W-:Y:S01]  /*54220*/  STL [R1+0x2208], R26 ;  /* 0x0022081a01007387 */ /* 0x0001e20000100800 */
[----:B------:R-:W-:Y:S01]  /*54230*/  ISETP.LT.AND P4, PT, R29, UR73, !P0 ;  /* 0x000000491d007c0c */ /* 0x000fe2000c781270 */
[----:B------:R-:W4:Y:S02]  /*54240*/  LDCU.64 UR6, c[0x0][0x398] ;  /* 0x00007300ff0677ac */ /* 0x000f240008000a00 */
[----:B------:R1:W-:Y:S01]  /*54250*/  @P3 STG.E.U16 desc[UR76][R14.64], R28 ;  /* 0x0000001c0e003986 */ /* 0x0003e2000c10154c */
[----:B------:R-:W2:Y:S03]  /*54260*/  LDCU UR73, c[0x0][0x398] ;  /* 0x00007300ff4977ac */ /* 0x000ea60008000800 */
[----:B0-----:R-:W2:Y:S04]  /*54270*/  LDL.LU R26, [R1+0x50] ;  /* 0x00005000011a7983 */ /* 0x001ea80000300800 */
[----:B------:R0:W-:Y:S01]  /*54280*/  @P1 STG.E.U16 desc[UR76][R24.64], R7 ;  /* 0x0000000718001986 */ /* 0x0001e2000c10154c */
[----:B------:R-:W-:Y:S01]  /*54290*/  ISETP.LT.AND P1, PT, R27, UR67, !P0 ;  /* 0x000000431b007c0c */ /* 0x000fe2000c721270 */
[----:B------:R-:W2:Y:S02]  /*542a0*/  LDCU UR67, c[0x0][0x398] ;  /* 0x00007300ff4377ac */ /* 0x000ea40008000800 */
[----:B-1----:R-:W4:Y:S01]  /*542b0*/  LDL R28, [R1+0x80] ;  /* 0x00008000011c7983 */ /* 0x002f220000100800 */
[----:B0-----:R-:W-:-:S03]  /*542c0*/  VIADD R24, R6, UR75 ;  /* 0x0000004b06187c36 */ /* 0x001fc60008000000 */
[----:B------:R0:W-:Y:S01]  /*542d0*/  STL [R1+0x220c], R29 ;  /* 0x00220c1d01007387 */ /* 0x0001e20000100800 */
[----:B------:R-:W1:Y:S03]  /*542e0*/  LDCU UR75, c[0x0][0x3b8] ;  /* 0x00007700ff4b77ac */ /* 0x000e660008000800 */
[----:B0-----:R-:W4:Y:S01]  /*542f0*/  LDL.LU R29, [R1+0x70] ;  /* 0x00007000011d7983 */ /* 0x001f220000300800 */
[----:B---3--:R-:W-:Y:S01]  /*54300*/  ISETP.LT.AND P3, PT, R13, UR34, !P0 ;  /* 0x000000220d007c0c */ /* 0x008fe2000c761270 */
[C---:B------:R-:W-:Y:S01]  /*54310*/  IMAD.WIDE R12, R6.reuse, 0x2, R8 ;  /* 0x00000002060c7825 */ /* 0x040fe200078e0208 */
[----:B------:R-:W0:Y:S03]  /*54320*/  LDCU UR34, c[0x0][0x398] ;  /* 0x00007300ff2277ac */ /* 0x000e260008000800 */
[----:B------:R-:W-:Y:S01]  /*54330*/  IMAD.WIDE R6, R6, 0x2, R2 ;  /* 0x0000000206067825 */ /* 0x000fe200078e0202 */
[----:B--2---:R-:W-:Y:S01]  /*54340*/  PRMT R14, R26, 0x7632, R14 ;  /* 0x000076321a0e7816 */ /* 0x004fe2000000000e */
[----:B------:R2:W-:Y:S04]  /*54350*/  @P5 STG.E.U16 desc[UR76][R12.64], R26 ;  /* 0x0000001a0c005986 */ /* 0x0005e8000c10154c */
[----:B------:R3:W-:Y:S04]  /*54360*/  @P6 STG.E.U16 desc[UR76][R6.64], R14 ;  /* 0x0000000e06006986 */ /* 0x0007e8000c10154c */
[----:B--2---:R-:W2:Y:S01]  /*54370*/  LDL R13, [R1+0x13f0] ;  /* 0x0013f000010d7983 */ /* 0x004ea20000100800 */
[----:B---3--:R-:W-:-:S03]  /*54380*/  IMAD.WIDE R6, R24, 0x2, R4 ;  /* 0x0000000218067825 */ /* 0x008fc600078e0204 */
[----:B------:R-:W3:Y:S01]  /*54390*/  LDL R26, [R1+0x13f4] ;  /* 0x0013f400011a7983 */ /* 0x000ee20000100800 */
[----:B------:R-:W-:-:S03]  /*543a0*/  PRMT R14, R21, 0x7632, R14 ;  /* 0x00007632150e7816 */ /* 0x000fc6000000000e */
[----:B------:R0:W-:Y:S04]  /*543b0*/  @P1 STG.E.U16 desc[UR76][R6.64], R21 ;  /* 0x0000001506001986 */ /* 0x0001e8000c10154c */
[----:B0-----:R-:W3:Y:S04]  /*543c0*/  LDL.LU R21, [R1+0x2214] ;  /* 0x0022140001157983 */ /* 0x001ee80000300800 */
[----:B------:R-:W3:Y:S04]  /*543d0*/  LDL R7, [R1+0x11c0] ;  /* 0x0011c00001077983 */ /* 0x000ee80000100800 */
[----:B------:R-:W3:Y:S01]  /*543e0*/  LDL R6, [R1+0x13f8] ;  /* 0x0013f80001067983 */ /* 0x000ee20000100800 */
[----:B----4-:R-:W-:-:S03]  /*543f0*/  PRMT R15, R28, 0x7632, R15 ;  /* 0x000076321c0f7816 */ /* 0x010fc6000000000f */
[----:B------:R-:W4:Y:S01]  /*54400*/  LDL.LU R28, [R1+0x2210] ;  /* 0x00221000011c7983 */ /* 0x000f220000300800 */
[----:B--2---:R-:W-:Y:S01]  /*54410*/  ISETP.LT.AND P5, PT, R13, UR68, !P0 ;  /* 0x000000440d007c0c */ /* 0x004fe2000c7a1270 */
[----:B------:R-:W-:Y:S01]  /*54420*/  IMAD.WIDE R12, R24, 0x2, R22 ;  /* 0x00000002180c7825 */ /* 0x000fe200078e0216 */
[----:B------:R-:W-:Y:S01]  /*54430*/  ISETP.LT.AND P6, PT, R0, UR58, !P0 ;  /* 0x0000003a00007c0c */ /* 0x000fe2000c7c1270 */
[----:B------:R-:W0:Y:S03]  /*54440*/  LDCU UR58, c[0x0][0x398] ;  /* 0x00007300ff3a77ac */ /* 0x000e260008000800 */
[----:B------:R3:W-:Y:S01]  /*54450*/  @P4 STG.E.U16 desc[UR76][R12.64], R14 ;  /* 0x0000000e0c004986 */ /* 0x0007e2000c10154c */
[----:B------:R-:W-:Y:S01]  /*54460*/  PRMT R25, R29, 0x7632, R25 ;  /* 0x000076321d197816 */ /* 0x000fe20000000019 */
[----:B------:R-:W2:Y:S01]  /*54470*/  LDCU UR68, c[0x0][0x398] ;  /* 0x00007300ff4477ac */ /* 0x000ea20008000800 */
[----:B---3--:R-:W-:-:S05]  /*54480*/  VIADD R14, R7, 0xa ;  /* 0x0000000a070e7836 */ /* 0x008fca0000000000 */
[----:B------:R-:W-:Y:S02]  /*54490*/  ISETP.GE.AND P4, PT, R14, UR7, PT ;  /* 0x000000070e007c0c */ /* 0x000fe4000bf86270 */
[----:B------:R-:W-:Y:S01]  /*544a0*/  ISETP.LT.AND P1, PT, R6, UR53, !P0 ;  /* 0x0000003506007c0c */ /* 0x000fe2000c721270 */
[----:B------:R-:W3:Y:S01]  /*544b0*/  LDL.LU R14, [R1+0x80] ;  /* 0x00008000010e7983 */ /* 0x000ee20000300800 */
[----:B------:R-:W-:-:S04]  /*544c0*/  IMAD.WIDE R6, R24, 0x2, R20 ;  /* 0x0000000218067825 */ /* 0x000fc800078e0214 */
[C---:B------:R-:W-:Y:S01]  /*544d0*/  IMAD.WIDE R12, R24.reuse, 0x2, R18 ;  /* 0x00000002180c7825 */ /* 0x040fe200078e0212 */
[----:B------:R-:W0:Y:S01]  /*544e0*/  LDCU UR7, c[0x0][0x3b8] ;  /* 0x00007700ff0777ac */ /* 0x000e220008000800 */
[----:B------:R-:W0:Y:S01]  /*544f0*/  LDCU UR53, c[0x0][0x398] ;  /* 0x00007300ff3577ac */ /* 0x000e220008000800 */
[----:B---3--:R3:W-:Y:S04]  /*54500*/  @P6 STG.E.U16 desc[UR76][R6.64], R14 ;  /* 0x0000000e06006986 */ /* 0x0087e8000c10154c */
[----:B------:R0:W-:Y:S01]  /*54510*/  @P5 STG.E.U16 desc[UR76][R12.64], R15 ;  /* 0x0000000f0c005986 */ /* 0x0001e2000c10154c */
[----:B---3--:R-:W-:-:S05]  /*54520*/  IMAD.WIDE R6, R24, 0x2, R16 ;  /* 0x0000000218067825 */ /* 0x008fca00078e0210 */
[----:B------:R3:W-:Y:S01]  /*54530*/  @P2 STG.E.U16 desc[UR76][R6.64], R29 ;  /* 0x0000001d06002986 */ /* 0x0007e2000c10154c */
[----:B0-----:R-:W-:Y:S01]  /*54540*/  IMAD.WIDE R12, R24, 0x2, R10 ;  /* 0x00000002180c7825 */ /* 0x001fe200078e020a */
[----:B------:R-:W-:Y:S01]  /*54550*/  ISETP.LT.AND P2, PT, R26, UR10, !P4 ;  /* 0x0000000a1a007c0c */ /* 0x000fe2000e741270 */
[----:B------:R-:W0:Y:S03]  /*54560*/  LDCU.64 UR10, c[0x0][0x398] ;  /* 0x00007300ff0a77ac */ /* 0x000e260008000a00 */
[----:B------:R0:W-:Y:S04]  /*54570*/  @P1 STG.E.U16 desc[UR76][R12.64], R25 ;  /* 0x000000190c001986 */ /* 0x0001e8000c10154c */
[----:B---3--:R-:W3:Y:S04]  /*54580*/  LDL.LU R29, [R1+0x220c] ;  /* 0x00220c00011d7983 */ /* 0x008ee80000300800 */
[----:B------:R-:W2:Y:S04]  /*54590*/  LDL R6, [R1+0x13f8] ;  /* 0x0013f80001067983 */ /* 0x000ea80000100800 */
[----:B------:R-:W3:Y:S04]  /*545a0*/  LDL.LU R7, [R1+0x60] ;  /* 0x0000600001077983 */ /* 0x000ee80000300800 */
[----:B------:R-:W3:Y:S04]  /*545b0*/  LDL.LU R26, [R1+0x2208] ;  /* 0x00220800011a7983 */ /* 0x000ee80000300800 */
[----:B0-----:R-:W3:Y:S01]  /*545c0*/  LDL R13, [R1+0x1400] ;  /* 0x00140000010d7983 */ /* 0x001ee20000100800 */
[----:B----4-:R-:W-:Y:S01]  /*545d0*/  ISETP.LT.AND P0, PT, R28, UR63, !P0 ;  /* 0x0000003f1c007c0c */ /* 0x010fe2000c701270 */
[----:B------:R-:W-:Y:S01]  /*545e0*/  IMAD.WIDE R14, R24, 0x2, R8 ;  /* 0x00000002180e7825 */ /* 0x000fe200078e0208 */
[----:B------:R-:W-:-:S03]  /*545f0*/  ISETP.LT.AND P5, PT, R27, UR70, !P4 ;  /* 0x000000461b007c0c */ /* 0x000fc6000e7a1270 */
[----:B------:R-:W-:Y:S01]  /*54600*/  VIADD R25, R24, UR74 ;  /* 0x0000004a18197c36 */ /* 0x000fe20008000000 */
[----:B------:R-:W-:Y:S01]  /*54610*/  STL [R1+0x2204], R5 ;  /* 0x0022040501007387 */ /* 0x000fe20000100800 */
[----:B------:R-:W0:Y:S01]  /*54620*/  LDCU UR70, c[0x0][0x398] ;  /* 0x00007300ff4677ac */ /* 0x000e220008000800 */
[----:B------:R-:W4:Y:S01]  /*54630*/  LDCU UR63, c[0x0][0x398] ;  /* 0x00007300ff3f77ac */ /* 0x000f220008000800 */
[----:B------:R-:W0:Y:S01]  /*54640*/  LDCU UR74, c[0x0][0x3b8] ;  /* 0x00007700ff4a77ac */ /* 0x000e220008000800 */
[----:B--2---:R-:W-:Y:S01]  /*54650*/  ISETP.LT.AND P1, PT, R6, UR72, !P4 ;  /* 0x0000004806007c0c */ /* 0x004fe2000e721270 */
[----:B------:R-:W2:Y:S02]  /*54660*/  LDCU UR72, c[0x0][0x398] ;  /* 0x00007300ff4877ac */ /* 0x000ea40008000800 */
[----:B---3--:R3:W-:Y:S01]  /*54670*/  @P0 STG.E.U16 desc[UR76][R14.64], R7 ;  /* 0x000000070e000986 */ /* 0x0087e2000c10154c */
[----:B------:R-:W-:Y:S02]  /*54680*/  ISETP.LT.AND P6, PT, R13, UR65, !P4 ;  /* 0x000000410d007c0c */ /* 0x000fe4000e7c1270 */
[----:B---3--:R-:W-:Y:S01]  /*54690*/  PRMT R14, R7, 0x7632, R14 ;  /* 0x00007632070e7816 */ /* 0x008fe2000000000e */
[----:B------:R-:W-:Y:S01]  /*546a0*/  IMAD.WIDE R6, R24, 0x2, R2 ;  /* 0x0000000218067825 */ /* 0x000fe200078e0202 */
[----:B------:R-:W-:Y:S01]  /*546b0*/  ISETP.LT.AND P0, PT, R29, UR51, !P4 ;  /* 0x000000331d007c0c */ /* 0x000fe2000e701270 */
[----:B------:R-:W3:Y:S02]  /*546c0*/  LDCU UR51, c[0x0][0x398] ;  /* 0x00007300ff3377ac */ /* 0x000ee40008000800 */
[----:B------:R-:W-:Y:S01]  /*546d0*/  IMAD.WIDE R12, R25, 0x2, R4 ;  /* 0x00000002190c7825 */ /* 0x000fe200078e0204 */
[----:B------:R0:W-:Y:S01]  /*546e0*/  @P3 STG.E.U16 desc[UR76][R6.64], R14 ;  /* 0x0000000e06003986 */ /* 0x0001e2000c10154c */
[----:B------:R-:W1:Y:S03]  /*546f0*/  LDCU UR65, c[0x0][0x398] ;  /* 0x00007300ff4177ac */ /* 0x000e660008000800 */
[----:B------:R-:W2:Y:S04]  /*54700*/  LDL R5, [R1+0x11c0] ;  /* 0x0011c00001057983 */ /* 0x000ea80000100800 */
[----:B0-----:R-:W3:Y:S04]  /*54710*/  LDL.LU R6, [R1+0x184] ;  /* 0x0001840001067983 */ /* 0x001ee80000300800 */
[----:B------:R-:W4:Y:S01]  /*54720*/  LDL R7, [R1+0x13f0] ;  /* 0x0013f00001077983 */ /* 0x000f220000100800 */
[----:B--2---:R-:W-:-:S03]  /*54730*/  VIADD R14, R5, 0xb ;  /* 0x0000000b050e7836 */ /* 0x004fc60000000000 */
[----:B------:R-:W2:Y:S04]  /*54740*/  LDL.LU R5, [R1+0x54] ;  /* 0x0000540001057983 */ /* 0x000ea80000300800 */
[----:B---3--:R0:W-:Y:S01]  /*54750*/  @P5 STG.E.U16 desc[UR76][R12.64], R6 ;  /* 0x000000060c005986 */ /* 0x0081e2000c10154c */
[----:B------:R-:W-:Y:S02]  /*54760*/  PRMT R15, R6, 0x7632, R15 ;  /* 0x00007632060f7816 */ /* 0x000fe4000000000f */
[----:B----4-:R-:W-:Y:S01]  /*54770*/  ISETP.LT.AND P5, PT, R7, UR19, !P4 ;  /* 0x0000001307007c0c */ /* 0x010fe2000e7a1270 */
[----:B------:R3:W-:Y:S01]  /*54780*/  STL [R1+0x2200], R21 ;  /* 0x0022001501007387 */ /* 0x0007e20000100800 */
[----:B------:R-:W-:Y:S01]  /*54790*/  ISETP.LT.AND P3, PT, R0, UR69, !P4 ;  /* 0x0000004500007c0c */ /* 0x000fe2000e761270 */
[----:B------:R-:W4:Y:S01]  /*547a0*/  LDCU UR69, c[0x0][0x398] ;  /* 0x00007300ff4577ac */ /* 0x000f220008000800 */
[C---:B0-----:R-:W-:Y:S01]  /*547b0*/  IMAD.WIDE R6, R25.reuse, 0x2, R22 ;  /* 0x0000000219067825 */ /* 0x041fe200078e0216 */
[----:B------:R-:W0:Y:S03]  /*547c0*/  LDCU UR19, c[0x0][0x398] ;  /* 0x00007300ff1377ac */ /* 0x000e260008000800 */
[----:B------:R-:W-:Y:S01]  /*547d0*/  IMAD.WIDE R12, R25, 0x2, R20 ;  /* 0x00000002190c7825 */ /* 0x000fe200078e0214 */
[----:B------:R1:W-:Y:S04]  /*547e0*/  @P0 STG.E.U16 desc[UR76][R6.64], R15 ;  /* 0x0000000f06000986 */ /* 0x0003e8000c10154c */
[----:B---3--:R-:W3:Y:S04]  /*547f0*/  LDL.LU R21, [R1+0x194] ;  /* 0x0001940001157983 */ /* 0x008ee80000300800 */
[----:B-1----:R-:W2:Y:S01]  /*54800*/  LDL R7, [R1+0x13f4] ;  /* 0x0013f40001077983 */ /* 0x002ea20000100800 */
[----:B------:R-:W-:-:S02]  /*54810*/  ISETP.GE.AND P0, PT, R14, UR11, PT ;  /* 0x0000000b0e007c0c */ /* 0x000fc4000bf06270 */
[----:B------:R-:W-:Y:S01]  /*54820*/  ISETP.LT.AND P4, PT, R28, UR44, !P4 ;  /* 0x0000002c1c007c0c */ /* 0x000fe2000e781270 */
[----:B------:R1:W-:Y:S04]  /*54830*/  STL [R1+0x21fc], R28 ;  /* 0x0021fc1c01007387 */ /* 0x0003e80000100800 */
[----:B---3--:R3:W-:Y:S01]  /*54840*/  @P3 STG.E.U16 desc[UR76][R12.64], R21 ;  /* 0x000000150c003986 */ /* 0x0087e2000c10154c */
[----:B------:R-:W-:Y:S01]  /*54850*/  PRMT R26, R21, 0x7632, R26 ;  /* 0x00007632151a7816 */ /* 0x000fe2000000001a */
[----:B------:R-:W-:Y:S01]  /*54860*/  IMAD.WIDE R14, R25, 0x2, R10 ;  /* 0x00000002190e7825 */ /* 0x000fe200078e020a */
[----:B------:R-:W0:Y:S01]  /*54870*/  LDCU UR11, c[0x0][0x3b8] ;  /* 0x00007700ff0b77ac */ /* 0x000e220008000800 */
[----:B-1----:R-:W4:Y:S01]  /*54880*/  LDL.LU R28, [R1+0x44] ;  /* 0x00004400011c7983 */ /* 0x002f220000300800 */
[----:B------:R-:W1:Y:S01]  /*54890*/  LDCU UR44, c[0x0][0x398] ;  /* 0x00007300ff2c77ac */ /* 0x000e620008000800 */
[----:B--2---:R-:W-:Y:S01]  /*548a0*/  ISETP.LT.AND P3, PT, R7, UR8, !P0 ;  /* 0x0000000807007c0c */ /* 0x004fe2000c761270 */
[C---:B------:R-:W-:Y:S01]  /*548b0*/  IMAD.WIDE R6, R25.reuse, 0x2, R18 ;  /* 0x0000000219067825 */ /* 0x040fe200078e0212 */
[----:B---3--:R-:W2:Y:S04]  /*548c0*/  LDL.LU R21, [R1+0x94] ;  /* 0x0000940001157983 */ /* 0x008ea80000300800 */
[----:B------:R3:W-:Y:S04]  /*548d0*/  @P5 STG.E.U16 desc[UR76][R6.64], R26 ;  /* 0x0000001a06005986 */ /* 0x0007e8000c10154c */
[----:B---3--:R-:W3:Y:S01]  /*548e0*/  LDL R7, [R1+0x1400] ;  /* 0x0014000001077983 */ /* 0x008ee20000100800 */
[----:B------:R-:W-:Y:S01]  /*548f0*/  IMAD.WIDE R12, R25, 0x2, R16 ;  /* 0x00000002190c7825 */ /* 0x000fe200078e0210 */
[----:B------:R-:W-:Y:S01]  /*54900*/  ISETP.LT.AND P5, PT, R29, UR71, !P0 ;  /* 0x000000471d007c0c */ /* 0x000fe2000c7a1270 */
[----:B------:R-:W0:Y:S01]  /*54910*/  LDCU UR71, c[0x0][0x398] ;  /* 0x00007300ff4777ac */ /* 0x000e220008000800 */
[----:B------:R1:W-:Y:S04]  /*54920*/  STL [R1+0x21f4], R26 ;  /* 0x0021f41a01007387 */ /* 0x0003e80000100800 */
[----:B-1----:R-:W2:Y:S04]  /*54930*/  LDL R26, [R1+0x13f0] ;  /* 0x0013f000011a7983 */ /* 0x002ea80000100800 */
[----:B----4-:R1:W-:Y:S01]  /*54940*/  @P2 STG.E.U16 desc[UR76][R12.64], R28 ;  /* 0x0000001c0c002986 */ /* 0x0103e2000c10154c */
[----:B------:R-:W-:-:S05]  /*54950*/  PRMT R24, R28, 0x7632, R24 ;  /* 0x000076321c187816 */ /* 0x000fca0000000018 */
[----:B------:R4:W-:Y:S04]  /*54960*/  @P1 STG.E.U16 desc[UR76][R14.64], R24 ;  /* 0x000000180e001986 */ /* 0x0009e8000c10154c */
[----:B-1----:R-:W2:Y:S04]  /*54970*/  LDL R28, [R1+0x84] ;  /* 0x00008400011c7983 */ /* 0x002ea80000100800 */
[----:B------:R1:W-:Y:S01]  /*54980*/  STL [R1+0x21f8], R29 ;  /* 0x0021f81d01007387 */ /* 0x0003e20000100800 */
[----:B----4-:R-:W-:Y:S02]  /*54990*/  PRMT R14, R5, 0x7632, R14 ;  /* 0x00007632050e7816 */ /* 0x010fe4000000000e */
[----:B---3--:R-:W-:Y:S01]  /*549a0*/  ISETP.LT.AND P2, PT, R7, UR46, !P0 ;  /* 0x0000002e07007c0c */ /* 0x008fe2000c741270 */
[----:B------:R-:W-:Y:S01]  /*549b0*/  IMAD.WIDE R6, R25, 0x2, R8 ;  /* 0x0000000219067825 */ /* 0x000fe200078e0208 */
[----:B-1----:R-:W3:Y:S01]  /*549c0*/  LDL.LU R29, [R1+0x74] ;  /* 0x00007400011d7983 */ /* 0x002ee20000300800 */
[----:B------:R-:W-:Y:S01]  /*549d0*/  ISETP.LT.AND P1, PT, R27, UR62, !P0 ;  /* 0x0000003e1b007c0c */ /* 0x000fe2000c721270 */
[----:B------:R-:W1:Y:S02]  /*549e0*/  LDCU UR62, c[0x0][0x398] ;  /* 0x00007300ff3e77ac */ /* 0x000e640008000800 */
[----:B------:R4:W-:Y:S01]  /*549f0*/  @P4 STG.E.U16 desc[UR76][R6.64], R5 ;  /* 0x0000000506004986 */ /* 0x0009e2000c10154c */
[C---:B------:R-:W-:Y:S01]  /*54a00*/  VIADD R24, R25.reuse, UR9 ;  /* 0x0000000919187c36 */ /* 0x040fe20008000000 */
[----:B------:R-:W0:Y:S01]  /*54a10*/  LDCU.64 UR8, c[0x0][0x398] ;  /* 0x00007300ff0877ac */ /* 0x000e220008000a00 */
[----:B------:R-:W-:Y:S01]  /*54a20*/  IMAD.WIDE R12, R25, 0x2, R2 ;  /* 0x00000002190c7825 */ /* 0x000fe200078e0202 */
[----:B------:R-:W0:Y:S01]  /*54a30*/  LDCU UR46, c[0x0][0x398] ;  /* 0x00007300ff2e77ac */ /* 0x000e220008000800 */
[----:B----4-:R-:W4:Y:S01]  /*54a40*/  LDL.LU R5, [R1+0x2204] ;  /* 0x0022040001057983 */ /* 0x010f220000300800 */
[----:B--2---:R-:W-:Y:S01]  /*54a50*/  ISETP.LT.AND P4, PT, R26, UR66, !P0 ;  /* 0x000000421a007c0c */ /* 0x004fe2000c781270 */
[----:B------:R-:W2:Y:S02]  /*54a60*/  LDCU UR66, c[0x0][0x398] ;  /* 0x00007300ff4277ac */ /* 0x000ea40008000800 */
[----:B------:R0:W-:Y:S04]  /*54a70*/  @P6 STG.E.U16 desc[UR76][R12.64], R14 ;  /* 0x0000000e0c006986 */ /* 0x0001e8000c10154c */
[----:B------:R-:W2:Y:S01]  /*54a80*/  LDL R26, [R1+0x13f4] ;  /* 0x0013f400011a7983 */ /* 0x000ea20000100800 */
[----:B0-----:R-:W-:Y:S01]  /*54a90*/  PRMT R14, R21, 0x7632, R14 ;  /* 0x00007632150e7816 */ /* 0x001fe2000000000e */
[----:B----4-:R-:W-:-:S05]  /*54aa0*/  IMAD.WIDE R6, R24, 0x2, R4 ;  /* 0x0000000218067825 */ /* 0x010fca00078e0204 */
[----:B------:R0:W-:Y:S04]  /*54ab0*/  @P1 STG.E.U16 desc[UR76][R6.64], R21 ;  /* 0x0000001506001986 */ /* 0x0001e8000c10154c */
[----:B0-----:R-:W4:Y:S04]  /*54ac0*/  LDL.LU R21, [R1+0x2200] ;  /* 0x0022000001157983 */ /* 0x001f280000300800 */
[----:B------:R-:W2:Y:S01]  /*54ad0*/  LDL R7, [R1+0x11c0] ;  /* 0x0011c00001077983 */ /* 0x000ea20000100800 */
[----:B------:R-:W-:-:S03]  /*54ae0*/  IMAD.WIDE R12, R24, 0x2, R22 ;  /* 0x00000002180c7825 */ /* 0x000fc600078e0216 */
[----:B------:R-:W3:Y:S04]  /*54af0*/  LDL R6, [R1+0x13f8] ;  /* 0x0013f80001067983 */ /* 0x000ee80000100800 */
[----:B------:R2:W-:Y:S01]  /*54b00*/  @P5 STG.E.U16 desc[UR76][R12.64], R14 ;  /* 0x0000000e0c005986 */ /* 0x0005e2000c10154c */
[----:B------:R-:W-:-:S03]  /*54b10*/  PRMT R15, R28, 0x7632, R15 ;  /* 0x000076321c0f7816 */ /* 0x000fc6000000000f */
[----:B------:R-:W4:Y:S01]  /*54b20*/  LDL.LU R28, [R1+0x21fc] ;  /* 0x0021fc00011c7983 */ /* 0x000f220000300800 */
[----:B--2---:R-:W-:-:S05]  /*54b30*/  VIADD R14, R7, 0xc ;  /* 0x0000000c070e7836 */ /* 0x004fca0000000000 */
[----:B------:R-:W-:Y:S02]  /*54b40*/  ISETP.GE.AND P5, PT, R14, UR9, PT ;  /* 0x000000090e007c0c */ /* 0x000fe4000bfa6270 */
[----:B------:R-:W2:Y:S01]  /*54b50*/  LDL.LU R14, [R1+0x84] ;  /* 0x00008400010e7983 */ /* 0x000ea20000300800 */
[----:B------:R-:W-:Y:S02]  /*54b60*/  ISETP.LT.AND P6, PT, R0, UR47, !P0 ;  /* 0x0000002f00007c0c */ /* 0x000fe4000c7c1270 */
[----:B---3--:R-:W-:Y:S01]  /*54b70*/  ISETP.LT.AND P1, PT, R6, UR35, !P0 ;  /* 0x0000002306007c0c */ /* 0x008fe2000c721270 */
[----:B----4-:R-:W-:-:S04]  /*54b80*/  IMAD.WIDE R6, R24, 0x2, R20 ;  /* 0x0000000218067825 */ /* 0x010fc800078e0214 */
[C---:B------:R-:W-:Y:S01]  /*54b90*/  IMAD.WIDE R12, R24.reuse, 0x2, R18 ;  /* 0x00000002180c7825 */ /* 0x040fe200078e0212 */
[----:B------:R-:W-:Y:S01]  /*54ba0*/  STL [R1+0x21f0], R9 ;  /* 0x0021f00901007387 */ /* 0x000fe20000100800 */
[----:B------:R-:W-:Y:S01]  /*54bb0*/  PRMT R25, R29, 0x7632, R25 ;  /* 0x000076321d197816 */ /* 0x000fe20000000019 */
[----:B------:R-:W0:Y:S01]  /*54bc0*/  LDCU UR47, c[0x0][0x398] ;  /* 0x00007300ff2f77ac */ /* 0x000e220008000800 */
[----:B------:R-:W3:Y:S02]  /*54bd0*/  LDCU UR35, c[0x0][0x398] ;  /* 0x00007300ff2377ac */ /* 0x000ee40008000800 */
[----:B--2---:R2:W-:Y:S04]  /*54be0*/  @P6 STG.E.U16 desc[UR76][R6.64], R14 ;  /* 0x0000000e06006986 */ /* 0x0045e8000c10154c */
[----:B------:R4:W-:Y:S01]  /*54bf0*/  @P4 STG.E.U16 desc[UR76][R12.64], R15 ;  /* 0x0000000f0c004986 */ /* 0x0009e2000c10154c */
[----:B--2---:R-:W-:-:S04]  /*54c00*/  IMAD.WIDE R6, R24, 0x2, R16 ;  /* 0x0000000218067825 */ /* 0x004fc800078e0210 */
[----:B----4-:R-:W-:Y:S01]  /*54c10*/  IMAD.WIDE R14, R24, 0x2, R8 ;  /* 0x00000002180e7825 */ /* 0x010fe200078e0208 */
[----:B------:R2:W-:Y:S04]  /*54c20*/  @P3 STG.E.U16 desc[UR76][R6.64], R29 ;  /* 0x0000001d06003986 */ /* 0x0005e8000c10154c */
[----:B------:R-:W4:Y:S04]  /*54c30*/  LDL.LU R9, [R1+0x64] ;  /* 0x0000640001097983 */ /* 0x000f280000300800 */
[----:B--2---:R-:W2:Y:S04]  /*54c40*/  LDL.LU R29, [R1+0x21f8] ;  /* 0x0021f800011d7983 */ /* 0x004ea80000300800 */
[----:B------:R-:W2:Y:S04]  /*54c50*/  LDL R6, [R1+0x1400] ;  /* 0x0014000001067983 */ /* 0x000ea80000100800 */
[----:B------:R-:W3:Y:S01]  /*54c60*/  LDL R7, [R1+0x13f8] ;  /* 0x0013f80001077983 */ /* 0x000ee20000100800 */
[----:B------:R-:W-:Y:S01]  /*54c70*/  ISETP.LT.AND P0, PT, R28, UR12, !P0 ;  /* 0x0000000c1c007c0c */ /* 0x000fe2000c701270 */
[----:B------:R-:W-:Y:S01]  /*54c80*/  IMAD.WIDE R12, R24, 0x2, R10 ;  /* 0x00000002180c7825 */ /* 0x000fe200078e020a */
[----:B------:R-:W-:Y:S01]  /*54c90*/  ISETP.LT.AND P3, PT, R26, UR6, !P5 ;  /* 0x000000061a007c0c */ /* 0x000fe2000ef61270 */
[----:B------:R-:W0:Y:S01]  /*54ca0*/  LDCU UR12, c[0x0][0x398] ;  /* 0x00007300ff0c77ac */ /* 0x000e220008000800 */
[----:B------:R-:W3:Y:S04]  /*54cb0*/  LDL.LU R26, [R1+0x21f4] ;  /* 0x0021f400011a7983 */ /* 0x000ee80000300800 */
[----:B------:R1:W-:Y:S02]  /*54cc0*/  @P1 STG.E.U16 desc[UR76][R12.64], R25 ;  /* 0x000000190c001986 */ /* 0x0003e4000c10154c */
[----:B-1----:R-:W-:Y:S01]  /*54cd0*/  VIADD R25, R24, UR7 ;  /* 0x0000000718197c36 */ /* 0x002fe20008000000 */
[----:B------:R-:W-:Y:S01]  /*54ce0*/  ISETP.LT.AND P4, PT, R27, UR45, !P5 ;  /* 0x0000002d1b007c0c */ /* 0x000fe2000ef81270 */
[----:B------:R-:W1:Y:S02]  /*54cf0*/  LDCU.64 UR6, c[0x0][0x398] ;  /* 0x00007300ff0677ac */ /* 0x000e640008000a00 */
[----:B------:R-:W-:Y:S01]  /*54d00*/  IMAD.WIDE R12, R25, 0x2, R4 ;  /* 0x00000002190c7825 */ /* 0x000fe200078e0204 */
[----:B------:R-:W0:Y:S01]  /*54d10*/  LDCU UR45, c[0x0][0x398] ;  /* 0x00007300ff2d77ac */ /* 0x000e220008000800 */
[----:B----4-:R4:W-:Y:S01]  /*54d20*/  @P0 STG.E.U16 desc[UR76][R14.64], R9 ;  /* 0x000000090e000986 */ /* 0x0109e2000c10154c */
[----:B--2---:R-:W-:Y:S01]  /*54d30*/  ISETP.LT.AND P6, PT, R6, UR18, !P5 ;  /* 0x0000001206007c0c */ /* 0x004fe2000efc1270 */
[----:B------:R-:W2:Y:S01]  /*54d40*/  LDCU UR18, c[0x0][0x398] ;  /* 0x00007300ff1277ac */ /* 0x000ea20008000800 */
[----:B----4-:R-:W-:-:S02]  /*54d50*/  PRMT R14, R9, 0x7632, R14 ;  /* 0x00007632090e7816 */ /* 0x010fc4000000000e */
[----:B---3--:R-:W-:Y:S01]  /*54d60*/  ISETP.LT.AND P1, PT, R7, UR48, !P5 ;  /* 0x0000003007007c0c */ /* 0x008fe2000ef21270 */
[----:B------:R-:W-:Y:S01]  /*54d70*/  IMAD.WIDE R6, R24, 0x2, R2 ;  /* 0x0000000218067825 */ /* 0x000fe200078e0202 */
[----:B------:R-:W3:Y:S01]  /*54d80*/  LDL R9, [R1+0x48] ;  /* 0x0000480001097983 */ /* 0x000ee20000100800 */
[----:B------:R-:W-:Y:S01]  /*54d90*/  ISETP.LT.AND P0, PT, R29, UR21, !P5 ;  /* 0x000000151d007c0c */ /* 0x000fe2000ef01270 */
[----:B------:R-:W4:Y:S02]  /*54da0*/  LDCU UR21, c[0x0][0x398] ;  /* 0x00007300ff1577ac */ /* 0x000f240008000800 */
[----:B------:R0:W-:Y:S01]  /*54db0*/  STL [R1+0x21ec], R5 ;  /* 0x0021ec0501007387 */ /* 0x0001e20000100800 */
[----:B------:R-:W1:Y:S03]  /*54dc0*/  LDCU UR48, c[0x0][0x398] ;  /* 0x00007300ff3077ac */ /* 0x000e660008000800 */
[----:B------:R2:W-:Y:S04]  /*54dd0*/  @P2 STG.E.U16 desc[UR76][R6.64], R14 ;  /* 0x0000000e06002986 */ /* 0x0005e8000c10154c */
[----:B0-----:R-:W3:Y:S04]  /*54de0*/  LDL R5, [R1+0x11c0] ;  /* 0x0011c00001057983 */ /* 0x001ee80000100800 */
[----:B--2---:R-:W2:Y:S04]  /*54df0*/  LDL.LU R6, [R1+0x188] ;  /* 0x0001880001067983 */ /* 0x004ea80000300800 */
[----:B------:R-:W4:Y:S01]  /*54e00*/  LDL R7, [R1+0x13f0] ;  /* 0x0013f00001077983 */ /* 0x000f220000100800 */
[----:B---3--:R-:W-:-:S03]  /*54e10*/  VIADD R14, R5, 0xd ;  /* 0x0000000d050e7836 */ /* 0x008fc60000000000 */
[----:B------:R-:W3:Y:S04]  /*54e20*/  LDL.LU R5, [R1+0x58] ;  /* 0x0000580001057983 */ /* 0x000ee80000300800 */
[----:B--2---:R0:W-:Y:S01]  /*54e30*/  @P4 STG.E.U16 desc[UR76][R12.64], R6 ;  /* 0x000000060c004986 */ /* 0x0041e2000c10154c */
[----:B------:R-:W-:Y:S02]  /*54e40*/  PRMT R15, R6, 0x7632, R15 ;  /* 0x00007632060f7816 */ /* 0x000fe4000000000f */
[----:B----4-:R-:W-:Y:S01]  /*54e50*/  ISETP.LT.AND P4, PT, R7, UR17, !P5 ;  /* 0x0000001107007c0c */ /* 0x010fe2000ef81270 */
[----:B------:R2:W-:Y:S01]  /*54e60*/  STL [R1+0x21e8], R21 ;  /* 0x0021e81501007387 */ /* 0x0005e20000100800 */
[----:B------:R-:W-:Y:S01]  /*54e70*/  ISETP.LT.AND P2, PT, R0, UR43, !P5 ;  /* 0x0000002b00007c0c */ /* 0x000fe2000ef41270 */
[----:B------:R-:W4:Y:S01]  /*54e80*/  LDCU UR43, c[0x0][0x398] ;  /* 0x00007300ff2b77ac */ /* 0x000f220008000800 */
[----:B0-----:R-:W-:Y:S01]  /*54e90*/  IMAD.WIDE R6, R25, 0x2, R22 ;  /* 0x0000000219067825 */ /* 0x001fe200078e0216 */
[----:B------:R-:W-:Y:S01]  /*54ea0*/  PRMT R24, R9, 0x7632, R24 ;  /* 0x0000763209187816 */ /* 0x000fe20000000018 */
[----:B------:R-:W0:Y:S02]  /*54eb0*/  LDCU UR17, c[0x0][0x398] ;  /* 0x00007300ff1177ac */ /* 0x000e240008000800 */
[----:B------:R-:W-:Y:S01]  /*54ec0*/  IMAD.WIDE R12, R25, 0x2, R20 ;  /* 0x00000002190c7825 */ /* 0x000fe200078e0214 */
[----:B------:R1:W-:Y:S04]  /*54ed0*/  @P0 STG.E.U16 desc[UR76][R6.64], R15 ;  /* 0x0000000f06000986 */ /* 0x0003e8000c10154c */
[----:B--2---:R-:W2:Y:S04]  /*54ee0*/  LDL R21, [R1+0x13f4] ;  /* 0x0013f40001157983 */ /* 0x004ea80000100800 */
[----:B-1----:R-:W2:Y:S01]  /*54ef0*/  LDL.LU R7, [R1+0x198] ;  /* 0x0001980001077983 */ /* 0x002ea20000300800 */
[----:B------:R-:W-:-:S02]  /*54f00*/  ISETP.GE.AND P0, PT, R14, UR7, PT ;  /* 0x000000070e007c0c */ /* 0x000fc4000bf06270 */
[----:B------:R-:W-:Y:S01]  /*54f10*/  ISETP.LT.AND P5, PT, R28, UR14, !P5 ;  /* 0x0000000e1c007c0c */ /* 0x000fe2000efa1270 */
[----:B--2---:R1:W-:Y:S01]  /*54f20*/  @P2 STG.E.U16 desc[UR76][R12.64], R7 ;  /* 0x000000070c002986 */ /* 0x0043e2000c10154c */
[----:B------:R-:W-:Y:S01]  /*54f30*/  PRMT R26, R7, 0x7632, R26 ;  /* 0x00007632071a7816 */ /* 0x000fe2000000001a */
[----:B------:R-:W-:Y:S01]  /*54f40*/  IMAD.WIDE R14, R25, 0x2, R10 ;  /* 0x00000002190e7825 */ /* 0x000fe200078e020a */
[----:B------:R-:W-:Y:S01]  /*54f50*/  ISETP.LT.AND P2, PT, R21, UR10, !P0 ;  /* 0x0000000a15007c0c */ /* 0x000fe2000c741270 */
[----:B------:R-:W2:Y:S01]  /*54f60*/  LDCU UR14, c[0x0][0x398] ;  /* 0x00007300ff0e77ac */ /* 0x000ea20008000800 */
[----:B------:R-:W2:Y:S04]  /*54f70*/  LDL.LU R21, [R1+0x98] ;  /* 0x0000980001157983 */ /* 0x000ea80000300800 */
[----:B------:R0:W-:Y:S01]  /*54f80*/  STL [R1+0x21e4], R28 ;  /* 0x0021e41c01007387 */ /* 0x0001e20000100800 */
[----:B-1----:R-:W-:-:S05]  /*54f90*/  IMAD.WIDE R6, R25, 0x2, R18 ;  /* 0x0000000219067825 */ /* 0x002fca00078e0212 */
[----:B------:R1:W-:Y:S04]  /*54fa0*/  @P4 STG.E.U16 desc[UR76][R6.64], R26 ;  /* 0x0000001a06004986 */ /* 0x0003e8000c10154c */
[----:B0-----:R-:W2:Y:S04]  /*54fb0*/  LDL R28, [R1+0x88] ;  /* 0x00008800011c7983 */ /* 0x001ea80000100800 */
[----:B------:R-:W2:Y:S04]  /*54fc0*/  LDL.LU R9, [R1+0x21f0] ;  /* 0x0021f00001097983 */ /* 0x000ea80000300800 */
[----:B-1----:R-:W2:Y:S04]  /*54fd0*/  LDL.LU R6, [R1+0x48] ;  /* 0x0000480001067983 */ /* 0x002ea80000300800 */
[----:B------:R-:W3:Y:S01]  /*54fe0*/  LDL R7, [R1+0x1400] ;  /* 0x0014000001077983 */ /* 0x000ee20000100800 */
[----:B------:R-:W-:-:S03]  /*54ff0*/  IMAD.WIDE R12, R25, 0x2, R16 ;  /* 0x00000002190c7825 */ /* 0x000fc600078e0210 */
[----:B------:R0:W-:Y:S04]  /*55000*/  STL [R1+0x21e0], R26 ;  /* 0x0021e01a01007387 */ /* 0x0001e80000100800 */
[----:B0-----:R-:W4:Y:S04]  /*55010*/  LDL.LU R26, [R1+0x78] ;  /* 0x00007800011a7983 */ /* 0x001f280000300800 */
[----:B--2---:R0:W-:Y:S01]  /*55020*/  @P3 STG.E.U16 desc[UR76][R12.64], R6 ;  /* 0x000000060c003986 */ /* 0x0041e2000c10154c */
[----:B---3--:R-:W-:-:S03]  /*55030*/  ISETP.LT.AND P4, PT, R7, UR37, !P0 ;  /* 0x0000002507007c0c */ /* 0x008fc6000c781270 */
[----:B------:R1:W-:Y:S01]  /*55040*/  @P1 STG.E.U16 desc[UR76][R14.64], R24 ;  /* 0x000000180e001986 */ /* 0x0003e2000c10154c */
[----:B0-----:R-:W-:Y:S01]  /*55050*/  IMAD.WIDE R12, R25, 0x2, R2 ;  /* 0x00000002190c7825 */ /* 0x001fe200078e0202 */
[----:B------:R-:W-:Y:S01]  /*55060*/  ISETP.LT.AND P3, PT, R29, UR41, !P0 ;  /* 0x000000291d007c0c */ /* 0x000fe2000c761270 */
[----:B------:R-:W0:Y:S02]  /*55070*/  LDCU UR37, c[0x0][0x398] ;  /* 0x00007300ff2577ac */ /* 0x000e240008000800 */
[----:B------:R-:W-:Y:S01]  /*55080*/  IMAD.WIDE R6, R25, 0x2, R8 ;  /* 0x0000000219067825 */ /* 0x000fe200078e0208 */
[----:B-1----:R-:W-:Y:S01]  /*55090*/  PRMT R14, R5, 0x7632, R14 ;  /* 0x00007632050e7816 */ /* 0x002fe2000000000e */
[----:B------:R-:W1:Y:S03]  /*550a0*/  LDCU UR41, c[0x0][0x3b8] ;  /* 0x00007700ff2977ac */ /* 0x000e660008000800 */
[----:B------:R2:W-:Y:S04]  /*550b0*/  @P5 STG.E.U16 desc[UR76][R6.64], R5 ;  /* 0x0000000506005986 */ /* 0x0005e8000c10154c */
[----:B--2---:R-:W2:Y:S04]  /*550c0*/  LDL.LU R5, [R1+0x21ec] ;  /* 0x0021ec0001057983 */ /* 0x004ea80000300800 */
[----:B------:R-:W3:Y:S01]  /*550d0*/  LDL R7, [R1+0x13f0] ;  /* 0x0013f00001077983 */ /* 0x000ee20000100800 */
[----:B------:R-:W-:Y:S01]  /*550e0*/  ISETP.LT.AND P1, PT, R27, UR23, !P0 ;  /* 0x000000171b007c0c */ /* 0x000fe2000c721270 */
[----:B------:R-:W-:Y:S01]  /*550f0*/  VIADD R24, R25, UR11 ;  /* 0x0000000b19187c36 */ /* 0x000fe20008000000 */
[----:B------:R-:W0:Y:S01]  /*55100*/  LDCU.64 UR10, c[0x0][0x398] ;  /* 0x00007300ff0a77ac */ /* 0x000e220008000a00 */
[----:B------:R1:W-:Y:S01]  /*55110*/  @P6 STG.E.U16 desc[UR76][R12.64], R14 ;  /* 0x0000000e0c006986 */ /* 0x0003e2000c10154c */
[----:B------:R-:W-:Y:S01]  /*55120*/  PRMT R15, R28, 0x7632, R15 ;  /* 0x000076321c0f7816 */ /* 0x000fe2000000000f */
[----:B------:R-:W0:Y:S01]  /*55130*/  LDCU UR23, c[0x0][0x398] ;  /* 0x00007300ff1777ac */ /* 0x000e220008000800 */
[----:B-1----:R-:W-:-:S02]  /*55140*/  PRMT R14, R21, 0x7632, R14 ;  /* 0x00007632150e7816 */ /* 0x002fc4000000000e */
[----:B---3--:R-:W-:Y:S01]  /*55150*/  ISETP.LT.AND P5, PT, R7, UR40, !P0 ;  /* 0x0000002807007c0c */ /* 0x008fe2000c7a1270 */
[----:B--2---:R-:W-:-:S04]  /*55160*/  IMAD.WIDE R6, R24, 0x2, R4 ;  /* 0x0000000218067825 */ /* 0x004fc800078e0204 */
[----:B------:R-:W-:Y:S01]  /*55170*/  IMAD.WIDE R12, R24, 0x2, R22 ;  /* 0x00000002180c7825 */ /* 0x000fe200078e0216 */
[----:B------:R1:W-:Y:S01]  /*55180*/  @P1 STG.E.U16 desc[UR76][R6.64], R21 ;  /* 0x0000001506001986 */ /* 0x0003e2000c10154c */
[----:B------:R-:W-:Y:S01]  /*55190*/  ISETP.LT.AND P6, PT, R0, UR20, !P0 ;  /* 0x0000001400007c0c */ /* 0x000fe2000c7c1270 */
[----:B------:R-:W2:Y:S01]  /*551a0*/  LDCU UR20, c[0x0][0x398] ;  /* 0x00007300ff1477ac */ /* 0x000ea20008000800 */
[----:B----4-:R-:W-:Y:S01]  /*551b0*/  PRMT R25, R26, 0x7632, R25 ;  /* 0x000076321a197816 */ /* 0x010fe20000000019 */
[----:B------:R-:W3:Y:S01]  /*551c0*/  LDCU UR40, c[0x0][0x398] ;  /* 0x00007300ff2877ac */ /* 0x000ee20008000800 */
[----:B-1----:R-:W4:Y:S04]  /*551d0*/  LDL.LU R21, [R1+0x21e8] ;  /* 0x0021e80001157983 */ /* 0x002f280000300800 */
[----:B------:R-:W2:Y:S04]  /*551e0*/  LDL R7, [R1+0x11c0] ;  /* 0x0011c00001077983 */ /* 0x000ea80000100800 */
[----:B------:R2:W-:Y:S04]  /*551f0*/  @P3 STG.E.U16 desc[UR76][R12.64], R14 ;  /* 0x0000000e0c003986 */ /* 0x0005e8000c10154c */
[----:B------:R-:W3:Y:S04]  /*55200*/  LDL R6, [R1+0x13f8] ;  /* 0x0013f80001067983 */ /* 0x000ee80000100800 */
[----:B------:R-:W4:Y:S01]  /*55210*/  LDL.LU R28, [R1+0x21e4] ;  /* 0x0021e400011c7983 */ /* 0x000f220000300800 */
[----:B--2---:R-:W-:-:S05]  /*55220*/  VIADD R14, R7, 0xe ;  /* 0x0000000e070e7836 */ /* 0x004fca0000000000 */
[----:B0-----:R-:W-:Y:S02]  /*55230*/  ISETP.GE.AND P3, PT, R14, UR11, PT ;  /* 0x0000000b0e007c0c */ /* 0x001fe4000bf66270 */
[----:B------:R-:W2:Y:S01]  /*55240*/  LDL.LU R14, [R1+0x88] ;  /* 0x00008800010e7983 */ /* 0x000ea20000300800 */
[----:B---3--:R-:W-:Y:S01]  /*55250*/  ISETP.LT.AND P1, PT, R6, UR16, !P0 ;  /* 0x0000001006007c0c */ /* 0x008fe2000c721270 */
[C---:B----4-:R-:W-:Y:S01]  /*55260*/  IMAD.WIDE R6, R24.reuse, 0x2, R20 ;  /* 0x0000000218067825 */ /* 0x050fe200078e0214 */
[----:B------:R-:W0:Y:S03]  /*55270*/  LDCU UR16, c[0x0][0x398] ;  /* 0x00007300ff1077ac */ /* 0x000e260008000800 */
[C---:B------:R-:W-:Y:S01]  /*55280*/  IMAD.WIDE R12, R24.reuse, 0x2, R18 ;  /* 0x00000002180c7825 */ /* 0x040fe200078e0212 */
[----:B------:R-:W-:Y:S04]  /*55290*/  STL [R1+0x21dc], R9 ;  /* 0x0021dc0901007387 */ /* 0x000fe80000100800 */
[----:B--2---:R1:W-:Y:S04]  /*552a0*/  @P6 STG.E.U16 desc[UR76][R6.64], R14 ;  /* 0x0000000e06006986 */ /* 0x0043e8000c10154c */
[----:B------:R2:W-:Y:S01]  /*552b0*/  @P5 STG.E.U16 desc[UR76][R12.64], R15 ;  /* 0x0000000f0c005986 */ /* 0x0005e2000c10154c */
[----:B-1----:R-:W-:-:S04]  /*552c0*/  IMAD.WIDE R6, R24, 0x2, R16 ;  /* 0x0000000218067825 */ /* 0x002fc800078e0210 */
[----:B--2---:R-:W-:Y:S01]  /*552d0*/  IMAD.WIDE R14, R24, 0x2, R8 ;  /* 0x00000002180e7825 */ /* 0x004fe200078e0208 */
[----:B------:R1:W-:Y:S04]  /*552e0*/  @P2 STG.E.U16 desc[UR76][R6.64], R26 ;  /* 0x0000001a06002986 */ /* 0x0003e8000c10154c */
[----:B------:R-:W2:Y:S04]  /*552f0*/  LDL.LU R9, [R1+0x68] ;  /* 0x0000680001097983 */ /* 0x000ea80000300800 */
[----:B-1----:R-:W3:Y:S04]  /*55300*/  LDL.LU R26, [R1+0x21e0] ;  /* 0x0021e000011a7983 */ /* 0x002ee80000300800 */
[----:B------:R-:W4:Y:S04]  /*55310*/  LDL R6, [R1+0x13f4] ;  /* 0x0013f40001067983 */ /* 0x000f280000100800 */
[----:B------:R-:W3:Y:S01]  /*55320*/  LDL R7, [R1+0x1400] ;  /* 0x0014000001077983 */ /* 0x000ee20000100800 */
[----:B------:R-:W-:Y:S01]  /*55330*/  ISETP.LT.AND P0, PT, R28, UR13, !P0 ;  /* 0x0000000d1c007c0c */ /* 0x000fe2000c701270 */
[----:B------:R-:W-:Y:S01]  /*55340*/  IMAD.WIDE R12, R24, 0x2, R10 ;  /* 0x00000002180c7825 */ /* 0x000fe200078e020a */
[----:B------:R-:W-:Y:S01]  /*55350*/  ISETP.LT.AND P5, PT, R27, UR30, !P3 ;  /* 0x0000001e1b007c0c */ /* 0x000fe2000dfa1270 */
[----:B------:R1:W-:Y:S01]  /*55360*/  STL [R1+0x21d8], R28 ;  /* 0x0021d81c01007387 */ /* 0x0003e20000100800 */
[----:B------:R-:W0:Y:S03]  /*55370*/  LDCU UR13, c[0x0][0x398] ;  /* 0x00007300ff0d77ac */ /* 0x000e260008000800 */
[----:B------:R-:W-:Y:S01]  /*55380*/  @P1 STG.E.U16 desc[UR76][R12.64], R25 ;  /* 0x000000190c001986 */ /* 0x000fe2000c10154c */
[----:B------:R-:W0:Y:S05]  /*55390*/  LDCU UR30, c[0x0][0x398] ;  /* 0x00007300ff1e77ac */ /* 0x000e2a0008000800 */
[----:B--2---:R2:W-:Y:S01]  /*553a0*/  @P0 STG.E.U16 desc[UR76][R14.64], R9 ;  /* 0x000000090e000986 */ /* 0x0045e2000c10154c */
[----:B------:R-:W-:-:S02]  /*553b0*/  ISETP.LT.AND P0, PT, R28, UR36, !P3 ;  /* 0x000000241c007c0c */ /* 0x000fc4000df01270 */
[----:B----4-:R-:W-:Y:S01]  /*553c0*/  ISETP.LT.AND P6, PT, R6, UR8, !P3 ;  /* 0x0000000806007c0c */ /* 0x010fe2000dfc1270 */
[----:B-1----:R-:W4:Y:S01]  /*553d0*/  LDL R28, [R1+0x11c0] ;  /* 0x0011c000011c7983 */ /* 0x002f220000100800 */
[----:B--2---:R-:W-:Y:S02]  /*553e0*/  PRMT R14, R9, 0x7632, R14 ;  /* 0x00007632090e7816 */ /* 0x004fe4000000000e */
[----:B---3--:R-:W-:Y:S01]  /*553f0*/  ISETP.LT.AND P2, PT, R7, UR26, !P3 ;  /* 0x0000001a07007c0c */ /* 0x008fe2000df41270 */
[C---:B------:R-:W-:Y:S01]  /*55400*/  IMAD.WIDE R6, R24.reuse, 0x2, R2 ;  /* 0x0000000218067825 */ /* 0x040fe200078e0202 */
[----:B------:R-:W2:Y:S03]  /*55410*/  LDL R9, [R1+0x4c] ;  /* 0x00004c0001097983 */ /* 0x000ea60000100800 */
[----:B------:R-:W-:Y:S01]  /*55420*/  VIADD R25, R24, UR42 ;  /* 0x0000002a18197c36 */ /* 0x000fe20008000000 */
[----:B------:R1:W-:Y:S01]  /*55430*/  @P4 STG.E.U16 desc[UR76][R6.64], R14 ;  /* 0x0000000e06004986 */ /* 0x0003e2000c10154c */
[----:B------:R-:W-:Y:S01]  /*55440*/  ISETP.LT.AND P1, PT, R29, UR5, !P3 ;  /* 0x000000051d007c0c */ /* 0x000fe2000df21270 */
[----:B------:R-:W3:Y:S01]  /*55450*/  LDCU.64 UR8, c[0x0][0x398] ;  /* 0x00007300ff0877ac */ /* 0x000ee20008000a00 */
[----:B------:R-:W0:Y:S01]  /*55460*/  LDCU UR36, c[0x0][0x398] ;  /* 0x00007300ff2477ac */ /* 0x000e220008000800 */
[----:B------:R-:W0:Y:S01]  /*55470*/  LDCU UR26, c[0x0][0x398] ;  /* 0x00007300ff1a77ac */ /* 0x000e220008000800 */
[----:B-1----:R-:W2:Y:S01]  /*55480*/  LDL R6, [R1+0x13f8] ;  /* 0x0013f80001067983 */ /* 0x002ea20000100800 */
[----:B------:R-:W-:Y:S01]  /*55490*/  IMAD.WIDE R12, R25, 0x2, R4 ;  /* 0x00000002190c7825 */ /* 0x000fe200078e0204 */
[----:B------:R-:W-:Y:S01]  /*554a0*/  ISETP.LT.AND P4, PT, R0, UR27, !P3 ;  /* 0x0000001b00007c0c */ /* 0x000fe2000df81270 */
[----:B------:R-:W1:Y:S01]  /*554b0*/  LDCU UR5, c[0x0][0x398] ;  /* 0x00007300ff0577ac */ /* 0x000e620008000800 */
[----:B------:R-:W2:Y:S01]  /*554c0*/  LDL.LU R7, [R1+0x18c] ;  /* 0x00018c0001077983 */ /* 0x000ea20000300800 */
[----:B------:R-:W0:Y:S03]  /*554d0*/  LDCU UR42, c[0x0][0x3b8] ;  /* 0x00007700ff2a77ac */ /* 0x000e260008000800 */
[----:B------:R-:W3:Y:S01]  /*554e0*/  LDL R14, [R1+0x13f0] ;  /* 0x0013f000010e7983 */ /* 0x000ee20000100800 */
[----:B------:R-:W0:Y:S03]  /*554f0*/  LDCU UR27, c[0x0][0x398] ;  /* 0x00007300ff1b77ac */ /* 0x000e260008000800 */
[----:B--2---:R2:W-:Y:S01]  /*55500*/  @P5 STG.E.U16 desc[UR76][R12.64], R7 ;  /* 0x000000070c005986 */ /* 0x0045e2000c10154c */
[----:B------:R-:W-:Y:S01]  /*55510*/  ISETP.LT.AND P5, PT, R6, UR24, !P3 ;  /* 0x0000001806007c0c */ /* 0x000fe2000dfa1270 */
[----:B------:R-:W0:Y:S01]  /*55520*/  LDCU UR24, c[0x0][0x398] ;  /* 0x00007300ff1877ac */ /* 0x000e220008000800 */
[----:B------:R-:W-:-:S02]  /*55530*/  PRMT R15, R7, 0x7632, R15 ;  /* 0x00007632070f7816 */ /* 0x000fc4000000000f */
[----:B---3--:R-:W-:Y:S01]  /*55540*/  ISETP.LT.AND P3, PT, R14, UR15, !P3 ;  /* 0x0000000f0e007c0c */ /* 0x008fe2000df61270 */
[----:B----4-:R-:W-:Y:S01]  /*55550*/  VIADD R14, R28, 0xf ;  /* 0x0000000f1c0e7836 */ /* 0x010fe20000000000 */
[----:B------:R-:W-:Y:S01]  /*55560*/  PRMT R24, R9, 0x7632, R24 ;  /* 0x0000763209187816 */ /* 0x000fe20000000018 */
[----:B------:R-:W3:Y:S01]  /*55570*/  LDL.LU R28, [R1+0x5c] ;  /* 0x00005c00011c7983 */ /* 0x000ee20000300800 */
[----:B------:R-:W4:Y:S01]  /*55580*/  LDCU UR15, c[0x0][0x398] ;  /* 0x00007300ff0f77ac */ /* 0x000f220008000800 */
[C---:B--2---:R-:W-:Y:S02]  /*55590*/  IMAD.WIDE R6, R25.reuse, 0x2, R22 ;  /* 0x0000000219067825 */ /* 0x044fe400078e0216 */
[----:B------:R2:W-:Y:S02]  /*555a0*/  STL [R1+0x21d4], R21 ;  /* 0x0021d41501007387 */ /* 0x0005e40000100800 */
[----:B------:R-:W-:Y:S02]  /*555b0*/  IMAD.WIDE R12, R25, 0x2, R20 ;  /* 0x00000002190c7825 */ /* 0x000fe400078e0214 */
[----:B------:R0:W-:Y:S04]  /*555c0*/  @P1 STG.E.U16 desc[UR76][R6.64], R15 ;  /* 0x0000000f06001986 */ /* 0x0001e8000c10154c */
[----:B--2---:R-:W2:Y:S04]  /*555d0*/  LDL R21, [R1+0x13f4] ;  /* 0x0013f40001157983 */ /* 0x004ea80000100800 */
[----:B0-----:R-:W2:Y:S01]  /*555e0*/  LDL.LU R7, [R1+0x19c] ;  /* 0x00019c0001077983 */ /* 0x001ea20000300800 */
[----:B------:R-:W-:-:S02]  /*555f0*/  ISETP.GE.AND P1, PT, R14, UR9, PT ;  /* 0x000000090e007c0c */ /* 0x000fc4000bf26270 */
[----:B--2---:R-:W-:Y:S01]  /*55600*/  PRMT R26, R7, 0x7632, R26 ;  /* 0x00007632071a7816 */ /* 0x004fe2000000001a */
[----:B------:R0:W-:Y:S01]  /*55610*/  @P4 STG.E.U16 desc[UR76][R12.64], R7 ;  /* 0x000000070c004986 */ /* 0x0001e2000c10154c */
[----:B------:R-:W-:Y:S01]  /*55620*/  ISETP.LT.AND P4, PT, R21, UR6, !P1 ;  /* 0x0000000615007c0c */ /* 0x000fe2000cf81270 */
[C---:B------:R-:W-:Y:S01]  /*55630*/  IMAD.WIDE R14, R25.reuse, 0x2, R10 ;  /* 0x00000002190e7825 */ /* 0x040fe200078e020a */
[----:B------:R-:W2:Y:S01]  /*55640*/  LDCU.64 UR6, c[0x0][0x398] ;  /* 0x00007300ff0677ac */ /* 0x000ea20008000a00 */
[----:B------:R-:W2:Y:S01]  /*55650*/  LDL.LU R21, [R1+0x9c] ;  /* 0x00009c0001157983 */ /* 0x000ea20000300800 */
[----:B------:R-:W1:Y:S03]  /*55660*/  LDCU UR9, c[0x0][0x3b8] ;  /* 0x00007700ff0977ac */ /* 0x000e660008000800 */
[----:B------:R-:W2:Y:S01]  /*55670*/  LDL.LU R9, [R1+0x21dc] ;  /* 0x0021dc0001097983 */ /* 0x000ea20000300800 */
[----:B0-----:R-:W-:-:S05]  /*55680*/  IMAD.WIDE R6, R25, 0x2, R18 ;  /* 0x0000000219067825 */ /* 0x001fca00078e0212 */
[----:B------:R0:W-:Y:S04]  /*55690*/  @P3 STG.E.U16 desc[UR76][R6.64], R26 ;  /* 0x0000001a06003986 */ /* 0x0001e8000c10154c */
[----:B0-----:R-:W2:Y:S04]  /*556a0*/  LDL.LU R6, [R1+0x4c] ;  /* 0x00004c0001067983 */ /* 0x001ea80000300800 */
[----:B------:R-:W3:Y:S01]  /*556b0*/  LDL R7, [R1+0x1400] ;  /* 0x0014000001077983 */ /* 0x000ee20000100800 */
[----:B------:R-:W-:-:S03]  /*556c0*/  IMAD.WIDE R12, R25, 0x2, R16 ;  /* 0x00000002190c7825 */ /* 0x000fc600078e0210 */
[----:B------:R0:W-:Y:S04]  /*556d0*/  STL [R1+0x21cc], R29 ;  /* 0x0021cc1d01007387 */ /* 0x0001e80000100800 */
[----:B--2---:R2:W-:Y:S01]  /*556e0*/  @P6 STG.E.U16 desc[UR76][R12.64], R6 ;  /* 0x000000060c006986 */ /* 0x0045e2000c10154c */
[----:B------:R-:W-:Y:S01]  /*556f0*/  ISETP.LT.AND P6, PT, R27, UR31, !P1 ;  /* 0x0000001f1b007c0c */ /* 0x000fe2000cfc1270 */
[----:B------:R-:W1:Y:S01]  /*55700*/  LDCU UR31, c[0x0][0x398] ;  /* 0x00007300ff1f77ac */ /* 0x000e620008000800 */
[----:B---3--:R-:W-:Y:S01]  /*55710*/  ISETP.LT.AND P3, PT, R7, UR22, !P1 ;  /* 0x0000001607007c0c */ /* 0x008fe2000cf61270 */
[----:B------:R3:W-:Y:S01]  /*55720*/  @P5 STG.E.U16 desc[UR76][R14.64], R24 ;  /* 0x000000180e005986 */ /* 0x0007e2000c10154c */
[----:B------:R-:W-:Y:S01]  /*55730*/  ISETP.LT.AND P5, PT, R29, UR50, !P1 ;  /* 0x000000321d007c0c */ /* 0x000fe2000cfa1270 */
[----:B------:R-:W1:Y:S02]  /*55740*/  LDCU UR22, c[0x0][0x398] ;  /* 0x00007300ff1677ac */ /* 0x000e640008000800 */
[----:B0-----:R-:W4:Y:S01]  /*55750*/  LDL.LU R29, [R1+0x7c] ;  /* 0x00007c00011d7983 */ /* 0x001f220000300800 */
[----:B------:R-:W0:Y:S01]  /*55760*/  LDCU UR50, c[0x0][0x398] ;  /* 0x00007300ff3277ac */ /* 0x000e220008000800 */
[----:B--2---:R-:W-:-:S04]  /*55770*/  IMAD.WIDE R6, R25, 0x2, R8 ;  /* 0x0000000219067825 */ /* 0x004fc800078e0208 */
[C---:B---3--:R-:W-:Y:S01]  /*55780*/  VIADD R24, R25.reuse, UR60 ;  /* 0x0000003c19187c36 */ /* 0x048fe20008000000 */
[----:B------:R-:W-:Y:S01]  /*55790*/  PRMT R14, R28, 0x7632, R14 ;  /* 0x000076321c0e7816 */ /* 0x000fe2000000000e */
[----:B------:R-:W-:Y:S01]  /*557a0*/  IMAD.WIDE R12, R25, 0x2, R2 ;  /* 0x00000002190c7825 */ /* 0x000fe200078e0202 */
[----:B------:R2:W-:Y:S01]  /*557b0*/  @P0 STG.E.U16 desc[UR76][R6.64], R28 ;  /* 0x0000001c06000986 */ /* 0x0005e2000c10154c */
[----:B------:R-:W-:Y:S01]  /*557c0*/  PRMT R15, R21, 0x7632, R15 ;  /* 0x00007632150f7816 */ /* 0x000fe2000000000f */
[----:B------:R-:W3:Y:S02]  /*557d0*/  LDCU UR60, c[0x0][0x3b8] ;  /* 0x00007700ff3c77ac */ /* 0x000ee40008000800 */
[----:B------:R0:W-:Y:S04]  /*557e0*/  STL [R1+0x21d0], R9 ;  /* 0x0021d00901007387 */ /* 0x0001e80000100800 */
[----:B------:R1:W-:Y:S01]  /*557f0*/  @P2 STG.E.U16 desc[UR76][R12.64], R14 ;  /* 0x0000000e0c002986 */ /* 0x0003e2000c10154c */
[----:B--2---:R-:W-:-:S03]  /*55800*/  IMAD.WIDE R6, R24, 0x2, R4 ;  /* 0x0000000218067825 */ /* 0x004fc600078e0204 */
[----:B0-----:R-:W2:Y:S04]  /*55810*/  LDL R9, [R1+0x13f4] ;  /* 0x0013f40001097983 */ /* 0x001ea80000100800 */
[----:B------:R-:W2:Y:S01]  /*55820*/  LDL.LU R28, [R1+0x21d8] ;  /* 0x0021d800011c7983 */ /* 0x000ea20000300800 */
[----:B-1----:R-:W-:-:S03]  /*55830*/  IMAD.WIDE R12, R24, 0x2, R22 ;  /* 0x00000002180c7825 */ /* 0x002fc600078e0216 */
[----:B------:R-:W2:Y:S04]  /*55840*/  LDL R14, [R1+0x11c0] ;  /* 0x0011c000010e7983 */ /* 0x000ea80000100800 */
[----:B------:R0:W-:Y:S04]  /*55850*/  @P6 STG.E.U16 desc[UR76][R6.64], R21 ;  /* 0x0000001506006986 */ /* 0x0001e8000c10154c */
[----:B------:R1:W-:Y:S04]  /*55860*/  @P5 STG.E.U16 desc[UR76][R12.64], R15 ;  /* 0x0000000f0c005986 */ /* 0x0003e8000c10154c */
[----:B0-----:R-:W3:Y:S04]  /*55870*/  LDL.LU R21, [R1+0x21d4] ;  /* 0x0021d40001157983 */ /* 0x001ee80000300800 */
[----:B------:R-:W3:Y:S04]  /*55880*/  LDL R7, [R1+0x13f0] ;  /* 0x0013f00001077983 */ /* 0x000ee80000100800 */
[----:B-1----:R-:W3:Y:S04]  /*55890*/  LDL R12, [R1+0x13f8] ;  /* 0x0013f800010c7983 */ /* 0x002ee80000100800 */
[----:B------:R-:W3:Y:S01]  /*558a0*/  LDL.LU R13, [R1+0x8c] ;  /* 0x00008c00010d7983 */ /* 0x000ee20000300800 */
[----:B------:R-:W-:Y:S01]  /*558b0*/  ISETP.LT.AND P2, PT, R0, UR28, !P1 ;  /* 0x0000001c00007c0c */ /* 0x000fe2000cf41270 */
[----:B------:R-:W0:Y:S01]  /*558c0*/  LDCU UR28, c[0x0][0x398] ;  /* 0x00007300ff1c77ac */ /* 0x000e220008000800 */
[----:B----4-:R-:W-:Y:S01]  /*558d0*/  PRMT R25, R29, 0x7632, R25 ;  /* 0x000076321d197816 */ /* 0x010fe20000000019 */
[----:B--2---:R-:W-:Y:S01]  /*558e0*/  VIADD R14, R14, 0x10 ;  /* 0x000000100e0e7836 */ /* 0x004fe20000000000 */
[----:B------:R-:W-:Y:S01]  /*558f0*/  ISETP.LT.AND P0, PT, R28, UR38, !P1 ;  /* 0x000000261c007c0c */ /* 0x000fe2000cf01270 */
[----:B------:R-:W1:Y:S03]  /*55900*/  LDCU UR38, c[0x0][0x398] ;  /* 0x00007300ff2677ac */ /* 0x000e660008000800 */
[----:B------:R-:W-:-:S02]  /*55910*/  ISETP.GE.AND P5, PT, R14, UR7, PT ;  /* 0x000000070e007c0c */ /* 0x000fc4000bfa6270 */
[----:B---3--:R-:W-:Y:S01]  /*55920*/  ISETP.LT.AND P6, PT, R7, UR29, !P1 ;  /* 0x0000001d07007c0c */ /* 0x008fe2000cfc1270 */
[----:B------:R-:W-:Y:S01]  /*55930*/  IMAD.WIDE R6, R24, 0x2, R20 ;  /* 0x0000000218067825 */ /* 0x000fe200078e0214 */
[----:B------:R-:W2:Y:S04]  /*55940*/  LDCU UR29, c[0x0][0x398] ;  /* 0x00007300ff1d77ac */ /* 0x000ea80008000800 */
[----:B------:R3:W-:Y:S01]  /*55950*/  @P2 STG.E.U16 desc[UR76][R6.64], R13 ;  /* 0x0000000d06002986 */ /* 0x0007e2000c10154c */
[----:B------:R-:W-:Y:S02]  /*55960*/  PRMT R26, R13, 0x7632, R26 ;  /* 0x000076320d1a7816 */ /* 0x000fe4000000001a */
[----:B------:R-:W-:Y:S01]  /*55970*/  ISETP.LT.AND P1, PT, R12, UR33, !P1 ;  /* 0x000000210c007c0c */ /* 0x000fe2000cf21270 */
[C---:B------:R-:W-:Y:S01]  /*55980*/  IMAD.WIDE R14, R24.reuse, 0x2, R10 ;  /* 0x00000002180e7825 */ /* 0x040fe200078e020a */
[----:B------:R-:W-:Y:S01]  /*55990*/  ISETP.LT.AND P2, PT, R9, UR10, !P5 ;  /* 0x0000000a09007c0c */ /* 0x000fe2000ef41270 */
[----:B------:R-:W4:Y:S01]  /*559a0*/  LDCU.64 UR10, c[0x0][0x398] ;  /* 0x00007300ff0a77ac */ /* 0x000f220008000a00 */
[----:B------:R-:W0:Y:S01]  /*559b0*/  LDCU UR33, c[0x0][0x398] ;  /* 0x00007300ff2177ac */ /* 0x000e220008000800 */
[----:B---3--:R-:W-:-:S04]  /*559c0*/  IMAD.WIDE R6, R24, 0x2, R18 ;  /* 0x0000000218067825 */ /* 0x008fc800078e0212 */
[C---:B------:R-:W-:Y:S01]  /*559d0*/  IMAD.WIDE R12, R24.reuse, 0x2, R16 ;  /* 0x00000002180c7825 */ /* 0x040fe200078e0210 */
[----:B------:R3:W-:Y:S04]  /*559e0*/  @P6 STG.E.U16 desc[UR76][R6.64], R26 ;  /* 0x0000001a06006986 */ /* 0x0007e8000c10154c */
[----:B------:R0:W-:Y:S04]  /*559f0*/  @P4 STG.E.U16 desc[UR76][R12.64], R29 ;  /* 0x0000001d0c004986 */ /* 0x0001e8000c10154c */
[----:B---3--:R-:W3:Y:S04]  /*55a00*/  LDL R6, [R1+0x1400] ;  /* 0x0014000001067983 */ /* 0x008ee80000100800 */
[----:B------:R-:W2:Y:S04]  /*55a10*/  LDL R7, [R1+0x13f8] ;  /* 0x0013f80001077983 */ /* 0x000ea80000100800 */
[----:B------:R-:W4:Y:S04]  /*55a20*/  LDL.LU R9, [R1+0x21d0] ;  /* 0x0021d00001097983 */ /* 0x000f280000300800 */
[----:B0-----:R-:W4:Y:S04]  /*55a30*/  LDL.LU R29, [R1+0x21cc] ;  /* 0x0021cc00011d7983 */ /* 0x001f280000300800 */
[----:B------:R-:W4:Y:S04]  /*55a40*/  LDL.LU R13, [R1+0x6c] ;  /* 0x00006c00010d7983 */ /* 0x000f280000300800 */
[----:B------:R0:W-:Y:S04]  /*55a50*/  @P1 STG.E.U16 desc[UR76][R14.64], R25 ;  /* 0x000000190e001986 */ /* 0x0001e8000c10154c */
[----:B------:R-:W-:Y:S01]  /*55a60*/  STL [R1+0x21c8], R5 ;  /* 0x0021c80501007387 */ /* 0x000fe20000100800 */
[----:B0-----:R-:W-:Y:S01]  /*55a70*/  VIADD R25, R24, UR59 ;  /* 0x0000003b18197c36 */ /* 0x001fe20008000000 */
[----:B------:R-:W-:Y:S01]  /*55a80*/  ISETP.LT.AND P4, PT, R27, UR55, !P5 ;  /* 0x000000371b007c0c */ /* 0x000fe2000ef81270 */
[----:B------:R-:W0:Y:S01]  /*55a90*/  LDCU UR59, c[0x0][0x3b8] ;  /* 0x00007700ff3b77ac */ /* 0x000e220008000800 */
[----:B------:R-:W0:Y:S01]  /*55aa0*/  LDCU UR55, c[0x0][0x398] ;  /* 0x00007300ff3777ac */ /* 0x000e220008000800 */
[----:B---3--:R-:W-:Y:S01]  /*55ab0*/  ISETP.LT.AND P6, PT, R6, UR32, !P5 ;  /* 0x0000002006007c0c */ /* 0x008fe2000efc1270 */
[----:B------:R-:W3:Y:S01]  /*55ac0*/  LDCU UR32, c[0x0][0x398] ;  /* 0x00007300ff2077ac */ /* 0x000ee20008000800 */
[----:B--2---:R-:W-:Y:S01]  /*55ad0*/  ISETP.LT.AND P1, PT, R7, UR57, !P5 ;  /* 0x0000003907007c0c */ /* 0x004fe2000ef21270 */
[----:B------:R-:W2:Y:S01]  /*55ae0*/  LDCU UR57, c[0x0][0x398] ;  /* 0x00007300ff3977ac */ /* 0x000ea20008000800 */
[----:B----4-:R-:W-:-:S05]  /*55af0*/  IMAD.WIDE R6, R24, 0x2, R8 ;  /* 0x0000000218067825 */ /* 0x010fca00078e0208 */
[----:B------:R4:W-:Y:S01]  /*55b00*/  @P0 STG.E.U16 desc[UR76][R6.64], R13 ;  /* 0x0000000d06000986 */ /* 0x0009e2000c10154c */
[----:B------:R-:W-:Y:S01]  /*55b10*/  PRMT R14, R13, 0x7632, R14 ;  /* 0x000076320d0e7816 */ /* 0x000fe2000000000e */
[----:B----4-:R-:W-:-:S04]  /*55b20*/  IMAD.WIDE R6, R24, 0x2, R2 ;  /* 0x0000000218067825 */ /* 0x010fc800078e0202 */
[----:B------:R-:W-:Y:S01]  /*55b30*/  IMAD.WIDE R12, R25, 0x2, R4 ;  /* 0x00000002190c7825 */ /* 0x000fe200078e0204 */
[----:B------:R4:W-:Y:S04]  /*55b40*/  @P3 STG.E.U16 desc[UR76][R6.64], R14 ;  /* 0x0000000e06003986 */ /* 0x0009e8000c10154c */
[----:B------:R-:W2:Y:S04]  /*55b50*/  LDL R5, [R1+0x11c0] ;  /* 0x0011c00001057983 */ /* 0x000ea80000100800 */
[----:B----4-:R-:W4:Y:S04]  /*55b60*/  LDL.LU R6, [R1+0xa0] ;  /* 0x0000a00001067983 */ /* 0x010f280000300800 */
[----:B------:R-:W3:Y:S01]  /*55b70*/  LDL R7, [R1+0x13f0] ;  /* 0x0013f00001077983 */ /* 0x000ee20000100800 */
[----:B------:R-:W-:Y:S01]  /*55b80*/  ISETP.LT.AND P0, PT, R29, UR25, !P5 ;  /* 0x000000191d007c0c */ /* 0x000fe2000ef01270 */
[----:B------:R-:W0:Y:S01]  /*55b90*/  LDCU UR25, c[0x0][0x398] ;  /* 0x00007300ff1977ac */ /* 0x000e220008000800 */
[----:B--2---:R-:W-:-:S02]  /*55ba0*/  VIADD R14, R5, 0x11 ;  /* 0x00000011050e7836 */ /* 0x004fc40000000000 */
[----:B------:R-:W2:Y:S04]  /*55bb0*/  LDL.LU R5, [R1+0xd0] ;  /* 0x0000d00001057983 */ /* 0x000ea80000300800 */
[----:B----4-:R4:W-:Y:S01]  /*55bc0*/  @P4 STG.E.U16 desc[UR76][R12.64], R6 ;  /* 0x000000060c004986 */ /* 0x0109e2000c10154c */
[----:B------:R-:W-:Y:S02]  /*55bd0*/  PRMT R15, R6, 0x7632, R15 ;  /* 0x00007632060f7816 */ /* 0x000fe4000000000f */
[----:B---3--:R-:W-:Y:S01]  /*55be0*/  ISETP.LT.AND P4, PT, R7, UR49, !P5 ;  /* 0x0000003107007c0c */ /* 0x008fe2000ef81270 */
[----:B------:R3:W-:Y:S01]  /*55bf0*/  STL [R1+0x21c4], R21 ;  /* 0x0021c41501007387 */ /* 0x0007e20000100800 */
[----:B------:R-:W-:Y:S01]  /*55c00*/  ISETP.LT.AND P3, PT, R0, UR39, !P5 ;  /* 0x0000002700007c0c */ /* 0x000fe2000ef61270 */
[----:B------:R-:W0:Y:S01]  /*55c10*/  LDCU UR39, c[0x0][0x398] ;  /* 0x00007300ff2777ac */ /* 0x000e220008000800 */
[C---:B----4-:R-:W-:Y:S01]  /*55c20*/  IMAD.WIDE R6, R25.reuse, 0x2, R22 ;  /* 0x0000000219067825 */ /* 0x050fe200078e0216 */
[----:B------:R-:W4:Y:S03]  /*55c30*/  LDCU UR49, c[0x0][0x398] ;  /* 0x00007300ff3177ac */ /* 0x000f260008000800 */
[----:B------:R-:W-:Y:S01]  /*55c40*/  IMAD.WIDE R12, R25, 0x2, R20 ;  /* 0x00000002190c7825 */ /* 0x000fe200078e0214 */
[----:B------:R0:W-:Y:S04]  /*55c50*/  @P0 STG.E.U16 desc[UR76][R6.64], R15 ;  /* 0x0000000f06000986 */ /* 0x0001e8000c10154c */
[----:B---3--:R-:W3:Y:S04]  /*55c60*/  LDL.LU R21, [R1+0xb0] ;  /* 0x0000b00001157983 */ /* 0x008ee80000300800 */
[----:B0-----:R-:W2:Y:S01]  /*55c70*/  LDL R7, [R1+0x13f4] ;  /* 0x0013f40001077983 */ /* 0x001ea20000100800 */
[----:B------:R-:W-:-:S02]  /*55c80*/  ISETP.GE.AND P0, PT, R14, UR11, PT ;  /* 0x0000000b0e007c0c */ /* 0x000fc4000bf06270 */
[----:B------:R-:W-:Y:S01]  /*55c90*/  ISETP.LT.AND P5, PT, R28, UR54, !P5 ;  /* 0x000000361c007c0c */ /* 0x000fe2000efa1270 */
[----:B------:R0:W-:Y:S04]  /*55ca0*/  STL [R1+0x21c0], R28 ;  /* 0x0021c01c01007387 */ /* 0x0001e80000100800 */
[----:B---3--:R3:W-:Y:S01]  /*55cb0*/  @P3 STG.E.U16 desc[UR76][R12.64], R21 ;  /* 0x000000150c003986 */ /* 0x0087e2000c10154c */
[----:B------:R-:W-:Y:S01]  /*55cc0*/  PRMT R26, R21, 0x7632, R26 ;  /* 0x00007632151a7816 */ /* 0x000fe2000000001a */
[----:B------:R-:W-:Y:S01]  /*55cd0*/  IMAD.WIDE R14, R25, 0x2, R10 ;  /* 0x00000002190e7825 */ /* 0x000fe200078e020a */
[----:B------:R-:W1:Y:S01]  /*55ce0*/  LDCU UR54, c[0x0][0x398] ;  /* 0x00007300ff3677ac */ /* 0x000e620008000800 */
[----:B0-----:R-:W4:Y:S01]  /*55cf0*/  LDL.LU R28, [R1+0xc0] ;  /* 0x0000c000011c7983 */ /* 0x001f220000300800 */
[----:B--2---:R-:W-:Y:S01]  /*55d00*/  ISETP.LT.AND P3, PT, R7, UR8, !P0 ;  /* 0x0000000807007c0c */ /* 0x004fe2000c761270 */
[----:B------:R-:W-:-:S02]  /*55d10*/  IMAD.WIDE R6, R25, 0x2, R18 ;  /* 0x0000000219067825 */ /* 0x000fc400078e0212 */
[----:B---3--:R-:W2:Y:S04]  /*55d20*/  LDL.LU R21, [R1+0x110] ;  /* 0x0001100001157983 */ /* 0x008ea80000300800 */
[----:B------:R0:W-:Y:S04]  /*55d30*/  @P4 STG.E.U16 desc[UR76][R6.64], R26 ;  /* 0x0000001a06004986 */ /* 0x0001e8000c10154c */
[----:B0-----:R-:W3:Y:S01]  /*55d40*/  LDL R7, [R1+0x1400] ;  /* 0x0014000001077983 */ /* 0x001ee20000100800 */
        /* <DEDUP_REMOVED lines=38> */
[----:B------:R-:W-:Y:S01]  /*55fb0*/  ISETP.LT.AND P6, PT, R0, UR34, !P0 ;  /* 0x0000002200007c0c */ /* 0x000fe2000c7c1270 */
[----:B------:R-:W2:Y:S01]  /*55fc0*/  LDL.LU R14, [R1+0x100] ;  /* 0x00010000010e7983 */ /* 0x000ea20000300800 */
[----:B---3--:R-:W-:Y:S01]  /*55fd0*/  ISETP.LT.AND P1, PT, R6, UR52, !P0 ;  /* 0x0000003406007c0c */ /* 0x008fe2000c721270 */
[----:B----4-:R-:W-:Y:S01]  /*55fe0*/  IMAD.WIDE R6, R24, 0x2, R20 ;  /* 0x0000000218067825 */ /* 0x010fe200078e0214 */
[----:B------:R-:W-:-:S03]  /*55ff0*/  PRMT R25, R29, 0x7632, R25 ;  /* 0x000076321d197816 */ /* 0x000fc60000000019 */
[C---:B------:R-:W-:Y:S01]  /*56000*/  IMAD.WIDE R12, R24.reuse, 0x2, R18 ;  /* 0x00000002180c7825 */ /* 0x040fe200078e0212 */
[----:B------:R-:W-:Y:S01]  /*56010*/  STL [R1+0x21b4], R9 ;  /* 0x0021b40901007387 */ /* 0x000fe20000100800 */
[----:B------:R-:W0:Y:S01]  /*56020*/  LDCU UR9, c[0x0][0x3b8] ;  /* 0x00007700ff0977ac */ /* 0x000e220008000800 */
[----:B------:R-:W3:Y:S01]  /*56030*/  LDCU UR34, c[0x0][0x398] ;  /* 0x00007300ff2277ac */ /* 0x000ee20008000800 */
[----:B------:R-:W4:Y:S02]  /*56040*/  LDCU UR52, c[0x0][0x398] ;  /* 0x00007300ff3477ac */ /* 0x000f240008000800 */
[----:B--2---:R2:W-:Y:S04]  /*56050*/  @P6 STG.E.U16 desc[UR76][R6.64], R14 ;  /* 0x0000000e06006986 */ /* 0x0045e8000c10154c */
[----:B------:R0:W-:Y:S01]  /*56060*/  @P5 STG.E.U16 desc[UR76][R12.64], R15 ;  /* 0x0000000f0c005986 */ /* 0x0001e2000c10154c */
[----:B--2---:R-:W-:-:S04]  /*56070*/  IMAD.WIDE R6, R24, 0x2, R16 ;  /* 0x0000000218067825 */ /* 0x004fc800078e0210 */
[----:B0-----:R-:W-:Y:S01]  /*56080*/  IMAD.WIDE R14, R24, 0x2, R8 ;  /* 0x00000002180e7825 */ /* 0x001fe200078e0208 */
[----:B------:R0:W-:Y:S04]  /*56090*/  @P3 STG.E.U16 desc[UR76][R6.64], R29 ;  /* 0x0000001d06003986 */ /* 0x0001e8000c10154c */
[----:B------:R-:W2:Y:S04]  /*560a0*/  LDL.LU R9, [R1+0xe0] ;  /* 0x0000e00001097983 */ /* 0x000ea80000300800 */
[----:B0-----:R-:W3:Y:S04]  /*560b0*/  LDL.LU R29, [R1+0x21bc] ;  /* 0x0021bc00011d7983 */ /* 0x001ee80000300800 */
[----:B------:R-:W3:Y:S04]  /*560c0*/  LDL R6, [R1+0x1400] ;  /* 0x0014000001067983 */ /* 0x000ee80000100800 */
[----:B------:R-:W4:Y:S01]  /*560d0*/  LDL R7, [R1+0x13f8] ;  /* 0x0013f80001077983 */ /* 0x000f220000100800 */
[----:B------:R-:W-:Y:S01]  /*560e0*/  ISETP.LT.AND P0, PT, R28, UR61, !P0 ;  /* 0x0000003d1c007c0c */ /* 0x000fe2000c701270 */
[----:B------:R-:W-:Y:S01]  /*560f0*/  IMAD.WIDE R12, R24, 0x2, R10 ;  /* 0x00000002180c7825 */ /* 0x000fe200078e020a */
[----:B------:R-:W-:Y:S01]  /*56100*/  ISETP.LT.AND P3, PT, R26, UR6, !P4 ;  /* 0x000000061a007c0c */ /* 0x000fe2000e761270 */
[----:B------:R-:W0:Y:S01]  /*56110*/  LDCU.64 UR6, c[0x0][0x398] ;  /* 0x00007300ff0677ac */ /* 0x000e220008000a00 */
[----:B------:R-:W4:Y:S01]  /*56120*/  LDL.LU R26, [R1+0x21b8] ;  /* 0x0021b800011a7983 */ /* 0x000f220000300800 */
[----:B------:R-:W-:Y:S01]  /*56130*/  ISETP.LT.AND P5, PT, R27, UR70, !P4 ;  /* 0x000000461b007c0c */ /* 0x000fe2000e7a1270 */
[----:B------:R-:W0:Y:S02]  /*56140*/  LDCU UR61, c[0x0][0x398] ;  /* 0x00007300ff3d77ac */ /* 0x000e240008000800 */
[----:B------:R1:W-:Y:S01]  /*56150*/  @P1 STG.E.U16 desc[UR76][R12.64], R25 ;  /* 0x000000190c001986 */ /* 0x0003e2000c10154c */
[----:B------:R-:W0:Y:S01]  /*56160*/  LDCU UR70, c[0x0][0x398] ;  /* 0x00007300ff4677ac */ /* 0x000e220008000800 */
[----:B-1----:R-:W-:Y:S01]  /*56170*/  VIADD R25, R24, UR75 ;  /* 0x0000004b18197c36 */ /* 0x002fe20008000000 */
[----:B------:R-:W1:Y:S03]  /*56180*/  LDCU UR75, c[0x0][0x3b8] ;  /* 0x00007700ff4b77ac */ /* 0x000e660008000800 */
[----:B------:R-:W-:Y:S01]  /*56190*/  IMAD.WIDE R12, R25, 0x2, R4 ;  /* 0x00000002190c7825 */ /* 0x000fe200078e0204 */
[----:B--2---:R2:W-:Y:S01]  /*561a0*/  @P0 STG.E.U16 desc[UR76][R14.64], R9 ;  /* 0x000000090e000986 */ /* 0x0045e2000c10154c */
[----:B---3--:R-:W-:-:S03]  /*561b0*/  ISETP.LT.AND P6, PT, R6, UR53, !P4 ;  /* 0x0000003506007c0c */ /* 0x008fc6000e7c1270 */
[----:B--2---:R-:W2:Y:S01]  /*561c0*/  LDL R15, [R1+0x11c0] ;  /* 0x0011c000010f7983 */ /* 0x004ea20000100800 */
[----:B------:R-:W-:Y:S01]  /*561d0*/  PRMT R14, R9, 0x7632, R14 ;  /* 0x00007632090e7816 */ /* 0x000fe2000000000e */
[----:B------:R-:W3:Y:S01]  /*561e0*/  LDCU UR53, c[0x0][0x398] ;  /* 0x00007300ff3577ac */ /* 0x000ee20008000800 */
[----:B----4-:R-:W-:Y:S01]  /*561f0*/  ISETP.LT.AND P1, PT, R7, UR73, !P4 ;  /* 0x0000004907007c0c */ /* 0x010fe2000e721270 */
[----:B------:R-:W-:Y:S01]  /*56200*/  IMAD.WIDE R6, R24, 0x2, R2 ;  /* 0x0000000218067825 */ /* 0x000fe200078e0202 */
[----:B------:R-:W4:Y:S01]  /*56210*/  LDL R9, [R1+0xc4] ;  /* 0x0000c40001097983 */ /* 0x000f220000100800 */
[----:B------:R-:W-:Y:S01]  /*56220*/  ISETP.LT.AND P0, PT, R29, UR51, !P4 ;  /* 0x000000331d007c0c */ /* 0x000fe2000e701270 */
[----:B------:R-:W0:Y:S02]  /*56230*/  LDCU UR51, c[0x0][0x398] ;  /* 0x00007300ff3377ac */ /* 0x000e240008000800 */
[----:B------:R1:W-:Y:S01]  /*56240*/  STL [R1+0x21b0], R5 ;  /* 0x0021b00501007387 */ /* 0x0003e20000100800 */
[----:B------:R-:W0:Y:S03]  /*56250*/  LDCU UR73, c[0x0][0x398] ;  /* 0x00007300ff4977ac */ /* 0x000e260008000800 */
[----:B------:R3:W-:Y:S04]  /*56260*/  @P2 STG.E.U16 desc[UR76][R6.64], R14 ;  /* 0x0000000e06002986 */ /* 0x0007e8000c10154c */
[----:B-1----:R-:W2:Y:S04]  /*56270*/  LDL R5, [R1+0x13f0] ;  /* 0x0013f00001057983 */ /* 0x002ea80000100800 */
[----:B---3--:R-:W3:Y:S01]  /*56280*/  LDL.LU R7, [R1+0xa4] ;  /* 0x0000a40001077983 */ /* 0x008ee20000300800 */
[----:B------:R-:W-:Y:S01]  /*56290*/  ISETP.LT.AND P2, PT, R0, UR65, !P4 ;  /* 0x0000004100007c0c */ /* 0x000fe2000e741270 */
[----:B------:R-:W1:Y:S02]  /*562a0*/  LDCU UR65, c[0x0][0x398] ;  /* 0x00007300ff4177ac */ /* 0x000e640008000800 */
[----:B---3--:R3:W-:Y:S01]  /*562b0*/  @P5 STG.E.U16 desc[UR76][R12.64], R7 ;  /* 0x000000070c005986 */ /* 0x0087e2000c10154c */
[----:B------:R-:W-:-:S02]  /*562c0*/  PRMT R14, R7, 0x7632, R14 ;  /* 0x00007632070e7816 */ /* 0x000fc4000000000e */
[----:B--2---:R-:W-:Y:S01]  /*562d0*/  ISETP.LT.AND P5, PT, R5, UR63, !P4 ;  /* 0x0000003f05007c0c */ /* 0x004fe2000e7a1270 */
[----:B------:R-:W-:Y:S01]  /*562e0*/  VIADD R15, R15, 0x13 ;  /* 0x000000130f0f7836 */ /* 0x000fe20000000000 */
[----:B------:R-:W2:Y:S01]  /*562f0*/  LDL.LU R5, [R1+0xd4] ;  /* 0x0000d40001057983 */ /* 0x000ea20000300800 */
[----:B----4-:R-:W-:Y:S01]  /*56300*/  PRMT R26, R9, 0x7632, R26 ;  /* 0x00007632091a7816 */ /* 0x010fe2000000001a */
[----:B------:R-:W4:Y:S01]  /*56310*/  LDCU UR63, c[0x0][0x398] ;  /* 0x00007300ff3f77ac */ /* 0x000f220008000800 */
[C---:B---3--:R-:W-:Y:S01]  /*56320*/  IMAD.WIDE R6, R25.reuse, 0x2, R22 ;  /* 0x0000000219067825 */ /* 0x048fe200078e0216 */
[----:B------:R3:W-:Y:S03]  /*56330*/  STL [R1+0x21ac], R21 ;  /* 0x0021ac1501007387 */ /* 0x0007e60000100800 */
        /* <DEDUP_REMOVED lines=11> */
[----:B0-----:R-:W4:Y:S01]  /*563f0*/  LDL R28, [R1+0x1400] ;  /* 0x00140000011c7983 */ /* 0x001f220000100800 */
[----:B--2---:R-:W-:Y:S01]  /*56400*/  ISETP.LT.AND P2, PT, R7, UR10, !P0 ;  /* 0x0000000a07007c0c */ /* 0x004fe2000c741270 */
[C---:B------:R-:W-:Y:S01]  /*56410*/  IMAD.WIDE R6, R25.reuse, 0x2, R18 ;  /* 0x0000000219067825 */ /* 0x040fe200078e0212 */
[----:B------:R-:W0:Y:S01]  /*56420*/  LDCU.64 UR10, c[0x0][0x398] ;  /* 0x00007300ff0a77ac */ /* 0x000e220008000a00 */
[----:B---3--:R-:W2:Y:S01]  /*56430*/  LDL.LU R21, [R1+0x114] ;  /* 0x0001140001157983 */ /* 0x008ea20000300800 */
[----:B------:R-:W3:Y:S03]  /*56440*/  LDCU UR68, c[0x0][0x398] ;  /* 0x00007300ff4477ac */ /* 0x000ee60008000800 */
[----:B------:R-:W2:Y:S04]  /*56450*/  LDL.LU R9, [R1+0x21b4] ;  /* 0x0021b40001097983 */ /* 0x000ea80000300800 */
[----:B------:R0:W-:Y:S04]  /*56460*/  @P5 STG.E.U16 desc[UR76][R6.64], R24 ;  /* 0x0000001806005986 */ /* 0x0001e8000c10154c */
[----:B0-----:R-:W2:Y:S01]  /*56470*/  LDL.LU R7, [R1+0xc4] ;  /* 0x0000c40001077983 */ /* 0x001ea20000300800 */
[----:B------:R-:W-:Y:S01]  /*56480*/  IMAD.WIDE R12, R25, 0x2, R16 ;  /* 0x00000002190c7825 */ /* 0x000fe200078e0210 */
[----:B------:R-:W-:Y:S01]  /*56490*/  ISETP.LT.AND P5, PT, R29, UR71, !P0 ;  /* 0x000000471d007c0c */ /* 0x000fe2000c7a1270 */
[----:B------:R-:W0:Y:S03]  /*564a0*/  LDCU UR71, c[0x0][0x398] ;  /* 0x00007300ff4777ac */ /* 0x000e260008000800 */
[----:B--2---:R2:W-:Y:S01]  /*564b0*/  @P3 STG.E.U16 desc[UR76][R12.64], R7 ;  /* 0x000000070c003986 */ /* 0x0045e2000c10154c */
[----:B----4-:R-:W-:Y:S01]  /*564c0*/  ISETP.LT.AND P3, PT, R28, UR72, !P0 ;  /* 0x000000481c007c0c */ /* 0x010fe2000c761270 */
[C---:B------:R-:W-:Y:S01]  /*564d0*/  VIADD R24, R25.reuse, UR74 ;  /* 0x0000004a19187c36 */ /* 0x040fe20008000000 */
[----:B------:R-:W4:Y:S01]  /*564e0*/  LDCU UR74, c[0x0][0x398] ;  /* 0x00007300ff4a77ac */ /* 0x000f220008000800 */
[----:B------:R-:W3:Y:S01]  /*564f0*/  LDL R28, [R1+0x104] ;  /* 0x00010400011c7983 */ /* 0x000ee20000100800 */
[----:B------:R-:W0:Y:S03]  /*56500*/  LDCU UR72, c[0x0][0x398] ;  /* 0x00007300ff4877ac */ /* 0x000e260008000800 */
[----:B------:R1:W-:Y:S01]  /*56510*/  @P1 STG.E.U16 desc[UR76][R14.64], R26 ;  /* 0x0000001a0e001986 */ /* 0x0003e2000c10154c */
[----:B--2---:R-:W-:-:S03]  /*56520*/  IMAD.WIDE R6, R25, 0x2, R8 ;  /* 0x0000000219067825 */ /* 0x004fc600078e0208 */
[----:B------:R2:W-:Y:S04]  /*56530*/  STL [R1+0x21a0], R26 ;  /* 0x0021a01a01007387 */ /* 0x0005e80000100800 */
[----:B------:R-:W-:Y:S01]  /*56540*/  @P4 STG.E.U16 desc[UR76][R6.64], R5 ;  /* 0x0000000506004986 */ /* 0x000fe2000c10154c */
[----:B-1----:R-:W-:-:S03]  /*56550*/  PRMT R14, R5, 0x7632, R14 ;  /* 0x00007632050e7816 */ /* 0x002fc6000000000e */
[----:B--2---:R-:W2:Y:S04]  /*56560*/  LDL R26, [R1+0x13f0] ;  /* 0x0013f000011a7983 */ /* 0x004ea80000100800 */
[----:B------:R1:W-:Y:S04]  /*56570*/  STL [R1+0x21a4], R29 ;  /* 0x0021a41d01007387 */ /* 0x0003e80000100800 */
[----:B-1----:R-:W3:Y:S04]  /*56580*/  LDL.LU R29, [R1+0xf4] ;  /* 0x0000f400011d7983 */ /* 0x002ee80000300800 */
[----:B------:R-:W3:Y:S01]  /*56590*/  LDL.LU R5, [R1+0x21b0] ;  /* 0x0021b00001057983 */ /* 0x000ee20000300800 */
[----:B------:R-:W-:Y:S01]  /*565a0*/  ISETP.LT.AND P1, PT, R27, UR62, !P0 ;  /* 0x0000003e1b007c0c */ /* 0x000fe2000c721270 */
[----:B------:R-:W-:Y:S01]  /*565b0*/  IMAD.WIDE R12, R25, 0x2, R2 ;  /* 0x00000002190c7825 */ /* 0x000fe200078e0202 */
[----:B------:R-:W1:Y:S04]  /*565c0*/  LDCU UR62, c[0x0][0x398] ;  /* 0x00007300ff3e77ac */ /* 0x000e680008000800 */
[----:B------:R0:W-:Y:S02]  /*565d0*/  @P6 STG.E.U16 desc[UR76][R12.64], R14 ;  /* 0x0000000e0c006986 */ /* 0x0001e4000c10154c */
[----:B0-----:R-:W-:-:S02]  /*565e0*/  PRMT R14, R21, 0x7632, R14 ;  /* 0x00007632150e7816 */ /* 0x001fc4000000000e */
[----:B--2---:R-:W-:Y:S01]  /*565f0*/  ISETP.LT.AND P4, PT, R26, UR69, !P0 ;  /* 0x000000451a007c0c */ /* 0x004fe2000c781270 */
[C---:B---3--:R-:W-:Y:S01]  /*56600*/  IMAD.WIDE R6, R24.reuse, 0x2, R4 ;  /* 0x0000000218067825 */ /* 0x048fe200078e0204 */
[----:B------:R-:W2:Y:S03]  /*56610*/  LDL R26, [R1+0x13f4] ;  /* 0x0013f400011a7983 */ /* 0x000ea60000100800 */
[----:B------:R-:W-:Y:S01]  /*56620*/  IMAD.WIDE R12, R24, 0x2, R22 ;  /* 0x00000002180c7825 */ /* 0x000fe200078e0216 */
[----:B------:R0:W-:Y:S01]  /*56630*/  @P1 STG.E.U16 desc[UR76][R6.64], R21 ;  /* 0x0000001506001986 */ /* 0x0001e2000c10154c */
[----:B------:R-:W-:Y:S01]  /*56640*/  PRMT R15, R28, 0x7632, R15 ;  /* 0x000076321c0f7816 */ /* 0x000fe2000000000f */
[----:B------:R-:W3:Y:S02]  /*56650*/  LDCU UR69, c[0x0][0x3b8] ;  /* 0x00007700ff4577ac */ /* 0x000ee40008000800 */
[----:B0-----:R-:W2:Y:S04]  /*56660*/  LDL.LU R21, [R1+0x21ac] ;  /* 0x0021ac0001157983 */ /* 0x001ea80000300800 */
[----:B------:R-:W2:Y:S04]  /*56670*/  LDL R7, [R1+0x11c0] ;  /* 0x0011c00001077983 */ /* 0x000ea80000100800 */
[----:B------:R2:W-:Y:S04]  /*56680*/  @P5 STG.E.U16 desc[UR76][R12.64], R14 ;  /* 0x0000000e0c005986 */ /* 0x0005e8000c10154c */
[----:B------:R-:W3:Y:S04]  /*56690*/  LDL R6, [R1+0x13f8] ;  /* 0x0013f80001067983 */ /* 0x000ee80000100800 */
[----:B------:R-:W4:Y:S01]  /*566a0*/  LDL.LU R28, [R1+0x21a8] ;  /* 0x0021a800011c7983 */ /* 0x000f220000300800 */
[----:B--2---:R-:W-:-:S05]  /*566b0*/  VIADD R14, R7, 0x14 ;  /* 0x00000014070e7836 */ /* 0x004fca0000000000 */
[----:B------:R-:W-:Y:S02]  /*566c0*/  ISETP.GE.AND P5, PT, R14, UR11, PT ;  /* 0x0000000b0e007c0c */ /* 0x000fe4000bfa6270 */
[----:B------:R-:W-:Y:S01]  /*566d0*/  ISETP.LT.AND P6, PT, R0, UR46, !P0 ;  /* 0x0000002e00007c0c */ /* 0x000fe2000c7c1270 */
[----:B------:R-:W2:Y:S01]  /*566e0*/  LDL.LU R14, [R1+0x104] ;  /* 0x00010400010e7983 */ /* 0x000ea20000300800 */
[----:B---3--:R-:W-:Y:S01]  /*566f0*/  ISETP.LT.AND P1, PT, R6, UR44, !P0 ;  /* 0x0000002c06007c0c */ /* 0x008fe2000c721270 */
[----:B------:R-:W-:Y:S01]  /*56700*/  IMAD.WIDE R6, R24, 0x2, R20 ;  /* 0x0000000218067825 */ /* 0x000fe200078e0214 */
[----:B------:R-:W-:-:S03]  /*56710*/  PRMT R25, R29, 0x7632, R25 ;  /* 0x000076321d197816 */ /* 0x000fc60000000019 */
[C---:B------:R-:W-:Y:S01]  /*56720*/  IMAD.WIDE R12, R24.reuse, 0x2, R18 ;  /* 0x00000002180c7825 */ /* 0x040fe200078e0212 */
[----:B------:R-:W-:Y:S01]  /*56730*/  STL [R1+0x219c], R9 ;  /* 0x00219c0901007387 */ /* 0x000fe20000100800 */
[----:B------:R-:W0:Y:S01]  /*56740*/  LDCU UR11, c[0x0][0x398] ;  /* 0x00007300ff0b77ac */ /* 0x000e220008000800 */
[----:B------:R-:W3:Y:S01]  /*56750*/  LDCU UR44, c[0x0][0x398] ;  /* 0x00007300ff2c77ac */ /* 0x000ee20008000800 */
[----:B------:R-:W0:Y:S02]  /*56760*/  LDCU UR46, c[0x0][0x398] ;  /* 0x00007300ff2e77ac */ /* 0x000e240008000800 */
        /* <DEDUP_REMOVED lines=8> */
[----:B------:R-:W3:Y:S01]  /*567f0*/  LDL R7, [R1+0x13f8] ;  /* 0x0013f80001077983 */ /* 0x000ee20000100800 */
[----:B----4-:R-:W-:Y:S01]  /*56800*/  ISETP.LT.AND P0, PT, R28, UR19, !P0 ;  /* 0x000000131c007c0c */ /* 0x010fe2000c701270 */
[----:B------:R-:W-:Y:S01]  /*56810*/  IMAD.WIDE R12, R24, 0x2, R10 ;  /* 0x00000002180c7825 */ /* 0x000fe200078e020a */
[----:B------:R-:W-:Y:S01]  /*56820*/  ISETP.LT.AND P2, PT, R26, UR8, !P5 ;  /* 0x000000081a007c0c */ /* 0x000fe2000ef41270 */
[----:B------:R-:W0:Y:S01]  /*56830*/  LDCU UR19, c[0x0][0x398] ;  /* 0x00007300ff1377ac */ /* 0x000e220008000800 */
[----:B------:R-:W4:Y:S04]  /*56840*/  LDL.LU R26, [R1+0x21a0] ;  /* 0x0021a000011a7983 */ /* 0x000f280000300800 */
[----:B------:R1:W-:Y:S02]  /*56850*/  @P1 STG.E.U16 desc[UR76][R12.64], R25 ;  /* 0x000000190c001986 */ /* 0x0003e4000c10154c */
[----:B-1----:R-:W-:Y:S01]  /*56860*/  VIADD R25, R24, UR9 ;  /* 0x0000000918197c36 */ /* 0x002fe20008000000 */
[----:B------:R-:W-:Y:S01]  /*56870*/  ISETP.LT.AND P4, PT, R27, UR45, !P5 ;  /* 0x0000002d1b007c0c */ /* 0x000fe2000ef81270 */
[----:B------:R-:W1:Y:S02]  /*56880*/  LDCU.64 UR8, c[0x0][0x398] ;  /* 0x00007300ff0877ac */ /* 0x000e640008000a00 */
[----:B------:R-:W-:Y:S01]  /*56890*/  IMAD.WIDE R12, R25, 0x2, R4 ;  /* 0x00000002190c7825 */ /* 0x000fe200078e0204 */
[----:B------:R-:W0:Y:S01]  /*568a0*/  LDCU UR45, c[0x0][0x398] ;  /* 0x00007300ff2d77ac */ /* 0x000e220008000800 */
[----:B--2---:R2:W-:Y:S01]  /*568b0*/  @P0 STG.E.U16 desc[UR76][R14.64], R9 ;  /* 0x000000090e000986 */ /* 0x0045e2000c10154c */
[----:B---3--:R-:W-:-:S03]  /*568c0*/  ISETP.LT.AND P6, PT, R6, UR47, !P5 ;  /* 0x0000002f06007c0c */ /* 0x008fc6000efc1270 */
[----:B--2---:R-:W2:Y:S01]  /*568d0*/  LDL R15, [R1+0x11c0] ;  /* 0x0011c000010f7983 */ /* 0x004ea20000100800 */
[----:B------:R-:W-:Y:S01]  /*568e0*/  PRMT R14, R9, 0x7632, R14 ;  /* 0x00007632090e7816 */ /* 0x000fe2000000000e */
[----:B------:R-:W3:Y:S01]  /*568f0*/  LDCU UR47, c[0x0][0x398] ;  /* 0x00007300ff2f77ac */ /* 0x000ee20008000800 */
[----:B------:R-:W-:Y:S01]  /*56900*/  ISETP.LT.AND P1, PT, R7, UR66, !P5 ;  /* 0x0000004207007c0c */ /* 0x000fe2000ef21270 */
        /* <DEDUP_REMOVED lines=22> */
[----:B---3--:R-:W3:Y:S04]  /*56a70*/  LDL R21, [R1+0x13f4] ;  /* 0x0013f40001157983 */ /* 0x008ee80000100800 */
[----:B0-----:R-:W2:Y:S01]  /*56a80*/  LDL.LU R7, [R1+0xb8] ;  /* 0x0000b80001077983 */ /* 0x001ea20000300800 */
[----:B------:R-:W-:-:S02]  /*56a90*/  ISETP.GE.AND P0, PT, R15, UR9, PT ;  /* 0x000000090f007c0c */ /* 0x000fc4000bf06270 */
[----:B------:R-:W-:Y:S01]  /*56aa0*/  ISETP.LT.AND P5, PT, R28, UR35, !P5 ;  /* 0x000000231c007c0c */ /* 0x000fe2000efa1270 */
[----:B--2---:R0:W-:Y:S01]  /*56ab0*/  @P3 STG.E.U16 desc[UR76][R12.64], R7 ;  /* 0x000000070c003986 */ /* 0x0041e2000c10154c */
[----:B------:R-:W-:Y:S01]  /*56ac0*/  PRMT R24, R7, 0x7632, R24 ;  /* 0x0000763207187816 */ /* 0x000fe20000000018 */
[----:B------:R-:W-:Y:S01]  /*56ad0*/  IMAD.WIDE R14, R25, 0x2, R10 ;  /* 0x00000002190e7825 */ /* 0x000fe200078e020a */
[----:B---3--:R-:W-:Y:S01]  /*56ae0*/  ISETP.LT.AND P3, PT, R21, UR6, !P0 ;  /* 0x0000000615007c0c */ /* 0x008fe2000c761270 */
[----:B------:R-:W2:Y:S01]  /*56af0*/  LDCU UR35, c[0x0][0x398] ;  /* 0x00007300ff2377ac */ /* 0x000ea20008000800 */
[----:B------:R-:W3:Y:S04]  /*56b00*/  LDL.LU R21, [R1+0x118] ;  /* 0x0001180001157983 */ /* 0x000ee80000300800 */
[----:B------:R1:W-:Y:S01]  /*56b10*/  STL [R1+0x2190], R28 ;  /* 0x0021901c01007387 */ /* 0x0003e20000100800 */
[----:B0-----:R-:W-:-:S05]  /*56b20*/  IMAD.WIDE R6, R25, 0x2, R18 ;  /* 0x0000000219067825 */ /* 0x001fca00078e0212 */
[----:B------:R0:W-:Y:S04]  /*56b30*/  @P4 STG.E.U16 desc[UR76][R6.64], R24 ;  /* 0x0000001806004986 */ /* 0x0001e8000c10154c */
[----:B-1----:R-:W2:Y:S04]  /*56b40*/  LDL R28, [R1+0x108] ;  /* 0x00010800011c7983 */ /* 0x002ea80000100800 */
[----:B------:R-:W2:Y:S04]  /*56b50*/  LDL.LU R9, [R1+0x219c] ;  /* 0x00219c0001097983 */ /* 0x000ea80000300800 */
[----:B0-----:R-:W2:Y:S04]  /*56b60*/  LDL.LU R6, [R1+0xc8] ;  /* 0x0000c80001067983 */ /* 0x001ea80000300800 */
[----:B------:R-:W3:Y:S01]  /*56b70*/  LDL R7, [R1+0x1400] ;  /* 0x0014000001077983 */ /* 0x000ee20000100800 */
[----:B------:R-:W-:-:S03]  /*56b80*/  IMAD.WIDE R12, R25, 0x2, R16 ;  /* 0x00000002190c7825 */ /* 0x000fc600078e0210 */
[----:B------:R-:W-:Y:S04]  /*56b90*/  STL [R1+0x218c], R26 ;  /* 0x00218c1a01007387 */ /* 0x000fe80000100800 */
[----:B--2---:R0:W-:Y:S01]  /*56ba0*/  @P2 STG.E.U16 desc[UR76][R12.64], R6 ;  /* 0x000000060c002986 */ /* 0x0041e2000c10154c */
[----:B---3--:R-:W-:-:S03]  /*56bb0*/  ISETP.LT.AND P4, PT, R7, UR48, !P0 ;  /* 0x0000003007007c0c */ /* 0x008fc6000c781270 */
[----:B------:R1:W-:Y:S01]  /*56bc0*/  @P1 STG.E.U16 desc[UR76][R14.64], R26 ;  /* 0x0000001a0e001986 */ /* 0x0003e2000c10154c */
[C---:B------:R-:W-:Y:S02]  /*56bd0*/  VIADD R24, R25.reuse, UR7 ;  /* 0x0000000719187c36 */ /* 0x040fe40008000000 */
[----:B0-----:R-:W-:Y:S01]  /*56be0*/  IMAD.WIDE R12, R25, 0x2, R2 ;  /* 0x00000002190c7825 */ /* 0x001fe200078e0202 */
[----:B------:R-:W-:Y:S01]  /*56bf0*/  ISETP.LT.AND P2, PT, R29, UR11, !P0 ;  /* 0x0000000b1d007c0c */ /* 0x000fe2000c741270 */
[----:B------:R-:W0:Y:S02]  /*56c00*/  LDCU.64 UR6, c[0x0][0x398] ;  /* 0x00007300ff0677ac */ /* 0x000e240008000a00 */
[----:B------:R-:W-:Y:S01]  /*56c10*/  IMAD.WIDE R6, R25, 0x2, R8 ;  /* 0x0000000219067825 */ /* 0x000fe200078e0208 */
[----:B-1----:R-:W2:Y:S01]  /*56c20*/  LDL.LU R26, [R1+0xf8] ;  /* 0x0000f800011a7983 */ /* 0x002ea20000300800 */
[----:B------:R-:W-:Y:S01]  /*56c30*/  PRMT R14, R5, 0x7632, R14 ;  /* 0x00007632050e7816 */ /* 0x000fe2000000000e */
[----:B------:R-:W1:Y:S02]  /*56c40*/  LDCU UR48, c[0x0][0x398] ;  /* 0x00007300ff3077ac */ /* 0x000e640008000800 */
[----:B------:R3:W-:Y:S04]  /*56c50*/  @P5 STG.E.U16 desc[UR76][R6.64], R5 ;  /* 0x0000000506005986 */ /* 0x0007e8000c10154c */
[----:B---3--:R-:W3:Y:S04]  /*56c60*/  LDL.LU R5, [R1+0x2198] ;  /* 0x0021980001057983 */ /* 0x008ee80000300800 */
[----:B------:R-:W2:Y:S01]  /*56c70*/  LDL R7, [R1+0x13f0] ;  /* 0x0013f00001077983 */ /* 0x000ea20000100800 */
[----:B------:R-:W-:Y:S01]  /*56c80*/  ISETP.LT.AND P1, PT, R27, UR20, !P0 ;  /* 0x000000141b007c0c */ /* 0x000fe2000c721270 */
[----:B------:R-:W0:Y:S02]  /*56c90*/  LDCU UR20, c[0x0][0x398] ;  /* 0x00007300ff1477ac */ /* 0x000e240008000800 */
[----:B------:R1:W-:Y:S02]  /*56ca0*/  @P6 STG.E.U16 desc[UR76][R12.64], R14 ;  /* 0x0000000e0c006986 */ /* 0x0003e4000c10154c */
[----:B-1----:R-:W-:-:S02]  /*56cb0*/  PRMT R14, R21, 0x7632, R14 ;  /* 0x00007632150e7816 */ /* 0x002fc4000000000e */
[----:B--2---:R-:W-:Y:S01]  /*56cc0*/  ISETP.LT.AND P5, PT, R7, UR43, !P0 ;  /* 0x0000002b07007c0c */ /* 0x004fe2000c7a1270 */
[----:B---3--:R-:W-:-:S04]  /*56cd0*/  IMAD.WIDE R6, R24, 0x2, R4 ;  /* 0x0000000218067825 */ /* 0x008fc800078e0204 */
[----:B------:R-:W-:Y:S01]  /*56ce0*/  IMAD.WIDE R12, R24, 0x2, R22 ;  /* 0x00000002180c7825 */ /* 0x000fe200078e0216 */
[----:B------:R1:W-:Y:S01]  /*56cf0*/  @P1 STG.E.U16 desc[UR76][R6.64], R21 ;  /* 0x0000001506001986 */ /* 0x0003e2000c10154c */
[----:B------:R-:W-:Y:S01]  /*56d00*/  PRMT R15, R28, 0x7632, R15 ;  /* 0x000076321c0f7816 */ /* 0x000fe2000000000f */
[----:B------:R-:W2:Y:S02]  /*56d10*/  LDCU UR43, c[0x0][0x398] ;  /* 0x00007300ff2b77ac */ /* 0x000ea40008000800 */
[----:B-1----:R-:W3:Y:S04]  /*56d20*/  LDL.LU R21, [R1+0x2194] ;  /* 0x0021940001157983 */ /* 0x002ee80000300800 */
[----:B------:R-:W2:Y:S04]  /*56d30*/  LDL R7, [R1+0x11c0] ;  /* 0x0011c00001077983 */ /* 0x000ea80000100800 */
[----:B------:R2:W-:Y:S04]  /*56d40*/  @P2 STG.E.U16 desc[UR76][R12.64], R14 ;  /* 0x0000000e0c002986 */ /* 0x0005e8000c10154c */
[----:B------:R-:W3:Y:S04]  /*56d50*/  LDL R6, [R1+0x13f8] ;  /* 0x0013f80001067983 */ /* 0x000ee80000100800 */
[----:B------:R-:W4:Y:S01]  /*56d60*/  LDL.LU R28, [R1+0x2190] ;  /* 0x00219000011c7983 */ /* 0x000f220000300800 */
[----:B--2---:R-:W-:-:S05]  /*56d70*/  VIADD R14, R7, 0x16 ;  /* 0x00000016070e7836 */ /* 0x004fca0000000000 */
[----:B0-----:R-:W-:Y:S02]  /*56d80*/  ISETP.GE.AND P2, PT, R14, UR7, PT ;  /* 0x000000070e007c0c */ /* 0x001fe4000bf46270 */
[----:B------:R-:W2:Y:S01]  /*56d90*/  LDL.LU R14, [R1+0x108] ;  /* 0x00010800010e7983 */ /* 0x000ea20000300800 */
[----:B------:R-:W-:Y:S01]  /*56da0*/  ISETP.LT.AND P6, PT, R0, UR37, !P0 ;  /* 0x0000002500007c0c */ /* 0x000fe2000c7c1270 */
[----:B------:R-:W-:Y:S01]  /*56db0*/  IMAD.WIDE R12, R24, 0x2, R18 ;  /* 0x00000002180c7825 */ /* 0x000fe200078e0212 */
[----:B---3--:R-:W-:Y:S01]  /*56dc0*/  ISETP.LT.AND P1, PT, R6, UR14, !P0 ;  /* 0x0000000e06007c0c */ /* 0x008fe2000c721270 */
[----:B------:R-:W-:Y:S01]  /*56dd0*/  STL [R1+0x2188], R9 ;  /* 0x0021880901007387 */ /* 0x000fe20000100800 */
[----:B------:R-:W-:Y:S01]  /*56de0*/  PRMT R25, R26, 0x7632, R25 ;  /* 0x000076321a197816 */ /* 0x000fe20000000019 */
[C---:B------:R-:W-:Y:S01]  /*56df0*/  IMAD.WIDE R6, R24.reuse, 0x2, R20 ;  /* 0x0000000218067825 */ /* 0x040fe200078e0214 */
[----:B------:R-:W0:Y:S01]  /*56e00*/  LDCU UR14, c[0x0][0x398] ;  /* 0x00007300ff0e77ac */ /* 0x000e220008000800 */
[----:B------:R-:W1:Y:S06]  /*56e10*/  LDCU UR37, c[0x0][0x398] ;  /* 0x00007300ff2577ac */ /* 0x000e6c0008000800 */
[----:B--2---:R2:W-:Y:S04]  /*56e20*/  @P6 STG.E.U16 desc[UR76][R6.64], R14 ;  /* 0x0000000e06006986 */ /* 0x0045e8000c10154c */
[----:B------:R3:W-:Y:S01]  /*56e30*/  @P5 STG.E.U16 desc[UR76][R12.64], R15 ;  /* 0x0000000f0c005986 */ /* 0x0007e2000c10154c */
[----:B--2---:R-:W-:-:S04]  /*56e40*/  IMAD.WIDE R6, R24, 0x2, R16 ;  /* 0x0000000218067825 */ /* 0x004fc800078e0210 */
[----:B---3--:R-:W-:Y:S01]  /*56e50*/  IMAD.WIDE R14, R24, 0x2, R8 ;  /* 0x00000002180e7825 */ /* 0x008fe200078e0208 */
[----:B------:R2:W-:Y:S04]  /*56e60*/  @P3 STG.E.U16 desc[UR76][R6.64], R26 ;  /* 0x0000001a06003986 */ /* 0x0005e8000c10154c */
[----:B------:R-:W3:Y:S04]  /*56e70*/  LDL.LU R9, [R1+0xe8] ;  /* 0x0000e80001097983 */ /* 0x000ee80000300800 */
[----:B--2---:R-:W2:Y:S04]  /*56e80*/  LDL.LU R26, [R1+0x218c] ;  /* 0x00218c00011a7983 */ /* 0x004ea80000300800 */
[----:B------:R-:W2:Y:S04]  /*56e90*/  LDL R6, [R1+0x13f4] ;  /* 0x0013f40001067983 */ /* 0x000ea80000100800 */
[----:B------:R-:W2:Y:S01]  /*56ea0*/  LDL R7, [R1+0x1400] ;  /* 0x0014000001077983 */ /* 0x000ea20000100800 */
[----:B----4-:R-:W-:Y:S01]  /*56eb0*/  ISETP.LT.AND P0, PT, R28, UR17, !P0 ;  /* 0x000000111c007c0c */ /* 0x010fe2000c701270 */
[----:B------:R-:W-:Y:S01]  /*56ec0*/  IMAD.WIDE R12, R24, 0x2, R10 ;  /* 0x00000002180c7825 */ /* 0x000fe200078e020a */
[----:B------:R-:W-:Y:S01]  /*56ed0*/  ISETP.LT.AND P5, PT, R27, UR36, !P2 ;  /* 0x000000241b007c0c */ /* 0x000fe2000d7a1270 */
[----:B------:R-:W4:Y:S03]  /*56ee0*/  LDCU UR36, c[0x0][0x398] ;  /* 0x00007300ff2477ac */ /* 0x000f260008000800 */
[----:B------:R-:W-:Y:S01]  /*56ef0*/  @P1 STG.E.U16 desc[UR76][R12.64], R25 ;  /* 0x000000190c001986 */ /* 0x000fe2000c10154c */
[----:B------:R-:W-:Y:S01]  /*56f00*/  ISETP.LT.AND P1, PT, R28, UR40, !P2 ;  /* 0x000000281c007c0c */ /* 0x000fe2000d721270 */
[----:B------:R-:W0:Y:S01]  /*56f10*/  LDCU UR17, c[0x0][0x398] ;  /* 0x00007300ff1177ac */ /* 0x000e220008000800 */
[----:B------:R-:W0:Y:S04]  /*56f20*/  LDCU UR40, c[0x0][0x3b8] ;  /* 0x00007700ff2877ac */ /* 0x000e280008000800 */
[----:B---3--:R3:W-:Y:S01]  /*56f30*/  @P0 STG.E.U16 desc[UR76][R14.64], R9 ;  /* 0x000000090e000986 */ /* 0x0087e2000c10154c */
[----:B--2---:R-:W-:-:S03]  /*56f40*/  ISETP.LT.AND P6, PT, R6, UR10, !P2 ;  /* 0x0000000a06007c0c */ /* 0x004fc6000d7c1270 */
[----:B---3--:R-:W2:Y:S01]  /*56f50*/  LDL R15, [R1+0x11c0] ;  /* 0x0011c000010f7983 */ /* 0x008ea20000100800 */
[----:B------:R-:W-:Y:S02]  /*56f60*/  PRMT R14, R9, 0x7632, R14 ;  /* 0x00007632090e7816 */ /* 0x000fe4000000000e */
[----:B------:R-:W-:Y:S01]  /*56f70*/  ISETP.LT.AND P3, PT, R7, UR16, !P2 ;  /* 0x0000001007007c0c */ /* 0x000fe2000d761270 */
[C---:B------:R-:W-:Y:S01]  /*56f80*/  IMAD.WIDE R6, R24.reuse, 0x2, R2 ;  /* 0x0000000218067825 */ /* 0x040fe200078e0202 */
[----:B------:R3:W-:Y:S01]  /*56f90*/  STL [R1+0x2184], R28 ;  /* 0x0021841c01007387 */ /* 0x0007e20000100800 */
[----:B------:R-:W-:Y:S01]  /*56fa0*/  ISETP.LT.AND P0, PT, R29, UR5, !P2 ;  /* 0x000000051d007c0c */ /* 0x000fe2000d701270 */
[----:B------:R-:W0:Y:S02]  /*56fb0*/  LDCU.64 UR10, c[0x0][0x398] ;  /* 0x00007300ff0a77ac */ /* 0x000e240008000a00 */
[----:B------:R1:W-:Y:S01]  /*56fc0*/  @P4 STG.E.U16 desc[UR76][R6.64], R14 ;  /* 0x0000000e06004986 */ /* 0x0003e2000c10154c */
[----:B------:R-:W-:Y:S01]  /*56fd0*/  VIADD R25, R24, UR41 ;  /* 0x0000002918197c36 */ /* 0x000fe20008000000 */
[----:B------:R-:W0:Y:S02]  /*56fe0*/  LDCU UR5, c[0x0][0x398] ;  /* 0x00007300ff0577ac */ /* 0x000e240008000800 */
[----:B------:R-:W2:Y:S01]  /*56ff0*/  LDL R9, [R1+0xcc] ;  /* 0x0000cc0001097983 */ /* 0x000ea20000100800 */
[----:B------:R-:W0:Y:S03]  /*57000*/  LDCU UR16, c[0x0][0x398] ;  /* 0x00007300ff1077ac */ /* 0x000e260008000800 */
[----:B---3--:R-:W3:Y:S04]  /*57010*/  LDL R28, [R1+0x13f0] ;  /* 0x0013f000011c7983 */ /* 0x008ee80000100800 */
[----:B-1----:R-:W2:Y:S01]  /*57020*/  LDL R6, [R1+0x13f8] ;  /* 0x0013f80001067983 */ /* 0x002ea20000100800 */
[----:B------:R-:W-:Y:S01]  /*57030*/  ISETP.LT.AND P4, PT, R0, UR26, !P2 ;  /* 0x0000001a00007c0c */ /* 0x000fe2000d781270 */
[----:B------:R-:W-:Y:S01]  /*57040*/  IMAD.WIDE R12, R25, 0x2, R4 ;  /* 0x00000002190c7825 */ /* 0x000fe200078e0204 */
[----:B------:R-:W1:Y:S01]  /*57050*/  LDCU UR41, c[0x0][0x398] ;  /* 0x00007300ff2977ac */ /* 0x000e620008000800 */
[----:B------:R-:W2:Y:S01]  /*57060*/  LDL.LU R7, [R1+0xac] ;  /* 0x0000ac0001077983 */ /* 0x000ea20000300800 */
[----:B------:R-:W0:Y:S03]  /*57070*/  LDCU UR26, c[0x0][0x398] ;  /* 0x00007300ff1a77ac */ /* 0x000e260008000800 */
[----:B--2---:R2:W-:Y:S01]  /*57080*/  @P5 STG.E.U16 desc[UR76][R12.64], R7 ;  /* 0x000000070c005986 */ /* 0x0045e2000c10154c */
[----:B------:R-:W-:-:S02]  /*57090*/  PRMT R14, R7, 0x7632, R14 ;  /* 0x00007632070e7816 */ /* 0x000fc4000000000e */
[----:B------:R-:W-:Y:S01]  /*570a0*/  ISETP.LT.AND P5, PT, R6, UR23, !P2 ;  /* 0x0000001706007c0c */ /* 0x000fe2000d7a1270 */
[----:B------:R-:W-:Y:S01]  /*570b0*/  VIADD R15, R15, 0x17 ;  /* 0x000000170f0f7836 */ /* 0x000fe20000000000 */
[----:B---3--:R-:W-:Y:S01]  /*570c0*/  ISETP.LT.AND P2, PT, R28, UR13, !P2 ;  /* 0x0000000d1c007c0c */ /* 0x008fe2000d741270 */
[----:B------:R-:W3:Y:S01]  /*570d0*/  LDCU UR13, c[0x0][0x398] ;  /* 0x00007300ff0d77ac */ /* 0x000ee20008000800 */
[----:B------:R-:W3:Y:S01]  /*570e0*/  LDL.LU R28, [R1+0xdc] ;  /* 0x0000dc00011c7983 */ /* 0x000ee20000300800 */
[----:B------:R-:W-:Y:S01]  /*570f0*/  PRMT R26, R9, 0x7632, R26 ;  /* 0x00007632091a7816 */ /* 0x000fe2000000001a */
[----:B------:R-:W0:Y:S01]  /*57100*/  LDCU UR23, c[0x0][0x398] ;  /* 0x00007300ff1777ac */ /* 0x000e220008000800 */
[C---:B--2---:R-:W-:Y:S01]  /*57110*/  IMAD.WIDE R12, R25.reuse, 0x2, R22 ;  /* 0x00000002190c7825 */ /* 0x044fe200078e0216 */
[----:B------:R2:W-:Y:S03]  /*57120*/  STL [R1+0x2180], R21 ;  /* 0x0021801501007387 */ /* 0x0005e60000100800 */
[----:B------:R-:W-:Y:S01]  /*57130*/  IMAD.WIDE R6, R25, 0x2, R20 ;  /* 0x0000000219067825 */ /* 0x000fe200078e0214 */
[----:B------:R0:W-:Y:S04]  /*57140*/  @P0 STG.E.U16 desc[UR76][R12.64], R14 ;  /* 0x0000000e0c000986 */ /* 0x0001e8000c10154c */
[----:B--2---:R-:W2:Y:S04]  /*57150*/  LDL R21, [R1+0x13f4] ;  /* 0x0013f40001157983 */ /* 0x004ea80000100800 */
[----:B0-----:R-:W2:Y:S01]  /*57160*/  LDL.LU R13, [R1+0xbc] ;  /* 0x0000bc00010d7983 */ /* 0x001ea20000300800 */
[----:B------:R-:W-:-:S03]  /*57170*/  ISETP.GE.AND P0, PT, R15, UR11, PT ;  /* 0x0000000b0f007c0c */ /* 0x000fc6000bf06270 */
[----:B--2---:R0:W-:Y:S01]  /*57180*/  @P4 STG.E.U16 desc[UR76][R6.64], R13 ;  /* 0x0000000d06004986 */ /* 0x0041e2000c10154c */
[----:B------:R-:W-:Y:S02]  /*57190*/  PRMT R24, R13, 0x7632, R24 ;  /* 0x000076320d187816 */ /* 0x000fe40000000018 */
[----:B------:R-:W-:Y:S01]  /*571a0*/  ISETP.LT.AND P4, PT, R21, UR8, !P0 ;  /* 0x0000000815007c0c */ /* 0x000fe2000c781270 */
[C---:B------:R-:W-:Y:S01]  /*571b0*/  IMAD.WIDE R14, R25.reuse, 0x2, R10 ;  /* 0x00000002190e7825 */ /* 0x040fe200078e020a */
[----:B------:R-:W2:Y:S01]  /*571c0*/  LDL.LU R21, [R1+0x11c] ;  /* 0x00011c0001157983 */ /* 0x000ea20000300800 */
[----:B------:R-:W1:Y:S03]  /*571d0*/  LDCU.64 UR8, c[0x0][0x398] ;  /* 0x00007300ff0877ac */ /* 0x000e660008000a00 */
[----:B------:R-:W2:Y:S01]  /*571e0*/  LDL.LU R9, [R1+0x2188] ;  /* 0x0021880001097983 */ /* 0x000ea20000300800 */
[----:B0-----:R-:W-:-:S05]  /*571f0*/  IMAD.WIDE R6, R25, 0x2, R18 ;  /* 0x0000000219067825 */ /* 0x001fca00078e0212 */
[----:B------:R0:W-:Y:S04]  /*57200*/  @P2 STG.E.U16 desc[UR76][R6.64], R24 ;  /* 0x0000001806002986 */ /* 0x0001e8000c10154c */
[----:B0-----:R-:W2:Y:S01]  /*57210*/  LDL.LU R6, [R1+0xcc] ;  /* 0x0000cc0001067983 */ /* 0x001ea20000300800 */
[----:B------:R-:W-:-:S03]  /*57220*/  IMAD.WIDE R12, R25, 0x2, R16 ;  /* 0x00000002190c7825 */ /* 0x000fc600078e0210 */
[----:B------:R-:W3:Y:S04]  /*57230*/  LDL R7, [R1+0x1400] ;  /* 0x0014000001077983 */ /* 0x000ee80000100800 */
[----:B--2---:R-:W-:Y:S04]  /*57240*/  @P6 STG.E.U16 desc[UR76][R12.64], R6 ;  /* 0x000000060c006986 */ /* 0x004fe8000c10154c */
[----:B------:R0:W-:Y:S01]  /*57250*/  @P5 STG.E.U16 desc[UR76][R14.64], R26 ;  /* 0x0000001a0e005986 */ /* 0x0001e2000c10154c */
[----:B------:R-:W-:Y:S01]  /*57260*/  ISETP.LT.AND P5, PT, R29, UR31, !P0 ;  /* 0x0000001f1d007c0c */ /* 0x000fe2000c7a1270 */
[----:B------:R-:W-:Y:S01]  /*57270*/  VIADD R24, R25, UR42 ;  /* 0x0000002a19187c36 */ /* 0x000fe20008000000 */
[----:B------:R-:W-:Y:S01]  /*57280*/  ISETP.LT.AND P6, PT, R27, UR28, !P0 ;  /* 0x0000001c1b007c0c */ /* 0x000fe2000c7c1270 */
[----:B------:R-:W2:Y:S01]  /*57290*/  LDCU UR28, c[0x0][0x398] ;  /* 0x00007300ff1c77ac */ /* 0x000ea20008000800 */
[----:B---3--:R-:W-:Y:S01]  /*572a0*/  ISETP.LT.AND P2, PT, R7, UR15, !P0 ;  /* 0x0000000f07007c0c */ /* 0x008fe2000c741270 */
[----:B0-----:R-:W3:Y:S01]  /*572b0*/  LDL R15, [R1+0x11c0] ;  /* 0x0011c000010f7983 */ /* 0x001ee20000100800 */
[C---:B------:R-:W-:Y:S01]  /*572c0*/  IMAD.WIDE R6, R25.reuse, 0x2, R8 ;  /* 0x0000000219067825 */ /* 0x040fe200078e0208 */
[----:B------:R-:W-:Y:S01]  /*572d0*/  PRMT R14, R28, 0x7632, R14 ;  /* 0x000076321c0e7816 */ /* 0x000fe2000000000e */
[----:B------:R-:W0:Y:S01]  /*572e0*/  LDCU UR15, c[0x0][0x398] ;  /* 0x00007300ff0f77ac */ /* 0x000e220008000800 */
[----:B------:R1:W-:Y:S01]  /*572f0*/  STL [R1+0x2178], R29 ;  /* 0x0021781d01007387 */ /* 0x0003e20000100800 */
[----:B------:R-:W-:Y:S01]  /*57300*/  IMAD.WIDE R12, R25, 0x2, R2 ;  /* 0x00000002190c7825 */ /* 0x000fe200078e0202 */
[----:B------:R-:W0:Y:S01]  /*57310*/  LDCU UR42, c[0x0][0x398] ;  /* 0x00007300ff2a77ac */ /* 0x000e220008000800 */
[----:B------:R-:W0:Y:S01]  /*57320*/  LDCU UR31, c[0x0][0x3b8] ;  /* 0x00007700ff1f77ac */ /* 0x000e220008000800 */
[----:B-1----:R-:W2:Y:S04]  /*57330*/  LDL R29, [R1+0x13f4] ;  /* 0x0013f400011d7983 */ /* 0x002ea80000100800 */
[----:B------:R1:W-:Y:S04]  /*57340*/  @P1 STG.E.U16 desc[UR76][R6.64], R28 ;  /* 0x0000001c06001986 */ /* 0x0003e8000c10154c */
[----:B------:R0:W-:Y:S01]  /*57350*/  @P3 STG.E.U16 desc[UR76][R12.64], R14 ;  /* 0x0000000e0c003986 */ /* 0x0001e2000c10154c */
[----:B-1----:R-:W-:Y:S01]  /*57360*/  IMAD.WIDE R6, R24, 0x2, R4 ;  /* 0x0000000218067825 */ /* 0x002fe200078e0204 */
[----:B0-----:R-:W-:-:S04]  /*57370*/  PRMT R14, R21, 0x7632, R14 ;  /* 0x00007632150e7816 */ /* 0x001fc8000000000e */
[----:B------:R-:W-:Y:S01]  /*57380*/  @P6 STG.E.U16 desc[UR76][R6.64], R21 ;  /* 0x0000001506006986 */ /* 0x000fe2000c10154c */
[----:B------:R-:W-:-:S05]  /*57390*/  IMAD.WIDE R12, R24, 0x2, R22 ;  /* 0x00000002180c7825 */ /* 0x000fca00078e0216 */
[----:B------:R-:W-:Y:S04]  /*573a0*/  @P5 STG.E.U16 desc[UR76][R12.64], R14 ;  /* 0x0000000e0c005986 */ /* 0x000fe8000c10154c */
[----:B--2---:R0:W-:Y:S04]  /*573b0*/  STL [R1+0x217c], R29 ;  /* 0x00217c1d01007387 */ /* 0x0041e80000100800 */
[----:B0-----:R-:W2:Y:S04]  /*573c0*/  LDL R29, [R1+0xfc] ;  /* 0x0000fc00011d7983 */ /* 0x001ea80000100800 */
[----:B------:R-:W4:Y:S04]  /*573d0*/  LDL.LU R28, [R1+0x2184] ;  /* 0x00218400011c7983 */ /* 0x000f280000300800 */
[----:B------:R-:W4:Y:S04]  /*573e0*/  LDL.LU R21, [R1+0x2180] ;  /* 0x0021800001157983 */ /* 0x000f280000300800 */
[----:B------:R-:W4:Y:S04]  /*573f0*/  LDL R7, [R1+0x13f0] ;  /* 0x0013f00001077983 */ /* 0x000f280000100800 */
[----:B------:R-:W4:Y:S04]  /*57400*/  LDL R12, [R1+0x13f8] ;  /* 0x0013f800010c7983 */ /* 0x000f280000100800 */
[----:B------:R-:W4:Y:S01]  /*57410*/  LDL.LU R13, [R1+0x10c] ;  /* 0x00010c00010d7983 */ /* 0x000f220000300800 */
[----:B------:R-:W-:Y:S01]  /*57420*/  ISETP.LT.AND P3, PT, R0, UR22, !P0 ;  /* 0x0000001600007c0c */ /* 0x000fe2000c761270 */
[----:B---3--:R-:W-:Y:S01]  /*57430*/  VIADD R15, R15, 0x18 ;  /* 0x000000180f0f7836 */ /* 0x008fe20000000000 */
[----:B------:R-:W0:Y:S01]  /*57440*/  LDCU UR22, c[0x0][0x398] ;  /* 0x00007300ff1677ac */ /* 0x000e220008000800 */
[----:B--2---:R-:W-:-:S02]  /*57450*/  PRMT R26, R29, 0x7632, R26 ;  /* 0x000076321d1a7816 */ /* 0x004fc4000000001a */
[----:B------:R-:W2:Y:S01]  /*57460*/  LDL.LU R29, [R1+0x217c] ;  /* 0x00217c00011d7983 */ /* 0x000ea20000300800 */
[----:B----4-:R-:W-:Y:S01]  /*57470*/  ISETP.LT.AND P6, PT, R7, UR27, !P0 ;  /* 0x0000001b07007c0c */ /* 0x010fe2000c7c1270 */
[----:B------:R-:W-:Y:S01]  /*57480*/  IMAD.WIDE R6, R24, 0x2, R20 ;  /* 0x0000000218067825 */ /* 0x000fe200078e0214 */
[----:B------:R-:W-:-:S05]  /*57490*/  PRMT R25, R13, 0x7632, R25 ;  /* 0x000076320d197816 */ /* 0x000fca0000000019 */
[----:B------:R1:W-:Y:S01]  /*574a0*/  @P3 STG.E.U16 desc[UR76][R6.64], R13 ;  /* 0x0000000d06003986 */ /* 0x0003e2000c10154c */
[----:B------:R-:W-:Y:S01]  /*574b0*/  ISETP.LT.AND P1, PT, R28, UR30, !P0 ;  /* 0x0000001e1c007c0c */ /* 0x000fe2000c721270 */
[----:B------:R-:W3:Y:S01]  /*574c0*/  LDCU UR27, c[0x0][0x398] ;  /* 0x00007300ff1b77ac */ /* 0x000ee20008000800 */
[----:B-1----:R-:W-:Y:S01]  /*574d0*/  IMAD.WIDE R6, R24, 0x2, R18 ;  /* 0x0000000218067825 */ /* 0x002fe200078e0212 */
[----:B------:R-:W-:Y:S01]  /*574e0*/  ISETP.GE.AND P5, PT, R15, UR9, PT ;  /* 0x000000090f007c0c */ /* 0x000fe2000bfa6270 */
[----:B------:R-:W1:Y:S03]  /*574f0*/  LDCU UR9, c[0x0][0x3b8] ;  /* 0x00007700ff0977ac */ /* 0x000e660008000800 */
[----:B------:R4:W-:Y:S01]  /*57500*/  @P6 STG.E.U16 desc[UR76][R6.64], R25 ;  /* 0x0000001906006986 */ /* 0x0009e2000c10154c */
[----:B------:R-:W0:Y:S03]  /*57510*/  LDCU UR30, c[0x0][0x398] ;  /* 0x00007300ff1e77ac */ /* 0x000e260008000800 */
[----:B----4-:R-:W4:Y:S01]  /*57520*/  LDL.LU R25, [R1+0xfc] ;  /* 0x0000fc0001197983 */ /* 0x010f220000300800 */
[----:B------:R-:W-:Y:S01]  /*57530*/  ISETP.LT.AND P0, PT, R12, UR24, !P0 ;  /* 0x000000180c007c0c */ /* 0x000fe2000c701270 */
[C---:B------:R-:W-:Y:S01]  /*57540*/  IMAD.WIDE R12, R24.reuse, 0x2, R16 ;  /* 0x00000002180c7825 */ /* 0x040fe200078e0210 */
[----:B------:R-:W0:Y:S01]  /*57550*/  LDCU UR24, c[0x0][0x398] ;  /* 0x00007300ff1877ac */ /* 0x000e220008000800 */
[----:B------:R-:W3:Y:S04]  /*57560*/  LDL R6, [R1+0x1400] ;  /* 0x0014000001067983 */ /* 0x000ee80000100800 */
[----:B------:R-:W3:Y:S01]  /*57570*/  LDL R7, [R1+0x13f8] ;  /* 0x0013f80001077983 */ /* 0x000ee20000100800 */
[----:B--2---:R-:W-:Y:S01]  /*57580*/  ISETP.LT.AND P3, PT, R29, UR6, !P5 ;  /* 0x000000061d007c0c */ /* 0x004fe2000ef61270 */
[----:B------:R-:W-:-:S02]  /*57590*/  IMAD.WIDE R14, R24, 0x2, R10 ;  /* 0x00000002180e7825 */ /* 0x000fc400078e020a */
[----:B------:R-:W2:Y:S01]  /*575a0*/  LDL.LU R29, [R1+0x2178] ;  /* 0x00217800011d7983 */ /* 0x000ea20000300800 */
[----:B------:R-:W0:Y:S03]  /*575b0*/  LDCU.64 UR6, c[0x0][0x398] ;  /* 0x00007300ff0677ac */ /* 0x000e260008000a00 */
[----:B----4-:R4:W-:Y:S04]  /*575c0*/  @P4 STG.E.U16 desc[UR76][R12.64], R25 ;  /* 0x000000190c004986 */ /* 0x0109e8000c10154c */
[----:B----4-:R-:W4:Y:S01]  /*575d0*/  LDL.LU R13, [R1+0xec] ;  /* 0x0000ec00010d7983 */ /* 0x010f220000300800 */
[----:B---3--:R-:W-:Y:S01]  /*575e0*/  ISETP.LT.AND P6, PT, R6, UR29, !P5 ;  /* 0x0000001d06007c0c */ /* 0x008fe2000efc1270 */
[C---:B------:R-:W-:Y:S01]  /*575f0*/  VIADD R25, R24.reuse, UR60 ;  /* 0x0000003c18197c36 */ /* 0x040fe20008000000 */
[----:B------:R-:W-:Y:S01]  /*57600*/  ISETP.LT.AND P4, PT, R27, UR39, !P5 ;  /* 0x000000271b007c0c */ /* 0x000fe2000ef81270 */
[----:B------:R3:W-:Y:S01]  /*57610*/  @P0 STG.E.U16 desc[UR76][R14.64], R26 ;  /* 0x0000001a0e000986 */ /* 0x0007e2000c10154c */
[----:B------:R-:W-:Y:S01]  /*57620*/  ISETP.LT.AND P0, PT, R7, UR50, !P5 ;  /* 0x0000003207007c0c */ /* 0x000fe2000ef01270 */
[C---:B------:R-:W-:Y:S01]  /*57630*/  IMAD.WIDE R6, R24.reuse, 0x2, R8 ;  /* 0x0000000218067825 */ /* 0x040fe200078e0208 */
[----:B------:R-:W0:Y:S01]  /*57640*/  LDCU UR29, c[0x0][0x398] ;  /* 0x00007300ff1d77ac */ /* 0x000e220008000800 */
[----:B------:R-:W0:Y:S01]  /*57650*/  LDCU UR60, c[0x0][0x398] ;  /* 0x00007300ff3c77ac */ /* 0x000e220008000800 */
[----:B------:R-:W0:Y:S01]  /*57660*/  LDCU UR50, c[0x0][0x3b8] ;  /* 0x00007700ff3277ac */ /* 0x000e220008000800 */
[----:B---3--:R-:W3:Y:S01]  /*57670*/  LDL R15, [R1+0x11c0] ;  /* 0x0011c000010f7983 */ /* 0x008ee20000100800 */
[----:B------:R-:W0:Y:S03]  /*57680*/  LDCU UR39, c[0x0][0x398] ;  /* 0x00007300ff2777ac */ /* 0x000e260008000800 */
[----:B------:R1:W-:Y:S04]  /*57690*/  STL [R1+0x2174], R9 ;  /* 0x0021740901007387 */ /* 0x0003e80000100800 */
[----:B-1----:R-:W2:Y:S04]  /*576a0*/  LDL R9, [R1+0x160] ;  /* 0x0001600001097983 */ /* 0x002ea80000100800 */
[----:B------:R-:W-:Y:S04]  /*576b0*/  STL [R1+0x2170], R5 ;  /* 0x0021700501007387 */ /* 0x000fe80000100800 */
[----:B----4-:R1:W-:Y:S01]  /*576c0*/  @P1 STG.E.U16 desc[UR76][R6.64], R13 ;  /* 0x0000000d06001986 */ /* 0x0103e2000c10154c */
[----:B------:R-:W-:Y:S01]  /*576d0*/  PRMT R14, R13, 0x7632, R14 ;  /* 0x000076320d0e7816 */ /* 0x000fe2000000000e */
[----:B-1----:R-:W-:-:S04]  /*576e0*/  IMAD.WIDE R6, R24, 0x2, R2 ;  /* 0x0000000218067825 */ /* 0x002fc800078e0202 */
[----:B------:R-:W-:Y:S01]  /*576f0*/  IMAD.WIDE R12, R25, 0x2, R4 ;  /* 0x00000002190c7825 */ /* 0x000fe200078e0204 */
[----:B------:R1:W-:Y:S04]  /*57700*/  @P2 STG.E.U16 desc[UR76][R6.64], R14 ;  /* 0x0000000e06002986 */ /* 0x0003e8000c10154c */
[----:B------:R-:W4:Y:S04]  /*57710*/  LDL R5, [R1+0x13f0] ;  /* 0x0013f00001057983 */ /* 0x000f280000100800 */
[----:B-1----:R-:W4:Y:S01]  /*57720*/  LDL.LU R7, [R1+0x140] ;  /* 0x0001400001077983 */ /* 0x002f220000300800 */
[----:B--2---:R-:W-:Y:S01]  /*57730*/  ISETP.LT.AND P1, PT, R29, UR25, !P5 ;  /* 0x000000191d007c0c */ /* 0x004fe2000ef21270 */
[----:B---3--:R-:W-:Y:S01]  /*57740*/  VIADD R15, R15, 0x19 ;  /* 0x000000190f0f7836 */ /* 0x008fe20000000000 */
[----:B------:R-:W-:Y:S01]  /*57750*/  ISETP.LT.AND P2, PT, R0, UR32, !P5 ;  /* 0x0000002000007c0c */ /* 0x000fe2000ef41270 */
[----:B------:R-:W1:Y:S01]  /*57760*/  LDCU UR32, c[0x0][0x398] ;  /* 0x00007300ff2077ac */ /* 0x000e620008000800 */
[----:B------:R-:W-:Y:S01]  /*57770*/  PRMT R26, R9, 0x7632, R26 ;  /* 0x00007632091a7816 */ /* 0x000fe2000000001a */
[----:B------:R-:W2:Y:S01]  /*57780*/  LDCU UR25, c[0x0][0x398] ;  /* 0x00007300ff1977ac */ /* 0x000ea20008000800 */
[----:B----4-:R3:W-:Y:S01]  /*57790*/  @P4 STG.E.U16 desc[UR76][R12.64], R7 ;  /* 0x000000070c004986 */ /* 0x0107e2000c10154c */
[----:B------:R-:W-:-:S02]  /*577a0*/  PRMT R14, R7, 0x7632, R14 ;  /* 0x00007632070e7816 */ /* 0x000fc4000000000e */
[----:B------:R-:W-:Y:S01]  /*577b0*/  ISETP.LT.AND P4, PT, R5, UR33, !P5 ;  /* 0x0000002105007c0c */ /* 0x000fe2000ef81270 */
[----:B------:R-:W4:Y:S01]  /*577c0*/  LDCU UR33, c[0x0][0x398] ;  /* 0x00007300ff2177ac */ /* 0x000f220008000800 */
[----:B------:R-:W2:Y:S01]  /*577d0*/  LDL.LU R5, [R1+0x1a0] ;  /* 0x0001a00001057983 */ /* 0x000ea20000300800 */
[----:B---3--:R-:W-:-:S03]  /*577e0*/  IMAD.WIDE R6, R25, 0x2, R22 ;  /* 0x0000000219067825 */ /* 0x008fc600078e0216 */
[----:B------:R3:W-:Y:S01]  /*577f0*/  STL [R1+0x216c], R21 ;  /* 0x00216c1501007387 */ /* 0x0007e20000100800 */
[----:B------:R-:W-:-:S03]  /*57800*/  IMAD.WIDE R12, R25, 0x2, R20 ;  /* 0x00000002190c7825 */ /* 0x000fc600078e0214 */
[----:B------:R0:W-:Y:S04]  /*57810*/  @P1 STG.E.U16 desc[UR76][R6.64], R14 ;  /* 0x0000000e06001986 */ /* 0x0001e8000c10154c */
[----:B---3--:R-:W3:Y:S04]  /*57820*/  LDL.LU R21, [R1+0x150] ;  /* 0x0001500001157983 */ /* 0x008ee80000300800 */
[----:B0-----:R-:W2:Y:S01]  /*57830*/  LDL R7, [R1+0x13f4] ;  /* 0x0013f40001077983 */ /* 0x001ea20000100800 */
[----:B------:R-:W-:Y:S02]  /*57840*/  ISETP.GE.AND P1, PT, R15, UR7, PT ;  /* 0x000000070f007c0c */ /* 0x000fe4000bf26270 */
        /* <DEDUP_REMOVED lines=10> */
[----:B---3--:R-:W2:Y:S04]  /*578f0*/  LDL.LU R21, [R1+0x1e0] ;  /* 0x0001e00001157983 */ /* 0x008ea80000300800 */
[----:B------:R-:W3:Y:S04]  /*57900*/  LDL.LU R9, [R1+0x2174] ;  /* 0x0021740001097983 */ /* 0x000ee80000300800 */
[----:B------:R0:W-:Y:S04]  /*57910*/  @P4 STG.E.U16 desc[UR76][R6.64], R24 ;  /* 0x0000001806004986 */ /* 0x0001e8000c10154c */
[----:B0-----:R-:W2:Y:S01]  /*57920*/  LDL.LU R7, [R1+0x160] ;  /* 0x0001600001077983 */ /* 0x001ea20000300800 */
[----:B------:R-:W-:-:S05]  /*57930*/  IMAD.WIDE R12, R25, 0x2, R16 ;  /* 0x00000002190c7825 */ /* 0x000fca00078e0210 */
[----:B--2---:R3:W-:Y:S01]  /*57940*/  @P3 STG.E.U16 desc[UR76][R12.64], R7 ;  /* 0x000000070c003986 */ /* 0x0047e2000c10154c */
[----:B----4-:R-:W-:Y:S01]  /*57950*/  ISETP.LT.AND P3, PT, R28, UR49, !P1 ;  /* 0x000000311c007c0c */ /* 0x010fe2000cf61270 */
[----:B------:R-:W-:Y:S01]  /*57960*/  VIADD R24, R25, UR59 ;  /* 0x0000003b19187c36 */ /* 0x000fe20008000000 */
[----:B------:R-:W-:Y:S01]  /*57970*/  ISETP.LT.AND P4, PT, R27, UR34, !P1 ;  /* 0x000000221b007c0c */ /* 0x000fe2000cf81270 */
[----:B------:R-:W2:Y:S01]  /*57980*/  LDL R28, [R1+0x1d0] ;  /* 0x0001d000011c7983 */ /* 0x000ea20000100800 */
[----:B------:R-:W0:Y:S03]  /*57990*/  LDCU UR34, c[0x0][0x398] ;  /* 0x00007300ff2277ac */ /* 0x000e260008000800 */
[----:B------:R4:W-:Y:S01]  /*579a0*/  @P0 STG.E.U16 desc[UR76][R14.64], R26 ;  /* 0x0000001a0e000986 */ /* 0x0009e2000c10154c */
[----:B---3--:R-:W-:-:S03]  /*579b0*/  IMAD.WIDE R6, R25, 0x2, R8 ;  /* 0x0000000219067825 */ /* 0x008fc600078e0208 */
[----:B------:R3:W-:Y:S01]  /*579c0*/  STL [R1+0x2160], R26 ;  /* 0x0021601a01007387 */ /* 0x0007e20000100800 */
[----:B------:R-:W-:Y:S01]  /*579d0*/  ISETP.LT.AND P0, PT, R29, UR58, !P1 ;  /* 0x0000003a1d007c0c */ /* 0x000fe2000cf01270 */
[----:B------:R-:W0:Y:S02]  /*579e0*/  LDCU UR49, c[0x0][0x398] ;  /* 0x00007300ff3177ac */ /* 0x000e240008000800 */
[----:B------:R-:W-:Y:S01]  /*579f0*/  @P5 STG.E.U16 desc[UR76][R6.64], R5 ;  /* 0x0000000506005986 */ /* 0x000fe2000c10154c */
[----:B------:R-:W-:Y:S01]  /*57a00*/  IMAD.WIDE R12, R25, 0x2, R2 ;  /* 0x00000002190c7825 */ /* 0x000fe200078e0202 */
[----:B------:R-:W0:Y:S01]  /*57a10*/  LDCU UR58, c[0x0][0x398] ;  /* 0x00007300ff3a77ac */ /* 0x000e220008000800 */
[----:B----4-:R-:W-:Y:S01]  /*57a20*/  PRMT R14, R5, 0x7632, R14 ;  /* 0x00007632050e7816 */ /* 0x010fe2000000000e */
[----:B---3--:R-:W3:Y:S01]  /*57a30*/  LDL R26, [R1+0x13f0] ;  /* 0x0013f000011a7983 */ /* 0x008ee20000100800 */
[----:B------:R-:W4:Y:S03]  /*57a40*/  LDCU UR59, c[0x0][0x398] ;  /* 0x00007300ff3b77ac */ /* 0x000f260008000800 */
[----:B------:R0:W-:Y:S04]  /*57a50*/  STL [R1+0x2164], R29 ;  /* 0x0021641d01007387 */ /* 0x0001e80000100800 */
[----:B0-----:R-:W2:Y:S04]  /*57a60*/  LDL.LU R29, [R1+0x1c0] ;  /* 0x0001c000011d7983 */ /* 0x001ea80000300800 */
[----:B------:R-:W2:Y:S04]  /*57a70*/  LDL.LU R5, [R1+0x2170] ;  /* 0x0021700001057983 */ /* 0x000ea80000300800 */
[----:B------:R0:W-:Y:S02]  /*57a80*/  @P6 STG.E.U16 desc[UR76][R12.64], R14 ;  /* 0x0000000e0c006986 */ /* 0x0001e4000c10154c */
[----:B0-----:R-:W-:-:S02]  /*57a90*/  PRMT R14, R21, 0x7632, R14 ;  /* 0x00007632150e7816 */ /* 0x001fc4000000000e */
[----:B---3--:R-:W-:Y:S01]  /*57aa0*/  ISETP.LT.AND P5, PT, R26, UR57, !P1 ;  /* 0x000000391a007c0c */ /* 0x008fe2000cfa1270 */
[C---:B--2---:R-:W-:Y:S01]  /*57ab0*/  IMAD.WIDE R6, R24.reuse, 0x2, R4 ;  /* 0x0000000218067825 */ /* 0x044fe200078e0204 */
        /* <DEDUP_REMOVED lines=94> */
[----:B------:R-:W4:Y:S03]  /*580a0*/  LDCU UR62, c[0x0][0x398] ;  /* 0x00007300ff3e77ac */ /* 0x000f260008000800 */
[----:B------:R1:W-:Y:S01]  /*580b0*/  @P4 STG.E.U16 desc[UR76][R14.64], R26 ;  /* 0x0000001a0e004986 */ /* 0x0003e2000c10154c */
[----:B0-----:R-:W-:-:S03]  /*580c0*/  IMAD.WIDE R6, R25, 0x2, R8 ;  /* 0x0000000219067825 */ /* 0x001fc600078e0208 */
[----:B------:R0:W-:Y:S01]  /*580d0*/  STL [R1+0x2148], R26 ;  /* 0x0021481a01007387 */ /* 0x0001e20000100800 */
[----:B------:R-:W-:Y:S01]  /*580e0*/  ISETP.LT.AND P4, PT, R29, UR74, !P5 ;  /* 0x0000004a1d007c0c */ /* 0x000fe2000ef81270 */
[----:B------:R-:W2:Y:S02]  /*580f0*/  LDCU UR63, c[0x0][0x398] ;  /* 0x00007300ff3f77ac */ /* 0x000ea40008000800 */
[----:B------:R-:W-:Y:S01]  /*58100*/  @P0 STG.E.U16 desc[UR76][R6.64], R5 ;  /* 0x0000000506000986 */ /* 0x000fe2000c10154c */
[----:B------:R-:W-:Y:S01]  /*58110*/  IMAD.WIDE R12, R25, 0x2, R2 ;  /* 0x00000002190c7825 */ /* 0x000fe200078e0202 */
[----:B------:R-:W2:Y:S01]  /*58120*/  LDCU UR75, c[0x0][0x398] ;  /* 0x00007300ff4b77ac */ /* 0x000ea20008000800 */
[----:B-1----:R-:W-:Y:S01]  /*58130*/  PRMT R14, R5, 0x7632, R14 ;  /* 0x00007632050e7816 */ /* 0x002fe2000000000e */
[----:B0-----:R-:W2:Y:S01]  /*58140*/  LDL R26, [R1+0x13f0] ;  /* 0x0013f000011a7983 */ /* 0x001ea20000100800 */
[----:B------:R-:W0:Y:S03]  /*58150*/  LDCU UR74, c[0x0][0x398] ;  /* 0x00007300ff4a77ac */ /* 0x000e260008000800 */
[----:B------:R1:W-:Y:S04]  /*58160*/  STL [R1+0x214c], R29 ;  /* 0x00214c1d01007387 */ /* 0x0003e80000100800 */
[----:B-1----:R-:W3:Y:S04]  /*58170*/  LDL.LU R29, [R1+0x1c4] ;  /* 0x0001c400011d7983 */ /* 0x002ee80000300800 */
[----:B------:R-:W3:Y:S04]  /*58180*/  LDL.LU R5, [R1+0x2158] ;  /* 0x0021580001057983 */ /* 0x000ee80000300800 */
[----:B------:R1:W-:Y:S02]  /*58190*/  @P1 STG.E.U16 desc[UR76][R12.64], R14 ;  /* 0x0000000e0c001986 */ /* 0x0003e4000c10154c */
[----:B-1----:R-:W-:-:S02]  /*581a0*/  PRMT R14, R21, 0x7632, R14 ;  /* 0x00007632150e7816 */ /* 0x002fc4000000000e */
[----:B--2---:R-:W-:Y:S01]  /*581b0*/  ISETP.LT.AND P0, PT, R26, UR73, !P5 ;  /* 0x000000491a007c0c */ /* 0x004fe2000ef01270 */
[C---:B---3--:R-:W-:Y:S01]  /*581c0*/  IMAD.WIDE R6, R24.reuse, 0x2, R4 ;  /* 0x0000000218067825 */ /* 0x048fe200078e0204 */
[----:B------:R-:W2:Y:S03]  /*581d0*/  LDL R26, [R1+0x13f4] ;  /* 0x0013f400011a7983 */ /* 0x000ea60000100800 */
[----:B------:R-:W-:Y:S01]  /*581e0*/  IMAD.WIDE R12, R24, 0x2, R22 ;  /* 0x00000002180c7825 */ /* 0x000fe200078e0216 */
[----:B------:R1:W-:Y:S01]  /*581f0*/  @P6 STG.E.U16 desc[UR76][R6.64], R21 ;  /* 0x0000001506006986 */ /* 0x0003e2000c10154c */
[----:B------:R-:W-:Y:S01]  /*58200*/  PRMT R15, R28, 0x7632, R15 ;  /* 0x000076321c0f7816 */ /* 0x000fe2000000000f */
[----:B------:R-:W3:Y:S02]  /*58210*/  LDCU UR73, c[0x0][0x398] ;  /* 0x00007300ff4977ac */ /* 0x000ee40008000800 */
[----:B-1----:R-:W2:Y:S04]  /*58220*/  LDL.LU R21, [R1+0x2154] ;  /* 0x0021540001157983 */ /* 0x002ea80000300800 */
        /* <DEDUP_REMOVED lines=13> */
[----:B------:R-:W1:Y:S01]  /*58300*/  LDCU UR68, c[0x0][0x3b8] ;  /* 0x00007700ff4477ac */ /* 0x000e620008000800 */
        /* <DEDUP_REMOVED lines=8> */
[----:B0-----:R-:W2:Y:S04]  /*58390*/  LDL.LU R29, [R1+0x214c] ;  /* 0x00214c00011d7983 */ /* 0x001ea80000300800 */
[----:B------:R-:W2:Y:S04]  /*583a0*/  LDL R6, [R1+0x1400] ;  /* 0x0014000001067983 */ /* 0x000ea80000100800 */
[----:B------:R-:W3:Y:S01]  /*583b0*/  LDL R7, [R1+0x13f8] ;  /* 0x0013f80001077983 */ /* 0x000ee20000100800 */
[----:B----4-:R-:W-:Y:S01]  /*583c0*/  ISETP.LT.AND P5, PT, R28, UR70, !P5 ;  /* 0x000000461c007c0c */ /* 0x010fe2000efa1270 */
[----:B------:R-:W-:Y:S01]  /*583d0*/  IMAD.WIDE R12, R24, 0x2, R10 ;  /* 0x00000002180c7825 */ /* 0x000fe200078e020a */
[----:B------:R-:W-:Y:S01]  /*583e0*/  ISETP.LT.AND P0, PT, R26, UR10, !P4 ;  /* 0x0000000a1a007c0c */ /* 0x000fe2000e701270 */
[----:B------:R-:W0:Y:S01]  /*583f0*/  LDCU UR70, c[0x0][0x398] ;  /* 0x00007300ff4677ac */ /* 0x000e220008000800 */
[----:B------:R-:W4:Y:S01]  /*58400*/  LDL.LU R26, [R1+0x2148] ;  /* 0x00214800011a7983 */ /* 0x000f220000300800 */
[----:B------:R-:W0:Y:S03]  /*58410*/  LDCU UR10, c[0x0][0x398] ;  /* 0x00007300ff0a77ac */ /* 0x000e260008000800 */
[----:B------:R1:W-:Y:S02]  /*58420*/  @P6 STG.E.U16 desc[UR76][R12.64], R25 ;  /* 0x000000190c006986 */ /* 0x0003e4000c10154c */
[----:B-1----:R-:W-:Y:S01]  /*58430*/  VIADD R25, R24, UR69 ;  /* 0x0000004518197c36 */ /* 0x002fe20008000000 */
[----:B--2---:R-:W-:-:S02]  /*58440*/  ISETP.LT.AND P3, PT, R6, UR71, !P4 ;  /* 0x0000004706007c0c */ /* 0x004fc4000e761270 */
[----:B------:R1:W-:Y:S01]  /*58450*/  @P5 STG.E.U16 desc[UR76][R14.64], R9 ;  /* 0x000000090e005986 */ /* 0x0003e2000c10154c */
[----:B---3--:R-:W-:Y:S01]  /*58460*/  ISETP.LT.AND P1, PT, R7, UR19, !P4 ;  /* 0x0000001307007c0c */ /* 0x008fe2000e721270 */
[----:B------:R-:W-:Y:S01]  /*58470*/  IMAD.WIDE R6, R24, 0x2, R2 ;  /* 0x0000000218067825 */ /* 0x000fe200078e0202 */
[----:B------:R-:W-:Y:S01]  /*58480*/  ISETP.LT.AND P6, PT, R27, UR18, !P4 ;  /* 0x000000121b007c0c */ /* 0x000fe2000e7c1270 */
[----:B------:R-:W2:Y:S02]  /*58490*/  LDCU.64 UR18, c[0x0][0x398] ;  /* 0x00007300ff1277ac */ /* 0x000ea40008000a00 */
[----:B------:R-:W-:Y:S01]  /*584a0*/  IMAD.WIDE R12, R25, 0x2, R4 ;  /* 0x00000002190c7825 */ /* 0x000fe200078e0204 */
[----:B------:R-:W3:Y:S01]  /*584b0*/  LDCU UR69, c[0x0][0x398] ;  /* 0x00007300ff4577ac */ /* 0x000ee20008000800 */
[----:B-1----:R-:W-:Y:S01]  /*584c0*/  PRMT R14, R9, 0x7632, R14 ;  /* 0x00007632090e7816 */ /* 0x002fe2000000000e */
[----:B------:R-:W2:Y:S01]  /*584d0*/  LDL R15, [R1+0x11c0] ;  /* 0x0011c000010f7983 */ /* 0x000ea20000100800 */
[----:B------:R-:W1:Y:S03]  /*584e0*/  LDCU UR71, c[0x0][0x398] ;  /* 0x00007300ff4777ac */ /* 0x000e660008000800 */
[----:B------:R-:W4:Y:S04]  /*584f0*/  LDL R9, [R1+0x168] ;  /* 0x0001680001097983 */ /* 0x000f280000100800 */
[----:B------:R0:W-:Y:S04]  /*58500*/  STL [R1+0x2140], R5 ;  /* 0x0021400501007387 */ /* 0x0001e80000100800 */
[----:B------:R1:W-:Y:S04]  /*58510*/  @P2 STG.E.U16 desc[UR76][R6.64], R14 ;  /* 0x0000000e06002986 */ /* 0x0003e8000c10154c */
[----:B0-----:R-:W2:Y:S04]  /*58520*/  LDL R5, [R1+0x13f0] ;  /* 0x0013f00001057983 */ /* 0x001ea80000100800 */
[----:B-1----:R-:W2:Y:S01]  /*58530*/  LDL.LU R7, [R1+0x148] ;  /* 0x0001480001077983 */ /* 0x002ea20000300800 */
[----:B------:R-:W-:Y:S01]  /*58540*/  ISETP.LT.AND P5, PT, R29, UR66, !P4 ;  /* 0x000000421d007c0c */ /* 0x000fe2000e7a1270 */
[----:B------:R-:W0:Y:S01]  /*58550*/  LDCU UR66, c[0x0][0x398] ;  /* 0x00007300ff4277ac */ /* 0x000e220008000800 */
[----:B------:R-:W-:Y:S01]  /*58560*/  ISETP.LT.AND P2, PT, R0, UR47, !P4 ;  /* 0x0000002f00007c0c */ /* 0x000fe2000e741270 */
[----:B------:R-:W1:Y:S01]  /*58570*/  LDCU UR47, c[0x0][0x398] ;  /* 0x00007300ff2f77ac */ /* 0x000e620008000800 */
[----:B--2---:R2:W-:Y:S01]  /*58580*/  @P6 STG.E.U16 desc[UR76][R12.64], R7 ;  /* 0x000000070c006986 */ /* 0x0045e2000c10154c */
[----:B------:R-:W-:-:S02]  /*58590*/  PRMT R14, R7, 0x7632, R14 ;  /* 0x00007632070e7816 */ /* 0x000fc4000000000e */
[----:B------:R-:W-:Y:S01]  /*585a0*/  ISETP.LT.AND P6, PT, R5, UR44, !P4 ;  /* 0x0000002c05007c0c */ /* 0x000fe2000e7c1270 */
[----:B------:R-:W-:Y:S01]  /*585b0*/  VIADD R15, R15, 0x1d ;  /* 0x0000001d0f0f7836 */ /* 0x000fe20000000000 */
[----:B------:R-:W3:Y:S01]  /*585c0*/  LDL.LU R5, [R1+0x1a8] ;  /* 0x0001a80001057983 */ /* 0x000ee20000300800 */
[----:B----4-:R-:W-:Y:S01]  /*585d0*/  PRMT R26, R9, 0x7632, R26 ;  /* 0x00007632091a7816 */ /* 0x010fe2000000001a */
[----:B------:R-:W4:Y:S01]  /*585e0*/  LDCU UR44, c[0x0][0x398] ;  /* 0x00007300ff2c77ac */ /* 0x000f220008000800 */
[C---:B--2---:R-:W-:Y:S01]  /*585f0*/  IMAD.WIDE R6, R25.reuse, 0x2, R22 ;  /* 0x0000000219067825 */ /* 0x044fe200078e0216 */
[----:B------:R2:W-:Y:S03]  /*58600*/  STL [R1+0x213c], R21 ;  /* 0x00213c1501007387 */ /* 0x0005e60000100800 */
[----:B------:R-:W-:Y:S01]  /*58610*/  IMAD.WIDE R12, R25, 0x2, R20 ;  /* 0x00000002190c7825 */ /* 0x000fe200078e0214 */
[----:B------:R0:W-:Y:S04]  /*58620*/  @P5 STG.E.U16 desc[UR76][R6.64], R14 ;  /* 0x0000000e06005986 */ /* 0x0001e8000c10154c */
[----:B--2---:R-:W2:Y:S04]  /*58630*/  LDL R21, [R1+0x13f4] ;  /* 0x0013f40001157983 */ /* 0x004ea80000100800 */
[----:B0-----:R-:W2:Y:S01]  /*58640*/  LDL.LU R7, [R1+0x158] ;  /* 0x0001580001077983 */ /* 0x001ea20000300800 */
[----:B------:R-:W-:-:S02]  /*58650*/  ISETP.GE.AND P5, PT, R15, UR19, PT ;  /* 0x000000130f007c0c */ /* 0x000fc4000bfa6270 */
[----:B------:R-:W-:Y:S01]  /*58660*/  ISETP.LT.AND P4, PT, R28, UR46, !P4 ;  /* 0x0000002e1c007c0c */ /* 0x000fe2000e781270 */
[----:B--2---:R0:W-:Y:S01]  /*58670*/  @P2 STG.E.U16 desc[UR76][R12.64], R7 ;  /* 0x000000070c002986 */ /* 0x0041e2000c10154c */
[----:B------:R-:W-:Y:S01]  /*58680*/  PRMT R24, R7, 0x7632, R24 ;  /* 0x0000763207187816 */ /* 0x000fe20000000018 */
[----:B------:R-:W-:Y:S01]  /*58690*/  IMAD.WIDE R14, R25, 0x2, R10 ;  /* 0x00000002190e7825 */ /* 0x000fe200078e020a */
[----:B------:R-:W-:Y:S01]  /*586a0*/  ISETP.LT.AND P2, PT, R21, UR8, !P5 ;  /* 0x0000000815007c0c */ /* 0x000fe2000ef41270 */
[----:B------:R-:W2:Y:S01]  /*586b0*/  LDCU UR46, c[0x0][0x398] ;  /* 0x00007300ff2e77ac */ /* 0x000ea20008000800 */
[----:B------:R-:W2:Y:S01]  /*586c0*/  LDL.LU R21, [R1+0x1e8] ;  /* 0x0001e80001157983 */ /* 0x000ea20000300800 */
[----:B------:R-:W1:Y:S03]  /*586d0*/  LDCU UR19, c[0x0][0x398] ;  /* 0x00007300ff1377ac */ /* 0x000e660008000800 */
[----:B------:R3:W-:Y:S01]  /*586e0*/  STL [R1+0x2138], R28 ;  /* 0x0021381c01007387 */ /* 0x0007e20000100800 */
[C---:B0-----:R-:W-:Y:S01]  /*586f0*/  IMAD.WIDE R6, R25.reuse, 0x2, R18 ;  /* 0x0000000219067825 */ /* 0x041fe200078e0212 */
[----:B------:R-:W0:Y:S04]  /*58700*/  LDCU UR8, c[0x0][0x398] ;  /* 0x00007300ff0877ac */ /* 0x000e280008000800 */
[----:B------:R1:W-:Y:S04]  /*58710*/  @P6 STG.E.U16 desc[UR76][R6.64], R24 ;  /* 0x0000001806006986 */ /* 0x0003e8000c10154c */
[----:B---3--:R-:W3:Y:S04]  /*58720*/  LDL R28, [R1+0x1d8] ;  /* 0x0001d800011c7983 */ /* 0x008ee80000100800 */
[----:B------:R-:W2:Y:S04]  /*58730*/  LDL.LU R9, [R1+0x2144] ;  /* 0x0021440001097983 */ /* 0x000ea80000300800 */
[----:B-1----:R-:W2:Y:S04]  /*58740*/  LDL.LU R6, [R1+0x168] ;  /* 0x0001680001067983 */ /* 0x002ea80000300800 */
[----:B------:R-:W3:Y:S01]  /*58750*/  LDL R7, [R1+0x1400] ;  /* 0x0014000001077983 */ /* 0x000ee20000100800 */
[----:B------:R-:W-:-:S03]  /*58760*/  IMAD.WIDE R12, R25, 0x2, R16 ;  /* 0x00000002190c7825 */ /* 0x000fc600078e0210 */
[----:B------:R-:W-:Y:S01]  /*58770*/  STL [R1+0x2134], R26 ;  /* 0x0021341a01007387 */ /* 0x000fe20000100800 */
[----:B------:R-:W-:Y:S01]  /*58780*/  ISETP.LT.AND P6, PT, R27, UR11, !P5 ;  /* 0x0000000b1b007c0c */ /* 0x000fe2000efc1270 */
[----:B------:R-:W1:Y:S02]  /*58790*/  LDCU UR11, c[0x0][0x398] ;  /* 0x00007300ff0b77ac */ /* 0x000e640008000800 */
[----:B--2---:R2:W-:Y:S01]  /*587a0*/  @P0 STG.E.U16 desc[UR76][R12.64], R6 ;  /* 0x000000060c000986 */ /* 0x0045e2000c10154c */
[----:B---3--:R-:W-:-:S03]  /*587b0*/  ISETP.LT.AND P0, PT, R7, UR45, !P5 ;  /* 0x0000002d07007c0c */ /* 0x008fc6000ef01270 */
[----:B------:R3:W-:Y:S01]  /*587c0*/  @P1 STG.E.U16 desc[UR76][R14.64], R26 ;  /* 0x0000001a0e001986 */ /* 0x0007e2000c10154c */
[C---:B------:R-:W-:Y:S01]  /*587d0*/  VIADD R24, R25.reuse, UR21 ;  /* 0x0000001519187c36 */ /* 0x040fe20008000000 */
[----:B------:R-:W0:Y:S01]  /*587e0*/  LDCU UR45, c[0x0][0x398] ;  /* 0x00007300ff2d77ac */ /* 0x000e220008000800 */
[----:B--2---:R-:W-:Y:S01]  /*587f0*/  IMAD.WIDE R6, R25, 0x2, R8 ;  /* 0x0000000219067825 */ /* 0x004fe200078e0208 */
[----:B---3--:R-:W2:Y:S01]  /*58800*/  LDL.LU R26, [R1+0x1c8] ;  /* 0x0001c800011a7983 */ /* 0x008ea20000300800 */
[----:B------:R-:W-:-:S03]  /*58810*/  PRMT R14, R5, 0x7632, R14 ;  /* 0x00007632050e7816 */ /* 0x000fc6000000000e */
[----:B------:R3:W-:Y:S04]  /*58820*/  @P4 STG.E.U16 desc[UR76][R6.64], R5 ;  /* 0x0000000506004986 */ /* 0x0007e8000c10154c */
[----:B---3--:R-:W3:Y:S04]  /*58830*/  LDL.LU R5, [R1+0x2140] ;  /* 0x0021400001057983 */ /* 0x008ee80000300800 */
[----:B------:R-:W1:Y:S01]  /*58840*/  LDL R7, [R1+0x13f0] ;  /* 0x0013f00001077983 */ /* 0x000e620000100800 */
[----:B------:R-:W-:-:S05]  /*58850*/  IMAD.WIDE R12, R25, 0x2, R2 ;  /* 0x00000002190c7825 */ /* 0x000fca00078e0202 */
[----:B------:R0:W-:Y:S02]  /*58860*/  @P3 STG.E.U16 desc[UR76][R12.64], R14 ;  /* 0x0000000e0c003986 */ /* 0x0001e4000c10154c */
[----:B0-----:R-:W-:Y:S02]  /*58870*/  PRMT R14, R21, 0x7632, R14 ;  /* 0x00007632150e7816 */ /* 0x001fe4000000000e */
[----:B-1----:R-:W-:Y:S01]  /*58880*/  ISETP.LT.AND P4, PT, R7, UR11, !P5 ;  /* 0x0000000b07007c0c */ /* 0x002fe2000ef81270 */
[C---:B---3--:R-:W-:Y:S01]  /*58890*/  IMAD.WIDE R6, R24.reuse, 0x2, R4 ;  /* 0x0000000218067825 */ /* 0x048fe200078e0204 */
[----:B------:R-:W-:Y:S01]  /*588a0*/  ISETP.LT.AND P1, PT, R29, UR20, !P5 ;  /* 0x000000141d007c0c */ /* 0x000fe2000ef21270 */
[----:B------:R-:W0:Y:S03]  /*588b0*/  LDCU.64 UR20, c[0x0][0x398] ;  /* 0x00007300ff1477ac */ /* 0x000e260008000a00 */
[----:B------:R1:W-:Y:S01]  /*588c0*/  @P6 STG.E.U16 desc[UR76][R6.64], R21 ;  /* 0x0000001506006986 */ /* 0x0003e2000c10154c */
[----:B------:R-:W-:Y:S01]  /*588d0*/  IMAD.WIDE R12, R24, 0x2, R22 ;  /* 0x00000002180c7825 */ /* 0x000fe200078e0216 */
[----:B------:R-:W-:Y:S01]  /*588e0*/  PRMT R15, R28, 0x7632, R15 ;  /* 0x000076321c0f7816 */ /* 0x000fe2000000000f */
[----:B------:R-:W3:Y:S01]  /*588f0*/  LDCU UR11, c[0x0][0x3b8] ;  /* 0x00007700ff0b77ac */ /* 0x000ee20008000800 */
[----:B-1----:R-:W2:Y:S04]  /*58900*/  LDL.LU R21, [R1+0x213c] ;  /* 0x00213c0001157983 */ /* 0x002ea80000300800 */
[----:B------:R-:W2:Y:S04]  /*58910*/  LDL R7, [R1+0x11c0] ;  /* 0x0011c00001077983 */ /* 0x000ea80000100800 */
[----:B------:R2:W-:Y:S04]  /*58920*/  @P1 STG.E.U16 desc[UR76][R12.64], R14 ;  /* 0x0000000e0c001986 */ /* 0x0005e8000c10154c */
[----:B------:R-:W3:Y:S04]  /*58930*/  LDL R6, [R1+0x13f8] ;  /* 0x0013f80001067983 */ /* 0x000ee80000100800 */
[----:B------:R-:W4:Y:S01]  /*58940*/  LDL.LU R28, [R1+0x2138] ;  /* 0x00213800011c7983 */ /* 0x000f220000300800 */
[----:B--2---:R-:W-:-:S05]  /*58950*/  VIADD R14, R7, 0x1e ;  /* 0x0000001e070e7836 */ /* 0x004fca0000000000 */
[----:B0-----:R-:W-:Y:S02]  /*58960*/  ISETP.GE.AND P1, PT, R14, UR21, PT ;  /* 0x000000150e007c0c */ /* 0x001fe4000bf26270 */
        /* <DEDUP_REMOVED lines=8> */
[----:B------:R-:W1:Y:S01]  /*589f0*/  LDCU UR35, c[0x0][0x398] ;  /* 0x00007300ff2377ac */ /* 0x000e620008000800 */
[----:B------:R-:W3:Y:S02]  /*58a00*/  LDCU UR48, c[0x0][0x398] ;  /* 0x00007300ff3077ac */ /* 0x000ee40008000800 */
        /* <DEDUP_REMOVED lines=12> */
[----:B------:R-:W0:Y:S03]  /*58ad0*/  LDCU UR12, c[0x0][0x398] ;  /* 0x00007300ff0c77ac */ /* 0x000e260008000800 */
[----:B------:R-:W-:Y:S07]  /*58ae0*/  @P6 STG.E.U16 desc[UR76][R12.64], R25 ;  /* 0x000000190c006986 */ /* 0x000fee000c10154c */
[----:B--2---:R2:W-:Y:S01]  /*58af0*/  @P5 STG.E.U16 desc[UR76][R14.64], R9 ;  /* 0x000000090e005986 */ /* 0x0045e2000c10154c */
[----:B---3--:R-:W-:-:S03]  /*58b00*/  ISETP.LT.AND P2, PT, R6, UR6, !P1 ;  /* 0x0000000606007c0c */ /* 0x008fc6000cf41270 */
[----:B--2---:R-:W2:Y:S01]  /*58b10*/  LDL R15, [R1+0x11c0] ;  /* 0x0011c000010f7983 */ /* 0x004ea20000100800 */
[----:B------:R-:W-:Y:S02]  /*58b20*/  PRMT R14, R9, 0x7632, R14 ;  /* 0x00007632090e7816 */ /* 0x000fe4000000000e */
[----:B------:R-:W-:Y:S01]  /*58b30*/  ISETP.LT.AND P3, PT, R7, UR14, !P1 ;  /* 0x0000000e07007c0c */ /* 0x000fe2000cf61270 */
[C---:B------:R-:W-:Y:S01]  /*58b40*/  IMAD.WIDE R6, R24.reuse, 0x2, R2 ;  /* 0x0000000218067825 */ /* 0x040fe200078e0202 */
[----:B------:R3:W-:Y:S01]  /*58b50*/  STL [R1+0x212c], R28 ;  /* 0x00212c1c01007387 */ /* 0x0007e20000100800 */
[----:B------:R-:W-:Y:S01]  /*58b60*/  ISETP.LT.AND P6, PT, R27, UR36, !P1 ;  /* 0x000000241b007c0c */ /* 0x000fe2000cfc1270 */
[----:B------:R-:W4:Y:S02]  /*58b70*/  LDCU.64 UR36, c[0x0][0x398] ;  /* 0x00007300ff2477ac */ /* 0x000f240008000a00 */
[----:B------:R0:W-:Y:S01]  /*58b80*/  @P0 STG.E.U16 desc[UR76][R6.64], R14 ;  /* 0x0000000e06000986 */ /* 0x0001e2000c10154c */
[----:B------:R-:W-:Y:S01]  /*58b90*/  VIADD R25, R24, UR11 ;  /* 0x0000000b18197c36 */ /* 0x000fe20008000000 */
[----:B------:R-:W-:Y:S01]  /*58ba0*/  ISETP.LT.AND P5, PT, R29, UR5, !P1 ;  /* 0x000000051d007c0c */ /* 0x000fe2000cfa1270 */
[----:B------:R-:W1:Y:S01]  /*58bb0*/  LDCU UR11, c[0x0][0x398] ;  /* 0x00007300ff0b77ac */ /* 0x000e620008000800 */
[----:B------:R-:W2:Y:S01]  /*58bc0*/  LDL R9, [R1+0x16c] ;  /* 0x00016c0001097983 */ /* 0x000ea20000100800 */
[----:B------:R-:W1:Y:S03]  /*58bd0*/  LDCU UR6, c[0x0][0x398] ;  /* 0x00007300ff0677ac */ /* 0x000e660008000800 */
[----:B---3--:R-:W3:Y:S01]  /*58be0*/  LDL R28, [R1+0x13f0] ;  /* 0x0013f000011c7983 */ /* 0x008ee20000100800 */
[----:B------:R-:W1:Y:S03]  /*58bf0*/  LDCU UR14, c[0x0][0x398] ;  /* 0x00007300ff0e77ac */ /* 0x000e660008000800 */
[----:B0-----:R-:W2:Y:S01]  /*58c00*/  LDL R6, [R1+0x13f8] ;  /* 0x0013f80001067983 */ /* 0x001ea20000100800 */
[----:B------:R-:W-:Y:S01]  /*58c10*/  IMAD.WIDE R12, R25, 0x2, R4 ;  /* 0x00000002190c7825 */ /* 0x000fe200078e0204 */
[----:B------:R-:W-:Y:S01]  /*58c20*/  ISETP.LT.AND P0, PT, R0, UR16, !P1 ;  /* 0x0000001000007c0c */ /* 0x000fe2000cf01270 */
[----:B------:R-:W0:Y:S01]  /*58c30*/  LDCU UR16, c[0x0][0x398] ;  /* 0x00007300ff1077ac */ /* 0x000e220008000800 */
[----:B------:R-:W2:Y:S01]  /*58c40*/  LDL.LU R7, [R1+0x14c] ;  /* 0x00014c0001077983 */ /* 0x000ea20000300800 */
[----:B------:R-:W0:Y:S03]  /*58c50*/  LDCU UR5, c[0x0][0x398] ;  /* 0x00007300ff0577ac */ /* 0x000e260008000800 */
[----:B--2---:R2:W-:Y:S01]  /*58c60*/  @P6 STG.E.U16 desc[UR76][R12.64], R7 ;  /* 0x000000070c006986 */ /* 0x0045e2000c10154c */
[----:B------:R-:W-:-:S02]  /*58c70*/  PRMT R14, R7, 0x7632, R14 ;  /* 0x00007632070e7816 */ /* 0x000fc4000000000e */
[----:B------:R-:W-:Y:S02]  /*58c80*/  ISETP.LT.AND P6, PT, R6, UR43, !P1 ;  /* 0x0000002b06007c0c */ /* 0x000fe4000cfc1270 */
[----:B---3--:R-:W-:Y:S01]  /*58c90*/  ISETP.LT.AND P1, PT, R28, UR17, !P1 ;  /* 0x000000111c007c0c */ /* 0x008fe2000cf21270 */
[----:B------:R-:W-:Y:S01]  /*58ca0*/  VIADD R15, R15, 0x1f ;  /* 0x0000001f0f0f7836 */ /* 0x000fe20000000000 */
        /* <DEDUP_REMOVED lines=9> */
[----:B----4-:R-:W-:-:S03]  /*58d40*/  ISETP.GE.AND P5, PT, R15, UR37, PT ;  /* 0x000000250f007c0c */ /* 0x010fc6000bfa6270 */
[----:B--2---:R0:W-:Y:S01]  /*58d50*/  @P0 STG.E.U16 desc[UR76][R6.64], R13 ;  /* 0x0000000d06000986 */ /* 0x0041e2000c10154c */
[----:B------:R-:W-:Y:S02]  /*58d60*/  PRMT R24, R13, 0x7632, R24 ;  /* 0x000076320d187816 */ /* 0x000fe40000000018 */
[----:B------:R-:W-:Y:S01]  /*58d70*/  ISETP.LT.AND P0, PT, R21, UR18, !P5 ;  /* 0x0000001215007c0c */ /* 0x000fe2000ef01270 */
[C---:B------:R-:W-:Y:S01]  /*58d80*/  IMAD.WIDE R14, R25.reuse, 0x2, R10 ;  /* 0x00000002190e7825 */ /* 0x040fe200078e020a */
[----:B------:R-:W2:Y:S01]  /*58d90*/  LDL.LU R21, [R1+0x1ec] ;  /* 0x0001ec0001157983 */ /* 0x000ea20000300800 */
[----:B------:R-:W4:Y:S03]  /*58da0*/  LDCU UR18, c[0x0][0x398] ;  /* 0x00007300ff1277ac */ /* 0x000f260008000800 */
[----:B------:R-:W2:Y:S01]  /*58db0*/  LDL.LU R9, [R1+0x2130] ;  /* 0x0021300001097983 */ /* 0x000ea20000300800 */
[----:B0-----:R-:W-:-:S05]  /*58dc0*/  IMAD.WIDE R6, R25, 0x2, R18 ;  /* 0x0000000219067825 */ /* 0x001fca00078e0212 */
[----:B------:R0:W-:Y:S04]  /*58dd0*/  @P1 STG.E.U16 desc[UR76][R6.64], R24 ;  /* 0x0000001806001986 */ /* 0x0001e8000c10154c */
[----:B0-----:R-:W2:Y:S04]  /*58de0*/  LDL.LU R6, [R1+0x16c] ;  /* 0x00016c0001067983 */ /* 0x001ea80000300800 */
[----:B------:R-:W3:Y:S01]  /*58df0*/  LDL R7, [R1+0x1400] ;  /* 0x0014000001077983 */ /* 0x000ee20000100800 */
[----:B------:R-:W-:-:S05]  /*58e00*/  IMAD.WIDE R12, R25, 0x2, R16 ;  /* 0x00000002190c7825 */ /* 0x000fca00078e0210 */
        /* <DEDUP_REMOVED lines=10> */
[----:B------:R-:W0:Y:S01]  /*58eb0*/  LDCU.64 UR40, c[0x0][0x398] ;  /* 0x00007300ff2877ac */ /* 0x000e220008000a00 */
[----:B------:R1:W-:Y:S01]  /*58ec0*/  STL [R1+0x2120], R29 ;  /* 0x0021201d01007387 */ /* 0x0003e20000100800 */
[----:B------:R-:W-:Y:S01]  /*58ed0*/  IMAD.WIDE R12, R25, 0x2, R2 ;  /* 0x00000002190c7825 */ /* 0x000fe200078e0202 */
[----:B------:R-:W0:Y:S02]  /*58ee0*/  LDCU UR22, c[0x0][0x398] ;  /* 0x00007300ff1677ac */ /* 0x000e240008000800 */
[----:B-1----:R-:W2:Y:S04]  /*58ef0*/  LDL R29, [R1+0x13f0] ;  /* 0x0013f000011d7983 */ /* 0x002ea80000100800 */
[----:B------:R1:W-:Y:S04]  /*58f00*/  @P4 STG.E.U16 desc[UR76][R6.64], R28 ;  /* 0x0000001c06004986 */ /* 0x0003e8000c10154c */
[----:B------:R0:W-:Y:S04]  /*58f10*/  STL [R1+0x2124], R9 ;  /* 0x0021240901007387 */ /* 0x0001e80000100800 */
[----:B------:R4:W-:Y:S01]  /*58f20*/  @P3 STG.E.U16 desc[UR76][R12.64], R14 ;  /* 0x0000000e0c003986 */ /* 0x0009e2000c10154c */
[----:B-1----:R-:W-:-:S03]  /*58f30*/  IMAD.WIDE R6, R24, 0x2, R4 ;  /* 0x0000000218067825 */ /* 0x002fc600078e0204 */
[----:B0-----:R-:W3:Y:S04]  /*58f40*/  LDL.LU R9, [R1+0x1cc] ;  /* 0x0001cc0001097983 */ /* 0x001ee80000300800 */
[----:B------:R-:W3:Y:S01]  /*58f50*/  LDL.LU R28, [R1+0x212c] ;  /* 0x00212c00011c7983 */ /* 0x000ee20000300800 */
[----:B----4-:R-:W-:Y:S01]  /*58f60*/  IMAD.WIDE R12, R24, 0x2, R22 ;  /* 0x00000002180c7825 */ /* 0x010fe200078e0216 */
[----:B------:R-:W-:Y:S02]  /*58f70*/  PRMT R14, R21, 0x7632, R14 ;  /* 0x00007632150e7816 */ /* 0x000fe4000000000e */
[----:B------:R0:W-:Y:S04]  /*58f80*/  @P2 STG.E.U16 desc[UR76][R6.64], R21 ;  /* 0x0000001506002986 */ /* 0x0001e8000c10154c */
[----:B------:R1:W-:Y:S04]  /*58f90*/  @P6 STG.E.U16 desc[UR76][R12.64], R14 ;  /* 0x0000000e0c006986 */ /* 0x0003e8000c10154c */
[----:B0-----:R-:W4:Y:S01]  /*58fa0*/  LDL.LU R21, [R1+0x2128] ;  /* 0x0021280001157983 */ /* 0x001f220000300800 */
[----:B--2---:R-:W-:Y:S01]  /*58fb0*/  ISETP.LT.AND P2, PT, R29, UR13, !P5 ;  /* 0x0000000d1d007c0c */ /* 0x004fe2000ef41270 */
[----:B---3--:R-:W-:-:S02]  /*58fc0*/  VIADD R15, R15, 0x20 ;  /* 0x000000200f0f7836 */ /* 0x008fc40000000000 */
[----:B------:R-:W2:Y:S01]  /*58fd0*/  LDL.LU R29, [R1+0x1bc] ;  /* 0x0001bc00011d7983 */ /* 0x000ea20000300800 */
[----:B------:R-:W-:Y:S01]  /*58fe0*/  ISETP.LT.AND P3, PT, R0, UR15, !P5 ;  /* 0x0000000f00007c0c */ /* 0x000fe2000ef61270 */
[----:B------:R-:W0:Y:S02]  /*58ff0*/  LDCU UR15, c[0x0][0x398] ;  /* 0x00007300ff0f77ac */ /* 0x000e240008000800 */
[----:B-1----:R-:W3:Y:S01]  /*59000*/  LDL R12, [R1+0x13f8] ;  /* 0x0013f800010c7983 */ /* 0x002ee20000100800 */
[----:B------:R-:W1:Y:S03]  /*59010*/  LDCU UR13, c[0x0][0x398] ;  /* 0x00007300ff0d77ac */ /* 0x000e660008000800 */
[----:B------:R-:W2:Y:S01]  /*59020*/  LDL.LU R13, [R1+0x1dc] ;  /* 0x0001dc00010d7983 */ /* 0x000ea20000300800 */
[----:B------:R-:W-:Y:S01]  /*59030*/  ISETP.LT.AND P4, PT, R28, UR23, !P5 ;  /* 0x000000171c007c0c */ /* 0x000fe2000ef81270 */
[----:B------:R-:W0:Y:S01]  /*59040*/  LDCU UR23, c[0x0][0x398] ;  /* 0x00007300ff1777ac */ /* 0x000e220008000800 */
[----:B------:R-:W-:Y:S01]  /*59050*/  PRMT R26, R9, 0x7632, R26 ;  /* 0x00007632091a7816 */ /* 0x000fe2000000001a */
[----:B----4-:R-:W-:Y:S01]  /*59060*/  IMAD.WIDE R6, R24, 0x2, R20 ;  /* 0x0000000218067825 */ /* 0x010fe200078e0214 */
[----:B---3--:R-:W-:Y:S01]  /*59070*/  ISETP.LT.AND P5, PT, R12, UR26, !P5 ;  /* 0x0000001a0c007c0c */ /* 0x008fe2000efa1270 */
[----:B------:R-:W3:Y:S03]  /*59080*/  LDCU UR26, c[0x0][0x398] ;  /* 0x00007300ff1a77ac */ /* 0x000ee60008000800 */
[----:B--2---:R2:W-:Y:S01]  /*59090*/  @P3 STG.E.U16 desc[UR76][R6.64], R13 ;  /* 0x0000000d06003986 */ /* 0x0045e2000c10154c */
[----:B------:R-:W-:Y:S01]  /*590a0*/  PRMT R25, R13, 0x7632, R25 ;  /* 0x000076320d197816 */ /* 0x000fe20000000019 */
[----:B--2---:R-:W-:-:S04]  /*590b0*/  IMAD.WIDE R6, R24, 0x2, R18 ;  /* 0x0000000218067825 */ /* 0x004fc800078e0212 */
[C---:B------:R-:W-:Y:S01]  /*590c0*/  IMAD.WIDE R12, R24.reuse, 0x2, R16 ;  /* 0x00000002180c7825 */ /* 0x040fe200078e0210 */
[----:B------:R2:W-:Y:S04]  /*590d0*/  @P2 STG.E.U16 desc[UR76][R6.64], R25 ;  /* 0x0000001906002986 */ /* 0x0005e8000c10154c */
[----:B------:R4:W-:Y:S04]  /*590e0*/  @P0 STG.E.U16 desc[UR76][R12.64], R9 ;  /* 0x000000090c000986 */ /* 0x0009e8000c10154c */
[----:B--2---:R-:W2:Y:S04]  /*590f0*/  LDL R25, [R1+0x13f4] ;  /* 0x0013f40001197983 */ /* 0x004ea80000100800 */
[----:B------:R-:W2:Y:S04]  /*59100*/  LDL R6, [R1+0x1400] ;  /* 0x0014000001067983 */ /* 0x000ea80000100800 */
[----:B----4-:R-:W4:Y:S01]  /*59110*/  LDL.LU R9, [R1+0x2124] ;  /* 0x0021240001097983 */ /* 0x010f220000300800 */
[----:B------:R-:W-:Y:S01]  /*59120*/  ISETP.GE.AND P6, PT, R15, UR41, PT ;  /* 0x000000290f007c0c */ /* 0x000fe2000bfc6270 */
[C---:B------:R-:W-:Y:S01]  /*59130*/  IMAD.WIDE R14, R24.reuse, 0x2, R10 ;  /* 0x00000002180e7825 */ /* 0x040fe200078e020a */
[----:B------:R-:W-:Y:S01]  /*59140*/  PRMT R7, R29, 0x7632, R7 ;  /* 0x000076321d077816 */ /* 0x000fe20000000007 */
[----:B------:R0:W-:Y:S01]  /*59150*/  STL [R1+0x211c], R27 ;  /* 0x00211c1b01007387 */ /* 0x0001e20000100800 */
[----:B------:R-:W1:Y:S03]  /*59160*/  LDCU UR41, c[0x0][0x398] ;  /* 0x00007300ff2977ac */ /* 0x000e660008000800 */
[----:B------:R-:W-:Y:S01]  /*59170*/  @P5 STG.E.U16 desc[UR76][R14.64], R26 ;  /* 0x0000001a0e005986 */ /* 0x000fe2000c10154c */
[----:B------:R-:W-:Y:S01]  /*59180*/  ISETP.LT.AND P5, PT, R27, UR32, !P6 ;  /* 0x000000201b007c0c */ /* 0x000fe2000f7a1270 */
[----:B------:R-:W1:Y:S02]  /*59190*/  LDCU UR32, c[0x0][0x398] ;  /* 0x00007300ff2077ac */ /* 0x000e640008000800 */
[----:B0-----:R-:W2:Y:S01]  /*591a0*/  LDL R27, [R1+0x220] ;  /* 0x00022000011b7983 */ /* 0x001ea20000100800 */
[----:B----4-:R-:W-:-:S05]  /*591b0*/  IMAD.WIDE R12, R24, 0x2, R8 ;  /* 0x00000002180c7825 */ /* 0x010fca00078e0208 */
[----:B------:R0:W-:Y:S04]  /*591c0*/  @P4 STG.E.U16 desc[UR76][R12.64], R29 ;  /* 0x0000001d0c004986 */ /* 0x0001e8000c10154c */
[----:B0-----:R-:W4:Y:S04]  /*591d0*/  LDL.LU R29, [R1+0x2120] ;  /* 0x00212000011d7983 */ /* 0x001f280000300800 */
[----:B------:R-:W3:Y:S01]  /*591e0*/  LDL.LU R12, [R1+0x1f0] ;  /* 0x0001f000010c7983 */ /* 0x000ee20000300800 */
[----:B--2---:R-:W-:Y:S01]  /*591f0*/  ISETP.LT.AND P3, PT, R6, UR42, !P6 ;  /* 0x0000002a06007c0c */ /* 0x004fe2000f761270 */
[C---:B------:R-:W-:Y:S01]  /*59200*/  VIADD R6, R24.reuse, UR31 ;  /* 0x0000001f18067c36 */ /* 0x040fe20008000000 */
[----:B------:R-:W-:Y:S01]  /*59210*/  ISETP.LT.AND P0, PT, R25, UR20, !P6 ;  /* 0x0000001419007c0c */ /* 0x000fe2000f701270 */
[----:B------:R-:W-:Y:S01]  /*59220*/  IMAD.WIDE R14, R24, 0x2, R2 ;  /* 0x00000002180e7825 */ /* 0x000fe200078e0202 */
[----:B------:R-:W2:Y:S01]  /*59230*/  LDL R13, [R1+0x13f0] ;  /* 0x0013f000010d7983 */ /* 0x000ea20000100800 */
[----:B------:R-:W-:Y:S01]  /*59240*/  ISETP.LT.AND P2, PT, R0, UR29, !P6 ;  /* 0x0000001d00007c0c */ /* 0x000fe2000f741270 */
[----:B------:R-:W0:Y:S01]  /*59250*/  LDCU.64 UR42, c[0x0][0x398] ;  /* 0x00007300ff2a77ac */ /* 0x000e220008000a00 */
[----:B------:R-:W-:Y:S01]  /*59260*/  IMAD.WIDE R24, R6, 0x2, R4 ;  /* 0x0000000206187825 */ /* 0x000fe200078e0204 */
[----:B------:R0:W-:Y:S01]  /*59270*/  @P1 STG.E.U16 desc[UR76][R14.64], R7 ;  /* 0x000000070e001986 */ /* 0x0001e2000c10154c */
[----:B------:R-:W-:Y:S01]  /*59280*/  PRMT R26, R27, 0x7632, R26 ;  /* 0x000076321b1a7816 */ /* 0x000fe2000000001a */
[----:B------:R-:W0:Y:S01]  /*59290*/  LDCU UR31, c[0x0][0x398] ;  /* 0x00007300ff1f77ac */ /* 0x000e220008000800 */
[----:B------:R-:W0:Y:S01]  /*592a0*/  LDCU UR29, c[0x0][0x398] ;  /* 0x00007300ff1d77ac */ /* 0x000e220008000800 */
[----:B------:R-:W0:Y:S01]  /*592b0*/  LDCU UR20, c[0x0][0x398] ;  /* 0x00007300ff1477ac */ /* 0x000e220008000800 */
[----:B----4-:R4:W-:Y:S01]  /*592c0*/  STL [R1+0x2118], R29 ;  /* 0x0021181d01007387 */ /* 0x0109e20000100800 */
[----:B------:R-:W-:Y:S01]  /*592d0*/  ISETP.LT.AND P4, PT, R29, UR25, !P6 ;  /* 0x000000191d007c0c */ /* 0x000fe2000f781270 */
[----:B------:R-:W1:Y:S02]  /*592e0*/  LDCU UR25, c[0x0][0x398] ;  /* 0x00007300ff1977ac */ /* 0x000e640008000800 */
[----:B0-----:R-:W2:Y:S04]  /*592f0*/  LDL R15, [R1+0x11c0] ;  /* 0x0011c000010f7983 */ /* 0x001ea80000100800 */
[----:B---3--:R0:W-:Y:S04]  /*59300*/  @P5 STG.E.U16 desc[UR76][R24.64], R12 ;  /* 0x0000000c18005986 */ /* 0x0081e8000c10154c */
[----:B----4-:R-:W3:Y:S04]  /*59310*/  LDL R29, [R1+0x13f8] ;  /* 0x0013f800011d7983 */ /* 0x010ee80000100800 */
[----:B0-----:R-:W4:Y:S01]  /*59320*/  LDL.LU R25, [R1+0x200] ;  /* 0x0002000001197983 */ /* 0x001f220000300800 */
[----:B--2---:R-:W-:Y:S01]  /*59330*/  ISETP.LT.AND P5, PT, R13, UR24, !P6 ;  /* 0x000000180d007c0c */ /* 0x004fe2000f7a1270 */
[----:B------:R-:W0:Y:S01]  /*59340*/  LDCU UR24, c[0x0][0x398] ;  /* 0x00007300ff1877ac */ /* 0x000e220008000800 */
[----:B------:R-:W-:Y:S01]  /*59350*/  PRMT R7, R12, 0x7632, R7 ;  /* 0x000076320c077816 */ /* 0x000fe20000000007 */
[----:B------:R-:W-:-:S05]  /*59360*/  IMAD.WIDE R12, R6, 0x2, R22 ;  /* 0x00000002060c7825 */ /* 0x000fca00078e0216 */
[----:B------:R2:W-:Y:S02]  /*59370*/  @P4 STG.E.U16 desc[UR76][R12.64], R7 ;  /* 0x000000070c004986 */ /* 0x0005e4000c10154c */
[----:B--2---:R-:W-:-:S04]  /*59380*/  IMAD.WIDE R12, R6, 0x2, R18 ;  /* 0x00000002060c7825 */ /* 0x004fc800078e0212 */
[----:B------:R-:W-:Y:S02]  /*59390*/  VIADD R24, R15, 0x21 ;  /* 0x000000210f187836 */ /* 0x000fe40000000000 */
[----:B------:R-:W-:Y:S01]  /*593a0*/  IMAD.WIDE R14, R6, 0x2, R20 ;  /* 0x00000002060e7825 */ /* 0x000fe200078e0214 */
[----:B---3--:R-:W-:Y:S01]  /*593b0*/  ISETP.LT.AND P1, PT, R29, UR27, !P6 ;  /* 0x0000001b1d007c0c */ /* 0x008fe2000f721270 */
[----:B------:R-:W2:Y:S01]  /*593c0*/  LDCU UR27, c[0x0][0x398] ;  /* 0x00007300ff1b77ac */ /* 0x000ea20008000800 */
[----:B------:R-:W3:Y:S04]  /*593d0*/  LDL.LU R29, [R1+0x210] ;  /* 0x00021000011d7983 */ /* 0x000ee80000300800 */
[----:B------:R-:W2:Y:S01]  /*593e0*/  LDL.LU R27, [R1+0x211c] ;  /* 0x00211c00011b7983 */ /* 0x000ea20000300800 */
[----:B----4-:R-:W-:-:S03]  /*593f0*/  PRMT R7, R25, 0x7632, R7 ;  /* 0x0000763219077816 */ /* 0x010fc60000000007 */
[----:B------:R-:W-:Y:S04]  /*59400*/  @P2 STG.E.U16 desc[UR76][R14.64], R25 ;  /* 0x000000190e002986 */ /* 0x000fe8000c10154c */
[----:B------:R4:W-:Y:S04]  /*59410*/  @P5 STG.E.U16 desc[UR76][R12.64], R7 ;  /* 0x000000070c005986 */ /* 0x0009e8000c10154c */
[----:B----4-:R-:W4:Y:S04]  /*59420*/  LDL.LU R7, [R1+0x220] ;  /* 0x0002200001077983 */ /* 0x010f280000300800 */
[----:B------:R-:W2:Y:S04]  /*59430*/  LDL R12, [R1+0x13f4] ;  /* 0x0013f400010c7983 */ /* 0x000ea80000100800 */
[----:B------:R-:W3:Y:S01]  /*59440*/  LDL R13, [R1+0x1400] ;  /* 0x00140000010d7983 */ /* 0x000ee20000100800 */
[----:B------:R-:W-:Y:S01]  /*59450*/  ISETP.GE.AND P4, PT, R24, UR43, PT ;  /* 0x0000002b18007c0c */ /* 0x000fe2000bf86270 */
[----:B------:R-:W-:Y:S01]  /*59460*/  IMAD.WIDE R14, R6, 0x2, R16 ;  /* 0x00000002060e7825 */ /* 0x000fe200078e0210 */
[----:B------:R-:W-:Y:S01]  /*59470*/  ISETP.LT.AND P6, PT, R28, UR30, !P6 ;  /* 0x0000001e1c007c0c */ /* 0x000fe2000f7c1270 */
[----:B------:R-:W-:Y:S02]  /*59480*/  STL [R1+0x2114], R5 ;  /* 0x0021140501007387 */ /* 0x000fe40000100800 */
[----:B------:R-:W-:Y:S01]  /*59490*/  IMAD.WIDE R24, R6, 0x2, R10 ;  /* 0x0000000206187825 */ /* 0x000fe200078e020a */
[----:B------:R-:W-:Y:S01]  /*594a0*/  ISETP.LT.AND P2, PT, R0, UR49, !P4 ;  /* 0x0000003100007c0c */ /* 0x000fe2000e741270 */
[----:B------:R-:W0:Y:S01]  /*594b0*/  LDCU UR49, c[0x0][0x398] ;  /* 0x00007300ff3177ac */ /* 0x000e220008000800 */
[----:B------:R-:W0:Y:S01]  /*594c0*/  LDCU UR30, c[0x0][0x398] ;  /* 0x00007300ff1e77ac */ /* 0x000e220008000800 */
[----:B----4-:R4:W-:Y:S04]  /*594d0*/  @P0 STG.E.U16 desc[UR76][R14.64], R7 ;  /* 0x000000070e000986 */ /* 0x0109e8000c10154c */
[----:B------:R0:W-:Y:S01]  /*594e0*/  @P1 STG.E.U16 desc[UR76][R24.64], R26 ;  /* 0x0000001a18001986 */ /* 0x0001e2000c10154c */
[----:B--2---:R-:W-:Y:S01]  /*594f0*/  ISETP.LT.AND P0, PT, R12, UR36, !P4 ;  /* 0x000000240c007c0c */ /* 0x004fe2000e701270 */
[----:B------:R-:W2:Y:S01]  /*59500*/  LDCU.64 UR36, c[0x0][0x398] ;  /* 0x00007300ff2477ac */ /* 0x000ea20008000a00 */
[----:B---3--:R-:W-:Y:S01]  /*59510*/  ISETP.LT.AND P1, PT, R13, UR60, !P4 ;  /* 0x0000003c0d007c0c */ /* 0x008fe2000e721270 */
[C---:B------:R-:W-:Y:S01]  /*59520*/  IMAD.WIDE R12, R6.reuse, 0x2, R8 ;  /* 0x00000002060c7825 */ /* 0x040fe200078e0208 */
[----:B------:R-:W-:Y:S01]  /*59530*/  ISETP.LT.AND P5, PT, R27, UR56, !P4 ;  /* 0x000000381b007c0c */ /* 0x000fe2000e7a1270 */
[----:B------:R-:W3:Y:S02]  /*59540*/  LDCU UR60, c[0x0][0x398] ;  /* 0x00007300ff3c77ac */ /* 0x000ee40008000800 */
[C---:B----4-:R-:W-:Y:S01]  /*59550*/  VIADD R7, R6.reuse, UR50 ;  /* 0x0000003206077c36 */ /* 0x050fe20008000000 */
[----:B------:R4:W-:Y:S01]  /*59560*/  @P6 STG.E.U16 desc[UR76][R12.64], R29 ;  /* 0x0000001d0c006986 */ /* 0x0009e2000c10154c */
[----:B------:R-:W-:Y:S01]  /*59570*/  IMAD.WIDE R14, R6, 0x2, R2 ;  /* 0x00000002060e7825 */ /* 0x000fe200078e0202 */
[----:B------:R-:W-:Y:S01]  /*59580*/  PRMT R6, R29, 0x7632, R6 ;  /* 0x000076321d067816 */ /* 0x000fe20000000006 */
[----:B------:R-:W1:Y:S02]  /*59590*/  LDCU UR56, c[0x0][0x398] ;  /* 0x00007300ff3877ac */ /* 0x000e640008000800 */
[----:B0-----:R-:W-:-:S02]  /*595a0*/  IMAD.WIDE R24, R7, 0x2, R4 ;  /* 0x0000000207187825 */ /* 0x001fc400078e0204 */
[----:B------:R-:W2:Y:S01]  /*595b0*/  LDL R5, [R1+0x13f0] ;  /* 0x0013f00001057983 */ /* 0x000ea20000100800 */
[----:B------:R-:W0:Y:S03]  /*595c0*/  LDCU UR50, c[0x0][0x398] ;  /* 0x00007300ff3277ac */ /* 0x000e260008000800 */
[----:B----4-:R-:W4:Y:S04]  /*595d0*/  LDL.LU R29, [R1+0x2118] ;  /* 0x00211800011d7983 */ /* 0x010f280000300800 */
[----:B------:R-:W2:Y:S04]  /*595e0*/  LDL.LU R13, [R1+0x230] ;  /* 0x00023000010d7983 */ /* 0x000ea80000300800 */
[----:B------:R0:W-:Y:S01]  /*595f0*/  @P3 STG.E.U16 desc[UR76][R14.64], R6 ;  /* 0x000000060e003986 */ /* 0x0001e2000c10154c */
[----:B------:R-:W-:Y:S01]  /*59600*/  ISETP.LT.AND P3, PT, R28, UR33, !P4 ;  /* 0x000000211c007c0c */ /* 0x000fe2000e761270 */
[----:B------:R-:W1:Y:S02]  /*59610*/  LDCU UR33, c[0x0][0x398] ;  /* 0x00007300ff2177ac */ /* 0x000e640008000800 */
[----:B0-----:R-:W3:Y:S01]  /*59620*/  LDL R15, [R1+0x11c0] ;  /* 0x0011c000010f7983 */ /* 0x001ee20000100800 */
[----:B----4-:R-:W-:Y:S01]  /*59630*/  ISETP.LT.AND P6, PT, R29, UR34, !P4 ;  /* 0x000000221d007c0c */ /* 0x010fe2000e7c1270 */
[----:B------:R-:W0:Y:S02]  /*59640*/  LDCU UR34, c[0x0][0x398] ;  /* 0x00007300ff2277ac */ /* 0x000e240008000800 */
[----:B--2---:R2:W-:Y:S01]  /*59650*/  @P5 STG.E.U16 desc[UR76][R24.64], R13 ;  /* 0x0000000d18005986 */ /* 0x0045e2000c10154c */
[----:B------:R-:W-:Y:S01]  /*59660*/  PRMT R6, R13, 0x7632, R6 ;  /* 0x000076320d067816 */ /* 0x000fe20000000006 */
[----:B--2---:R-:W-:-:S02]  /*59670*/  IMAD.WIDE R12, R7, 0x2, R22 ;  /* 0x00000002070c7825 */ /* 0x004fc400078e0216 */
[----:B------:R-:W2:Y:S04]  /*59680*/  LDL.LU R25, [R1+0x240] ;  /* 0x0002400001197983 */ /* 0x000ea80000300800 */
[----:B------:R4:W-:Y:S04]  /*59690*/  STL [R1+0x210c], R28 ;  /* 0x00210c1c01007387 */ /* 0x0009e80000100800 */
[----:B------:R0:W-:Y:S04]  /*596a0*/  @P6 STG.E.U16 desc[UR76][R12.64], R6 ;  /* 0x000000060c006986 */ /* 0x0001e8000c10154c */
[----:B----4-:R-:W4:Y:S04]  /*596b0*/  LDL.LU R28, [R1+0x250] ;  /* 0x00025000011c7983 */ /* 0x010f280000300800 */
[----:B0-----:R-:W4:Y:S01]  /*596c0*/  LDL R13, [R1+0x13f8] ;  /* 0x0013f800010d7983 */ /* 0x001f220000100800 */
[----:B------:R-:W-:Y:S01]  /*596d0*/  ISETP.LT.AND P5, PT, R5, UR39, !P4 ;  /* 0x0000002705007c0c */ /* 0x000fe2000e7a1270 */
[----:B---3--:R-:W-:-:S02]  /*596e0*/  VIADD R24, R15, 0x22 ;  /* 0x000000220f187836 */ /* 0x008fc40000000000 */
[----:B------:R-:W-:Y:S01]  /*596f0*/  IMAD.WIDE R14, R7, 0x2, R20 ;  /* 0x00000002070e7825 */ /* 0x000fe200078e0214 */
[----:B------:R-:W3:Y:S02]  /*59700*/  LDL R5, [R1+0x260] ;  /* 0x0002600001057983 */ /* 0x000ee40000100800 */
[----:B------:R-:W-:Y:S01]  /*59710*/  ISETP.GE.AND P6, PT, R24, UR37, PT ;  /* 0x0000002518007c0c */ /* 0x000fe2000bfc6270 */
[----:B------:R-:W0:Y:S01]  /*59720*/  LDCU UR37, c[0x0][0x398] ;  /* 0x00007300ff2577ac */ /* 0x000e220008000800 */
[----:B------:R0:W-:Y:S01]  /*59730*/  STL [R1+0x2110], R0 ;  /* 0x0021100001007387 */ /* 0x0001e20000100800 */
[----:B--2---:R-:W-:-:S03]  /*59740*/  PRMT R6, R25, 0x7632, R6 ;  /* 0x0000763219067816 */ /* 0x004fc60000000006 */
[----:B------:R-:W-:Y:S01]  /*59750*/  @P2 STG.E.U16 desc[UR76][R14.64], R25 ;  /* 0x000000190e002986 */ /* 0x000fe2000c10154c */
[----:B------:R-:W-:Y:S01]  /*59760*/  ISETP.LT.AND P2, PT, R0, UR52, !P6 ;  /* 0x0000003400007c0c */ /* 0x000fe2000f741270 */
[----:B------:R-:W2:Y:S02]  /*59770*/  LDCU UR52, c[0x0][0x398] ;  /* 0x00007300ff3477ac */ /* 0x000ea40008000800 */
[----:B0-----:R-:W2:Y:S01]  /*59780*/  LDL.LU R0, [R1+0x1f4] ;  /* 0x0001f40001007983 */ /* 0x001ea20000300800 */
[----:B----4-:R-:W-:Y:S01]  /*59790*/  ISETP.LT.AND P4, PT, R13, UR38, !P4 ;  /* 0x000000260d007c0c */ /* 0x010fe2000e781270 */
[C---:B------:R-:W-:Y:S01]  /*597a0*/  IMAD.WIDE R12, R7.reuse, 0x2, R18 ;  /* 0x00000002070c7825 */ /* 0x040fe200078e0212 */
[----:B------:R-:W0:Y:S04]  /*597b0*/  LDCU.64 UR38, c[0x0][0x398] ;  /* 0x00007300ff2677ac */ /* 0x000e280008000a00 */
[----:B------:R4:W-:Y:S04]  /*597c0*/  @P5 STG.E.U16 desc[UR76][R12.64], R6 ;  /* 0x000000060c005986 */ /* 0x0009e8000c10154c */
[----:B----4-:R-:W4:Y:S01]  /*597d0*/  LDL R13, [R1+0x11c0] ;  /* 0x0011c000010d7983 */ /* 0x010f220000100800 */
[----:B------:R-:W-:Y:S01]  /*597e0*/  IMAD.WIDE R14, R7, 0x2, R16 ;  /* 0x00000002070e7825 */ /* 0x000fe200078e0210 */
[----:B------:R-:W-:-:S03]  /*597f0*/  PRMT R26, R28, 0x7632, R26 ;  /* 0x000076321c1a7816 */ /* 0x000fc6000000001a */
[----:B------:R-:W-:Y:S01]  /*59800*/  IMAD.WIDE R24, R7, 0x2, R10 ;  /* 0x0000000207187825 */ /* 0x000fe200078e020a */
[----:B------:R0:W-:Y:S04]  /*59810*/  @P0 STG.E.U16 desc[UR76][R14.64], R28 ;  /* 0x0000001c0e000986 */ /* 0x0001e8000c10154c */
[----:B------:R1:W-:Y:S01]  /*59820*/  @P4 STG.E.U16 desc[UR76][R24.64], R26 ;  /* 0x0000001a18004986 */ /* 0x0003e2000c10154c */
[----:B------:R-:W-:Y:S01]  /*59830*/  ISETP.LT.AND P5, PT, R29, UR51, !P6 ;  /* 0x000000331d007c0c */ /* 0x000fe2000f7a1270 */
[----:B------:R-:W2:Y:S01]  /*59840*/  LDCU UR51, c[0x0][0x398] ;  /* 0x00007300ff3377ac */ /* 0x000ea20008000800 */
[----:B---3--:R-:W-:Y:S01]  /*59850*/  PRMT R6, R5, 0x7632, R6 ;  /* 0x0000763205067816 */ /* 0x008fe20000000006 */
[----:B------:R3:W-:Y:S04]  /*59860*/  STL [R1+0x2108], R29 ;  /* 0x0021081d01007387 */ /* 0x0007e80000100800 */
[----:B0-----:R-:W2:Y:S04]  /*59870*/  LDL R28, [R1+0x224] ;  /* 0x00022400011c7983 */ /* 0x001ea80000100800 */
[----:B-1----:R-:W2:Y:S04]  /*59880*/  LDL R25, [R1+0x13f4] ;  /* 0x0013f40001197983 */ /* 0x002ea80000100800 */
[----:B---3--:R-:W3:Y:S04]  /*59890*/  LDL R29, [R1+0x13f0] ;  /* 0x0013f000011d7983 */ /* 0x008ee80000100800 */
[----:B------:R-:W3:Y:S01]  /*598a0*/  LDL.LU R5, [R1+0x2114] ;  /* 0x0021140001057983 */ /* 0x000ee20000300800 */
[----:B----4-:R-:W-:-:S05]  /*598b0*/  VIADD R24, R13, 0x23 ;  /* 0x000000230d187836 */ /* 0x010fca0000000000 */
[----:B------:R-:W-:Y:S02]  /*598c0*/  ISETP.GE.AND P0, PT, R24, UR39, PT ;  /* 0x0000002718007c0c */ /* 0x000fe4000bf06270 */
[----:B------:R-:W-:Y:S01]  /*598d0*/  ISETP.LT.AND P4, PT, R27, UR53, !P6 ;  /* 0x000000351b007c0c */ /* 0x000fe2000f781270 */
[----:B------:R-:W4:Y:S01]  /*598e0*/  LDL.LU R24, [R1+0x260] ;  /* 0x0002600001187983 */ /* 0x000f220000300800 */
[C---:B------:R-:W-:Y:S01]  /*598f0*/  IMAD.WIDE R12, R7.reuse, 0x2, R8 ;  /* 0x00000002070c7825 */ /* 0x040fe200078e0208 */
[----:B------:R-:W0:Y:S03]  /*59900*/  LDCU UR39, c[0x0][0x3b8] ;  /* 0x00007700ff2777ac */ /* 0x000e260008000800 */
[C---:B------:R-:W-:Y:S01]  /*59910*/  IMAD.WIDE R14, R7.reuse, 0x2, R2 ;  /* 0x00000002070e7825 */ /* 0x040fe200078e0202 */
[----:B------:R-:W1:Y:S03]  /*59920*/  LDCU UR53, c[0x0][0x398] ;  /* 0x00007300ff3577ac */ /* 0x000e660008000800 */
[----:B------:R-:W-:Y:S01]  /*59930*/  VIADD R7, R7, UR54 ;  /* 0x0000003607077c36 */ /* 0x000fe20008000000 */
[----:B--2---:R-:W-:Y:S01]  /*59940*/  PRMT R26, R28, 0x7632, R26 ;  /* 0x000076321c1a7816 */ /* 0x004fe2000000001a */
[----:B------:R-:W2:Y:S01]  /*59950*/  LDCU UR54, c[0x0][0x398] ;  /* 0x00007300ff3677ac */ /* 0x000ea20008000800 */
[----:B----4-:R4:W-:Y:S01]  /*59960*/  @P3 STG.E.U16 desc[UR76][R12.64], R24 ;  /* 0x000000180c003986 */ /* 0x0109e2000c10154c */
[----:B---3--:R-:W-:Y:S01]  /*59970*/  ISETP.LT.AND P3, PT, R29, UR55, !P6 ;  /* 0x000000371d007c0c */ /* 0x008fe2000f761270 */
[----:B------:R-:W3:Y:S02]  /*59980*/  LDCU UR55, c[0x0][0x398] ;  /* 0x00007300ff3777ac */ /* 0x000ee40008000800 */
[----:B------:R0:W-:Y:S04]  /*59990*/  @P1 STG.E.U16 desc[UR76][R14.64], R6 ;  /* 0x000000060e001986 */ /* 0x0001e8000c10154c */
[----:B------:R-:W2:Y:S01]  /*599a0*/  LDL.LU R29, [R1+0x214] ;  /* 0x00021400011d7983 */ /* 0x000ea20000300800 */
[----:B----4-:R-:W-:Y:S01]  /*599b0*/  IMAD.WIDE R12, R7, 0x2, R4 ;  /* 0x00000002070c7825 */ /* 0x010fe200078e0204 */
[----:B0-----:R-:W-:-:S04]  /*599c0*/  PRMT R6, R0, 0x7632, R6 ;  /* 0x0000763200067816 */ /* 0x001fc80000000006 */
[----:B------:R0:W-:Y:S04]  /*599d0*/  @P4 STG.E.U16 desc[UR76][R12.64], R0 ;  /* 0x000000000c004986 */ /* 0x0001e8000c10154c */
[----:B0-----:R-:W4:Y:S04]  /*599e0*/  LDL.LU R0, [R1+0x2110] ;  /* 0x0021100001007983 */ /* 0x001f280000300800 */
[----:B------:R-:W2:Y:S04]  /*599f0*/  LDL.LU R12, [R1+0x204] ;  /* 0x00020400010c7983 */ /* 0x000ea80000300800 */
[----:B------:R-:W3:Y:S01]  /*59a00*/  LDL R13, [R1+0x1400] ;  /* 0x00140000010d7983 */ /* 0x000ee20000100800 */
[----:B------:R-:W-:Y:S01]  /*59a10*/  IMAD.WIDE R14, R7, 0x2, R22 ;  /* 0x00000002070e7825 */ /* 0x000fe200078e0216 */
[----:B------:R-:W-:-:S03]  /*59a20*/  ISETP.LT.AND P1, PT, R25, UR40, !P6 ;  /* 0x0000002819007c0c */ /* 0x000fc6000f721270 */
[----:B------:R-:W-:Y:S01]  /*59a30*/  IMAD.WIDE R24, R7, 0x2, R20 ;  /* 0x0000000207187825 */ /* 0x000fe200078e0214 */
[----:B------:R0:W-:Y:S04]  /*59a40*/  @P5 STG.E.U16 desc[UR76][R14.64], R6 ;  /* 0x000000060e005986 */ /* 0x0001e8000c10154c */
[----:B0-----:R-:W4:Y:S04]  /*59a50*/  LDL R15, [R1+0x13f8] ;  /* 0x0013f800010f7983 */ /* 0x001f280000100800 */
[----:B------:R-:W4:Y:S04]  /*59a60*/  LDL.LU R28, [R1+0x210c] ;  /* 0x00210c00011c7983 */ /* 0x000f280000300800 */
[----:B--2---:R0:W-:Y:S01]  /*59a70*/  @P2 STG.E.U16 desc[UR76][R24.64], R12 ;  /* 0x0000000c18002986 */ /* 0x0041e2000c10154c */
[----:B------:R-:W-:-:S02]  /*59a80*/  PRMT R6, R12, 0x7632, R6 ;  /* 0x000076320c067816 */ /* 0x000fc40000000006 */
[----:B---3--:R-:W-:Y:S01]  /*59a90*/  ISETP.LT.AND P2, PT, R13, UR58, !P6 ;  /* 0x0000003a0d007c0c */ /* 0x008fe2000f741270 */
[----:B------:R-:W2:Y:S01]  /*59aa0*/  LDCU UR58, c[0x0][0x398] ;  /* 0x00007300ff3a77ac */ /* 0x000ea20008000800 */
[----:B0-----:R-:W-:-:S05]  /*59ab0*/  IMAD.WIDE R12, R7, 0x2, R18 ;  /* 0x00000002070c7825 */ /* 0x001fca00078e0212 */
[----:B------:R0:W-:Y:S04]  /*59ac0*/  @P3 STG.E.U16 desc[UR76][R12.64], R6 ;  /* 0x000000060c003986 */ /* 0x0001e8000c10154c */
[----:B0-----:R-:W3:Y:S04]  /*59ad0*/  LDL.LU R6, [R1+0x224] ;  /* 0x0002240001067983 */ /* 0x001ee80000300800 */
[----:B------:R-:W2:Y:S04]  /*59ae0*/  LDL R12, [R1+0x13f4] ;  /* 0x0013f400010c7983 */ /* 0x000ea80000100800 */
[----:B------:R-:W2:Y:S01]  /*59af0*/  LDL R13, [R1+0x1400] ;  /* 0x00140000010d7983 */ /* 0x000ea20000100800 */
[----:B----4-:R-:W-:Y:S01]  /*59b00*/  ISETP.LT.AND P4, PT, R15, UR59, !P6 ;  /* 0x0000003b0f007c0c */ /* 0x010fe2000f781270 */
[C---:B------:R-:W-:Y:S01]  /*59b10*/  IMAD.WIDE R14, R7.reuse, 0x2, R16 ;  /* 0x00000002070e7825 */ /* 0x040fe200078e0210 */
[----:B------:R-:W-:Y:S01]  /*59b20*/  ISETP.LT.AND P6, PT, R28, UR57, !P6 ;  /* 0x000000391c007c0c */ /* 0x000fe2000f7c1270 */
[----:B------:R-:W0:Y:S02]  /*59b30*/  LDCU UR57, c[0x0][0x398] ;  /* 0x00007300ff3977ac */ /* 0x000e240008000800 */
[----:B------:R-:W-:Y:S01]  /*59b40*/  IMAD.WIDE R24, R7, 0x2, R10 ;  /* 0x0000000207187825 */ /* 0x000fe200078e020a */
[----:B------:R-:W-:Y:S01]  /*59b50*/  ISETP.LT.AND P5, PT, R27, UR73, !P0 ;  /* 0x000000491b007c0c */ /* 0x000fe2000c7a1270 */
[----:B------:R-:W4:Y:S01]  /*59b60*/  LDCU UR73, c[0x0][0x398] ;  /* 0x00007300ff4977ac */ /* 0x000f220008000800 */
[----:B------:R-:W4:Y:S01]  /*59b70*/  LDL.LU R27, [R1+0x254] ;  /* 0x00025400011b7983 */ /* 0x000f220000300800 */
[----:B------:R-:W0:Y:S03]  /*59b80*/  LDCU UR59, c[0x0][0x398] ;  /* 0x00007300ff3b77ac */ /* 0x000e260008000800 */
[----:B---3--:R3:W-:Y:S04]  /*59b90*/  @P1 STG.E.U16 desc[UR76][R14.64], R6 ;  /* 0x000000060e001986 */ /* 0x0087e8000c10154c */
[----:B------:R-:W-:Y:S01]  /*59ba0*/  @P4 STG.E.U16 desc[UR76][R24.64], R26 ;  /* 0x0000001a18004986 */ /* 0x000fe2000c10154c */
[----:B--2---:R-:W-:Y:S01]  /*59bb0*/  ISETP.LT.AND P4, PT, R12, UR42, !P0 ;  /* 0x0000002a0c007c0c */ /* 0x004fe2000c781270 */
[----:B------:R-:W2:Y:S01]  /*59bc0*/  LDCU.64 UR42, c[0x0][0x398] ;  /* 0x00007300ff2a77ac */ /* 0x000ea20008000a00 */
[----:B------:R-:W-:Y:S01]  /*59bd0*/  ISETP.LT.AND P3, PT, R13, UR41, !P0 ;  /* 0x000000290d007c0c */ /* 0x000fe2000c761270 */
[C---:B------:R-:W-:Y:S01]  /*59be0*/  IMAD.WIDE R12, R7.reuse, 0x2, R8 ;  /* 0x00000002070c7825 */ /* 0x040fe200078e0208 */
[----:B------:R-:W0:Y:S03]  /*59bf0*/  LDCU.64 UR40, c[0x0][0x398] ;  /* 0x00007300ff2877ac */ /* 0x000e260008000a00 */
[C---:B---3--:R-:W-:Y:S01]  /*59c00*/  VIADD R6, R7.reuse, UR64 ;  /* 0x0000004007067c36 */ /* 0x048fe20008000000 */
[----:B------:R3:W-:Y:S01]  /*59c10*/  @P6 STG.E.U16 desc[UR76][R12.64], R29 ;  /* 0x0000001d0c006986 */ /* 0x0007e2000c10154c */
[----:B------:R-:W-:Y:S01]  /*59c20*/  IMAD.WIDE R14, R7, 0x2, R2 ;  /* 0x00000002070e7825 */ /* 0x000fe200078e0202 */
[----:B------:R-:W-:Y:S01]  /*59c30*/  PRMT R7, R29, 0x7632, R7 ;  /* 0x000076321d077816 */ /* 0x000fe20000000007 */
[----:B------:R-:W0:Y:S01]  /*59c40*/  LDCU UR64, c[0x0][0x398] ;  /* 0x00007300ff4077ac */ /* 0x000e220008000800 */
[----:B---3--:R-:W3:Y:S04]  /*59c50*/  LDL.LU R29, [R1+0x2108] ;  /* 0x00210800011d7983 */ /* 0x008ee80000300800 */
[----:B------:R-:W2:Y:S04]  /*59c60*/  LDL R12, [R1+0x13f0] ;  /* 0x0013f000010c7983 */ /* 0x000ea80000100800 */
[----:B------:R-:W2:Y:S04]  /*59c70*/  LDL.LU R13, [R1+0x234] ;  /* 0x00023400010d7983 */ /* 0x000ea80000300800 */
[----:B------:R0:W-:Y:S04]  /*59c80*/  @P2 STG.E.U16 desc[UR76][R14.64], R7 ;  /* 0x000000070e002986 */ /* 0x0001e8000c10154c */
[----:B0-----:R-:W4:Y:S01]  /*59c90*/  LDL R15, [R1+0x11c0] ;  /* 0x0011c000010f7983 */ /* 0x001f220000100800 */
[----:B------:R-:W-:Y:S01]  /*59ca0*/  IMAD.WIDE R24, R6, 0x2, R4 ;  /* 0x0000000206187825 */ /* 0x000fe200078e0204 */
[----:B---3--:R-:W-:Y:S01]  /*59cb0*/  ISETP.LT.AND P6, PT, R29, UR62, !P0 ;  /* 0x0000003e1d007c0c */ /* 0x008fe2000c7c1270 */
[----:B------:R-:W0:Y:S03]  /*59cc0*/  LDCU UR62, c[0x0][0x398] ;  /* 0x00007300ff3e77ac */ /* 0x000e260008000800 */
[----:B--2---:R2:W-:Y:S01]  /*59cd0*/  @P5 STG.E.U16 desc[UR76][R24.64], R13 ;  /* 0x0000000d18005986 */ /* 0x0045e2000c10154c */
[----:B------:R-:W-:Y:S01]  /*59ce0*/  ISETP.LT.AND P5, PT, R12, UR61, !P0 ;  /* 0x0000003d0c007c0c */ /* 0x000fe2000c7a1270 */
[----:B------:R-:W3:Y:S01]  /*59cf0*/  LDCU UR61, c[0x0][0x398] ;  /* 0x00007300ff3d77ac */ /* 0x000ee20008000800 */
[----:B------:R-:W-:Y:S01]  /*59d00*/  PRMT R7, R13, 0x7632, R7 ;  /* 0x000076320d077816 */ /* 0x000fe20000000007 */
[----:B--2---:R-:W-:-:S04]  /*59d10*/  IMAD.WIDE R12, R6, 0x2, R22 ;  /* 0x00000002060c7825 */ /* 0x004fc800078e0216 */
[C---:B----4-:R-:W-:Y:S01]  /*59d20*/  VIADD R24, R15.reuse, 0x24 ;  /* 0x000000240f187836 */ /* 0x050fe20000000000 */
[----:B------:R2:W-:Y:S04]  /*59d30*/  @P6 STG.E.U16 desc[UR76][R12.64], R7 ;  /* 0x000000070c006986 */ /* 0x0005e8000c10154c */
[----:B------:R-:W-:Y:S02]  /*59d40*/  ISETP.GE.AND P2, PT, R24, UR41, PT ;  /* 0x0000002918007c0c */ /* 0x000fe4000bf46270 */
[----:B------:R-:W-:Y:S01]  /*59d50*/  ISETP.LT.AND P1, PT, R0, UR63, !P0 ;  /* 0x0000003f00007c0c */ /* 0x000fe2000c721270 */
[----:B------:R-:W4:Y:S01]  /*59d60*/  LDL.LU R24, [R1+0x244] ;  /* 0x0002440001187983 */ /* 0x000f220000300800 */
[----:B------:R-:W-:Y:S01]  /*59d70*/  VIADD R25, R15, 0x25 ;  /* 0x000000250f197836 */ /* 0x000fe20000000000 */
[----:B------:R-:W-:Y:S01]  /*59d80*/  PRMT R26, R27, 0x7632, R26 ;  /* 0x000076321b1a7816 */ /* 0x000fe2000000001a */
[----:B------:R-:W0:Y:S01]  /*59d90*/  LDCU UR41, c[0x0][0x398] ;  /* 0x00007300ff2977ac */ /* 0x000e220008000800 */
[----:B--2---:R-:W2:Y:S01]  /*59da0*/  LDL R13, [R1+0x13f8] ;  /* 0x0013f800010d7983 */ /* 0x004ea20000100800 */
[----:B------:R-:W-:Y:S01]  /*59db0*/  IMAD.WIDE R14, R6, 0x2, R20 ;  /* 0x00000002060e7825 */ /* 0x000fe200078e0214 */
[----:B------:R-:W-:Y:S01]  /*59dc0*/  ISETP.GE.AND P6, PT, R25, UR43, PT ;  /* 0x0000002b19007c0c */ /* 0x000fe2000bfc6270 */
[----:B------:R-:W0:Y:S01]  /*59dd0*/  LDCU UR43, c[0x0][0x398] ;  /* 0x00007300ff2b77ac */ /* 0x000e220008000800 */
[----:B------:R0:W-:Y:S01]  /*59de0*/  STL [R1+0x2104], R28 ;  /* 0x0021041c01007387 */ /* 0x0001e20000100800 */
[----:B------:R-:W0:Y:S03]  /*59df0*/  LDCU UR63, c[0x0][0x398] ;  /* 0x00007300ff3f77ac */ /* 0x000e260008000800 */
[----:B----4-:R4:W-:Y:S01]  /*59e00*/  @P1 STG.E.U16 desc[UR76][R14.64], R24 ;  /* 0x000000180e001986 */ /* 0x0109e2000c10154c */
[----:B------:R-:W-:-:S02]  /*59e10*/  PRMT R7, R24, 0x7632, R7 ;  /* 0x0000763218077816 */ /* 0x000fc40000000007 */
[----:B--2---:R-:W-:Y:S01]  /*59e20*/  ISETP.LT.AND P1, PT, R13, UR65, !P0 ;  /* 0x000000410d007c0c */ /* 0x004fe2000c721270 */
[----:B------:R-:W-:Y:S01]  /*59e30*/  IMAD.WIDE R12, R6, 0x2, R18 ;  /* 0x00000002060c7825 */ /* 0x000fe200078e0212 */
[----:B------:R-:W-:Y:S01]  /*59e40*/  ISETP.LT.AND P0, PT, R28, UR67, !P0 ;  /* 0x000000431c007c0c */ /* 0x000fe2000c701270 */
[----:B------:R-:W2:Y:S01]  /*59e50*/  LDCU UR67, c[0x0][0x398] ;  /* 0x00007300ff4377ac */ /* 0x000ea20008000800 */
[----:B0-----:R-:W2:Y:S01]  /*59e60*/  LDL.LU R28, [R1+0x1f8] ;  /* 0x0001f800011c7983 */ /* 0x001ea20000300800 */
[----:B----4-:R-:W-:-:S03]  /*59e70*/  IMAD.WIDE R14, R6, 0x2, R16 ;  /* 0x00000002060e7825 */ /* 0x010fc600078e0210 */
[----:B------:R0:W-:Y:S01]  /*59e80*/  @P5 STG.E.U16 desc[UR76][R12.64], R7 ;  /* 0x000000070c005986 */ /* 0x0001e2000c10154c */
[----:B------:R-:W4:Y:S01]  /*59e90*/  LDCU UR65, c[0x0][0x398] ;  /* 0x00007300ff4177ac */ /* 0x000f220008000800 */
[C---:B------:R-:W-:Y:S02]  /*59ea0*/  IMAD.WIDE R24, R6.reuse, 0x2, R10 ;  /* 0x0000000206187825 */ /* 0x040fe400078e020a */
[----:B------:R1:W-:Y:S04]  /*59eb0*/  @P4 STG.E.U16 desc[UR76][R14.64], R27 ;  /* 0x0000001b0e004986 */ /* 0x0003e8000c10154c */
[----:B0-----:R-:W2:Y:S04]  /*59ec0*/  LDL R13, [R1+0x13c0] ;  /* 0x0013c000010d7983 */ /* 0x001ea80000100800 */
[----:B-1----:R-:W3:Y:S04]  /*59ed0*/  LDL R27, [R1+0x228] ;  /* 0x00022800011b7983 */ /* 0x002ee80000100800 */
[----:B------:R0:W-:Y:S04]  /*59ee0*/  @P1 STG.E.U16 desc[UR76][R24.64], R26 ;  /* 0x0000001a18001986 */ /* 0x0001e8000c10154c */
[----:B0-----:R-:W4:Y:S01]  /*59ef0*/  LDL.LU R24, [R1+0x264] ;  /* 0x0002640001187983 */ /* 0x001f220000300800 */
[----:B------:R-:W-:-:S03]  /*59f00*/  IMAD.WIDE R14, R6, 0x2, R2 ;  /* 0x00000002060e7825 */ /* 0x000fc600078e0202 */
[----:B------:R-:W4:Y:S01]  /*59f10*/  LDL R25, [R1+0x13f0] ;  /* 0x0013f00001197983 */ /* 0x000f220000100800 */
[----:B--2---:R-:W-:Y:S01]  /*59f20*/  ISETP.LT.AND P1, PT, R13, UR69, !P2 ;  /* 0x000000450d007c0c */ /* 0x004fe2000d721270 */
[C---:B------:R-:W-:Y:S01]  /*59f30*/  IMAD.WIDE R12, R6.reuse, 0x2, R8 ;  /* 0x00000002060c7825 */ /* 0x040fe200078e0208 */
[----:B------:R-:W-:Y:S01]  /*59f40*/  ISETP.LT.AND P5, PT, R29, UR66, !P2 ;  /* 0x000000421d007c0c */ /* 0x000fe2000d7a1270 */
[----:B------:R-:W0:Y:S02]  /*59f50*/  LDCU UR69, c[0x0][0x398] ;  /* 0x00007300ff4577ac */ /* 0x000e240008000800 */
[----:B------:R-:W-:Y:S01]  /*59f60*/  VIADD R6, R6, UR68 ;  /* 0x0000004406067c36 */ /* 0x000fe20008000000 */
[----:B------:R-:W-:Y:S01]  /*59f70*/  ISETP.LT.AND P4, PT, R0, UR71, !P2 ;  /* 0x0000004700007c0c */ /* 0x000fe2000d781270 */
[----:B------:R-:W1:Y:S01]  /*59f80*/  LDCU UR71, c[0x0][0x398] ;  /* 0x00007300ff4777ac */ /* 0x000e620008000800 */
[----:B---3--:R-:W-:Y:S01]  /*59f90*/  PRMT R26, R27, 0x7632, R26 ;  /* 0x000076321b1a7816 */ /* 0x008fe2000000001a */
[----:B------:R-:W2:Y:S01]  /*59fa0*/  LDCU UR68, c[0x0][0x398] ;  /* 0x00007300ff4477ac */ /* 0x000ea20008000800 */
[----:B------:R-:W3:Y:S01]  /*59fb0*/  LDCU UR66, c[0x0][0x398] ;  /* 0x00007300ff4277ac */ /* 0x000ee20008000800 */
[----:B----4-:R-:W-:Y:S01]  /*59fc0*/  PRMT R7, R24, 0x7632, R7 ;  /* 0x0000763218077816 */ /* 0x010fe20000000007 */
[----:B------:R4:W-:Y:S04]  /*59fd0*/  @P0 STG.E.U16 desc[UR76][R12.64], R24 ;  /* 0x000000180c000986 */ /* 0x0009e8000c10154c */
[----:B------:R0:W-:Y:S01]  /*59fe0*/  @P3 STG.E.U16 desc[UR76][R14.64], R7 ;  /* 0x000000070e003986 */ /* 0x0001e2000c10154c */
[----:B----4-:R-:W-:Y:S01]  /*59ff0*/  IMAD.WIDE R12, R6, 0x2, R4 ;  /* 0x00000002060c7825 */ /* 0x010fe200078e0204 */
[----:B0-----:R-:W-:-:S04]  /*5a000*/  PRMT R7, R28, 0x7632, R7 ;  /* 0x000076321c077816 */ /* 0x001fc80000000007 */
[----:B------:R0:W-:Y:S04]  /*5a010*/  @P1 STG.E.U16 desc[UR76][R12.64], R28 ;  /* 0x0000001c0c001986 */ /* 0x0001e8000c10154c */
[----:B0-----:R-:W4:Y:S04]  /*5a020*/  LDL.LU R28, [R1+0x2104] ;  /* 0x00210400011c7983 */ /* 0x001f280000300800 */
[----:B------:R-:W2:Y:S04]  /*5a030*/  LDL.LU R12, [R1+0x208] ;  /* 0x00020800010c7983 */ /* 0x000ea80000300800 */
[----:B------:R-:W3:Y:S01]  /*5a040*/  LDL R13, [R1+0x1400] ;  /* 0x00140000010d7983 */ /* 0x000ee20000100800 */
[C---:B------:R-:W-:Y:S01]  /*5a050*/  IMAD.WIDE R14, R6.reuse, 0x2, R22 ;  /* 0x00000002060e7825 */ /* 0x040fe200078e0216 */
[----:B------:R-:W-:Y:S01]  /*5a060*/  ISETP.LT.AND P0, PT, R25, UR70, !P2 ;  /* 0x0000004619007c0c */ /* 0x000fe2000d701270 */
[----:B------:R-:W0:Y:S03]  /*5a070*/  LDCU UR70, c[0x0][0x398] ;  /* 0x00007300ff4677ac */ /* 0x000e260008000800 */
[----:B------:R1:W-:Y:S01]  /*5a080*/  @P5 STG.E.U16 desc[UR76][R14.64], R7 ;  /* 0x000000070e005986 */ /* 0x0003e2000c10154c */
[----:B------:R-:W-:-:S03]  /*5a090*/  IMAD.WIDE R24, R6, 0x2, R20 ;  /* 0x0000000206187825 */ /* 0x000fc600078e0214 */
[----:B-1----:R-:W4:Y:S04]  /*5a0a0*/  LDL R14, [R1+0x13f4] ;  /* 0x0013f400010e7983 */ /* 0x002f280000100800 */
[----:B------:R-:W4:Y:S04]  /*5a0b0*/  LDL R15, [R1+0x13f8] ;  /* 0x0013f800010f7983 */ /* 0x000f280000100800 */
[----:B------:R-:W4:Y:S04]  /*5a0c0*/  LDL.LU R27, [R1+0x2100] ;  /* 0x00210000011b7983 */ /* 0x000f280000300800 */
[----:B--2---:R1:W-:Y:S01]  /*5a0d0*/  @P4 STG.E.U16 desc[UR76][R24.64], R12 ;  /* 0x0000000c18004986 */ /* 0x0043e2000c10154c */
[----:B------:R-:W-:-:S02]  /*5a0e0*/  PRMT R7, R12, 0x7632, R7 ;  /* 0x000076320c077816 */ /* 0x000fc40000000007 */
[----:B---3--:R-:W-:Y:S01]  /*5a0f0*/  ISETP.LT.AND P3, PT, R13, UR75, !P2 ;  /* 0x0000004b0d007c0c */ /* 0x008fe2000d761270 */
[----:B------:R-:W2:Y:S01]  /*5a100*/  LDCU UR75, c[0x0][0x398] ;  /* 0x00007300ff4b77ac */ /* 0x000ea20008000800 */
[----:B-1----:R-:W-:-:S05]  /*5a110*/  IMAD.WIDE R12, R6, 0x2, R18 ;  /* 0x00000002060c7825 */ /* 0x002fca00078e0212 */
[----:B------:R1:W-:Y:S04]  /*5a120*/  @P0 STG.E.U16 desc[UR76][R12.64], R7 ;  /* 0x000000070c000986 */ /* 0x0003e8000c10154c */
[----:B-1----:R-:W3:Y:S04]  /*5a130*/  LDL.LU R7, [R1+0x228] ;  /* 0x0002280001077983 */ /* 0x002ee80000300800 */
[----:B------:R-:W2:Y:S04]  /*5a140*/  LDL R12, [R1+0x13f4] ;  /* 0x0013f400010c7983 */ /* 0x000ea80000100800 */
[----:B------:R-:W2:Y:S01]  /*5a150*/  LDL R13, [R1+0x13c0] ;  /* 0x0013c000010d7983 */ /* 0x000ea20000100800 */
[----:B----4-:R-:W-:-:S02]  /*5a160*/  ISETP.LT.AND P5, PT, R14, UR36, !P2 ;  /* 0x000000240e007c0c */ /* 0x010fc4000d7a1270 */
[----:B------:R-:W-:Y:S01]  /*5a170*/  ISETP.LT.AND P1, PT, R15, UR72, !P2 ;  /* 0x000000480f007c0c */ /* 0x000fe2000d721270 */
[----:B------:R-:W-:-:S04]  /*5a180*/  IMAD.WIDE R14, R6, 0x2, R16 ;  /* 0x00000002060e7825 */ /* 0x000fc800078e0210 */
[----:B------:R-:W-:Y:S01]  /*5a190*/  IMAD.WIDE R24, R6, 0x2, R10 ;  /* 0x0000000206187825 */ /* 0x000fe200078e020a */
[----:B------:R-:W-:Y:S01]  /*5a1a0*/  ISETP.LT.AND P0, PT, R28, UR74, !P2 ;  /* 0x0000004a1c007c0c */ /* 0x000fe2000d701270 */
[----:B------:R-:W1:Y:S01]  /*5a1b0*/  LDCU UR74, c[0x0][0x398] ;  /* 0x00007300ff4a77ac */ /* 0x000e620008000800 */
[----:B------:R-:W4:Y:S03]  /*5a1c0*/  LDCU UR72, c[0x0][0x398] ;  /* 0x00007300ff4877ac */ /* 0x000f260008000800 */
[----:B---3--:R-:W-:Y:S04]  /*5a1d0*/  @P5 STG.E.U16 desc[UR76][R14.64], R7 ;  /* 0x000000070e005986 */ /* 0x008fe8000c10154c */
[----:B------:R3:W-:Y:S01]  /*5a1e0*/  @P1 STG.E.U16 desc[UR76][R24.64], R26 ;  /* 0x0000001a18001986 */ /* 0x0007e2000c10154c */
[----:B--2---:R-:W-:-:S02]  /*5a1f0*/  ISETP.LT.AND P2, PT, R12, UR38, !P6 ;  /* 0x000000260c007c0c */ /* 0x004fc4000f741270 */
[----:B------:R-:W-:Y:S01]  /*5a200*/  ISETP.LT.AND P4, PT, R13, UR37, !P6 ;  /* 0x000000250d007c0c */ /* 0x000fe2000f781270 */
[C---:B------:R-:W-:Y:S01]  /*5a210*/  IMAD.WIDE R12, R6.reuse, 0x2, R8 ;  /* 0x00000002060c7825 */ /* 0x040fe200078e0208 */
[----:B------:R-:W2:Y:S01]  /*5a220*/  LDCU.64 UR36, c[0x0][0x398] ;  /* 0x00007300ff2477ac */ /* 0x000ea20008000a00 */
[----:B---3--:R-:W3:Y:S04]  /*5a230*/  LDL R26, [R1+0x11c0] ;  /* 0x0011c000011a7983 */ /* 0x008ee80000100800 */
[----:B------:R0:W-:Y:S04]  /*5a240*/  STL [R1+0x20fc], R9 ;  /* 0x0020fc0901007387 */ /* 0x0001e80000100800 */
[----:B0-----:R-:W2:Y:S01]  /*5a250*/  LDL.LU R9, [R1+0x218] ;  /* 0x0002180001097983 */ /* 0x001ea20000300800 */
[C---:B------:R-:W-:Y:S01]  /*5a260*/  VIADD R7, R6.reuse, UR39 ;  /* 0x0000002706077c36 */ /* 0x040fe20008000000 */
[----:B------:R-:W0:Y:S01]  /*5a270*/  LDCU UR39, c[0x0][0x398] ;  /* 0x00007300ff2777ac */ /* 0x000e220008000800 */
[----:B------:R-:W-:Y:S01]  /*5a280*/  IMAD.WIDE R14, R6, 0x2, R2 ;  /* 0x00000002060e7825 */ /* 0x000fe200078e0202 */
[----:B--2---:R-:W-:Y:S01]  /*5a290*/  PRMT R6, R9, 0x7632, R6 ;  /* 0x0000763209067816 */ /* 0x004fe20000000006 */
[----:B------:R2:W-:Y:S04]  /*5a2a0*/  @P0 STG.E.U16 desc[UR76][R12.64], R9 ;  /* 0x000000090c000986 */ /* 0x0005e8000c10154c */
[----:B------:R0:W-:Y:S04]  /*5a2b0*/  @P3 STG.E.U16 desc[UR76][R14.64], R6 ;  /* 0x000000060e003986 */ /* 0x0001e8000c10154c */
[----:B--2---:R-:W2:Y:S04]  /*5a2c0*/  LDL R12, [R1+0x1400] ;  /* 0x00140000010c7983 */ /* 0x004ea80000100800 */
[----:B------:R-:W2:Y:S04]  /*5a2d0*/  LDL R13, [R1+0x13f8] ;  /* 0x0013f800010d7983 */ /* 0x000ea80000100800 */
[----:B------:R-:W2:Y:S04]  /*5a2e0*/  LDL R9, [R1+0x258] ;  /* 0x0002580001097983 */ /* 0x000ea80000100800 */
[----:B0-----:R-:W2:Y:S01]  /*5a2f0*/  LDL.LU R14, [R1+0x238] ;  /* 0x00023800010e7983 */ /* 0x001ea20000300800 */
[----:B------:R-:W-:-:S03]  /*5a300*/  IMAD.WIDE R24, R7, 0x2, R4 ;  /* 0x0000000207187825 */ /* 0x000fc600078e0204 */
[----:B------:R-:W3:Y:S01]  /*5a310*/  LDL R15, [R1+0x13f0] ;  /* 0x0013f000010f7983 */ /* 0x000ee20000100800 */
[----:B------:R-:W-:Y:S01]  /*5a320*/  ISETP.LT.AND P1, PT, R29, UR39, !P6 ;  /* 0x000000271d007c0c */ /* 0x000fe2000f721270 */
[----:B------:R-:W0:Y:S01]  /*5a330*/  LDCU.64 UR38, c[0x0][0x398] ;  /* 0x00007300ff2677ac */ /* 0x000e220008000a00 */
[----:B------:R-:W-:Y:S01]  /*5a340*/  ISETP.LT.AND P0, PT, R0, UR45, !P6 ;  /* 0x0000002d00007c0c */ /* 0x000fe2000f701270 */
[----:B------:R-:W0:Y:S01]  /*5a350*/  LDCU UR45, c[0x0][0x398] ;  /* 0x00007300ff2d77ac */ /* 0x000e220008000800 */
[----:B--2---:R2:W-:Y:S04]  /*5a360*/  @P4 STG.E.U16 desc[UR76][R24.64], R14 ;  /* 0x0000000e18004986 */ /* 0x0045e8000c10154c */
[----:B--2---:R-:W2:Y:S01]  /*5a370*/  LDL.LU R25, [R1+0x248] ;  /* 0x0002480001197983 */ /* 0x004ea20000300800 */
[----:B------:R-:W-:-:S02]  /*5a380*/  ISETP.LT.AND P3, PT, R12, UR43, !P6 ;  /* 0x0000002b0c007c0c */ /* 0x000fc4000f761270 */
[----:B------:R-:W-:Y:S02]  /*5a390*/  PRMT R6, R14, 0x7632, R6 ;  /* 0x000076320e067816 */ /* 0x000fe40000000006 */
[----:B------:R-:W-:Y:S01]  /*5a3a0*/  ISETP.LT.AND P4, PT, R13, UR47, !P6 ;  /* 0x0000002f0d007c0c */ /* 0x000fe2000f781270 */
[----:B------:R-:W-:Y:S01]  /*5a3b0*/  IMAD.WIDE R12, R7, 0x2, R22 ;  /* 0x00000002070c7825 */ /* 0x000fe200078e0216 */
[----:B---3--:R-:W-:Y:S01]  /*5a3c0*/  ISETP.LT.AND P5, PT, R15, UR46, !P6 ;  /* 0x0000002e0f007c0c */ /* 0x008fe2000f7a1270 */
[----:B------:R3:W-:Y:S01]  /*5a3d0*/  STL [R1+0x20f8], R21 ;  /* 0x0020f81501007387 */ /* 0x0007e20000100800 */
[----:B------:R-:W-:Y:S01]  /*5a3e0*/  PRMT R27, R9, 0x7632, R27 ;  /* 0x00007632091b7816 */ /* 0x000fe2000000001b */
[----:B------:R-:W-:Y:S01]  /*5a3f0*/  IMAD.WIDE R14, R7, 0x2, R20 ;  /* 0x00000002070e7825 */ /* 0x000fe200078e0214 */
[----:B------:R-:W0:Y:S01]  /*5a400*/  LDCU.64 UR46, c[0x0][0x398] ;  /* 0x00007300ff2e77ac */ /* 0x000e220008000a00 */
[----:B------:R1:W-:Y:S02]  /*5a410*/  @P1 STG.E.U16 desc[UR76][R12.64], R6 ;  /* 0x000000060c001986 */ /* 0x0003e4000c10154c */
[C---:B------:R-:W-:Y:S01]  /*5a420*/  VIADD R24, R26.reuse, 0x4d ;  /* 0x0000004d1a187836 */ /* 0x040fe20000000000 */
[----:B------:R-:W0:Y:S01]  /*5a430*/  LDCU UR43, c[0x0][0x398] ;  /* 0x00007300ff2b77ac */ /* 0x000e220008000800 */
[----:B---3--:R-:W3:Y:S04]  /*5a440*/  LDL.LU R21, [R1+0x1fc] ;  /* 0x0001fc0001157983 */ /* 0x008ee80000300800 */
[----:B------:R-:W3:Y:S01]  /*5a450*/  LDL.LU R9, [R1+0x20fc] ;  /* 0x0020fc0001097983 */ /* 0x000ee20000300800 */
[----:B-1----:R-:W-:-:S02]  /*5a460*/  VIADD R6, R26, 0x35 ;  /* 0x000000351a067836 */ /* 0x002fc40000000000 */
[----:B------:R-:W-:Y:S01]  /*5a470*/  IMAD.WIDE R12, R7, 0x2, R18 ;  /* 0x00000002070c7825 */ /* 0x000fe200078e0212 */
[----:B--2---:R-:W-:Y:S02]  /*5a480*/  @P0 STG.E.U16 desc[UR76][R14.64], R25 ;  /* 0x000000190e000986 */ /* 0x004fe4000c10154c */
[----:B0-----:R-:W-:Y:S01]  /*5a490*/  ISETP.GE.AND P0, PT, R6, UR39, PT ;  /* 0x0000002706007c0c */ /* 0x001fe2000bf06270 */
[----:B------:R-:W-:Y:S01]  /*5a4a0*/  VIADD R26, R26, 0x26 ;  /* 0x000000261a1a7836 */ /* 0x000fe20000000000 */
[----:B------:R-:W-:Y:S01]  /*5a4b0*/  PRMT R6, R25, 0x7632, R6 ;  /* 0x0000763219067816 */ /* 0x000fe20000000006 */
[----:B------:R-:W0:Y:S04]  /*5a4c0*/  LDCU UR39, c[0x0][0x398] ;  /* 0x00007300ff2777ac */ /* 0x000e280008000800 */
[----:B------:R1:W-:Y:S04]  /*5a4d0*/  @P5 STG.E.U16 desc[UR76][R12.64], R6 ;  /* 0x000000060c005986 */ /* 0x0003e8000c10154c */
[----:B-1----:R-:W2:Y:S01]  /*5a4e0*/  LDL.LU R13, [R1+0x258] ;  /* 0x00025800010d7983 */ /* 0x002ea20000300800 */
[----:B------:R-:W-:Y:S01]  /*5a4f0*/  ISETP.GE.AND P1, PT, R24, UR37, PT ;  /* 0x0000002518007c0c */ /* 0x000fe2000bf26270 */
[C---:B------:R-:W-:Y:S01]  /*5a500*/  IMAD.WIDE R14, R7.reuse, 0x2, R16 ;  /* 0x00000002070e7825 */ /* 0x040fe200078e0210 */
[----:B------:R-:W-:Y:S01]  /*5a510*/  ISETP.GE.AND P5, PT, R26, UR47, PT ;  /* 0x0000002f1a007c0c */ /* 0x000fe2000bfa6270 */
[----:B------:R-:W1:Y:S01]  /*5a520*/  LDCU UR37, c[0x0][0x398] ;  /* 0x00007300ff2577ac */ /* 0x000e620008000800 */
[----:B------:R-:W1:Y:S01]  /*5a530*/  LDL R26, [R1+0x13c0] ;  /* 0x0013c000011a7983 */ /* 0x000e620000100800 */
[C---:B------:R-:W-:Y:S01]  /*5a540*/  IMAD.WIDE R24, R7.reuse, 0x2, R10 ;  /* 0x0000000207187825 */ /* 0x040fe200078e020a */
[----:B------:R-:W-:Y:S01]  /*5a550*/  ISETP.LT.AND P6, PT, R28, UR44, !P6 ;  /* 0x0000002c1c007c0c */ /* 0x000fe2000f7c1270 */
[----:B------:R-:W0:Y:S03]  /*5a560*/  LDCU UR44, c[0x0][0x3b8] ;  /* 0x00007700ff2c77ac */ /* 0x000e260008000800 */
[----:B------:R-:W-:Y:S01]  /*5a570*/  STL [R1+0x20f4], R24 ;  /* 0x0020f41801007387 */ /* 0x000fe20000100800 */
[----:B------:R-:W0:Y:S03]  /*5a580*/  LDCU UR47, c[0x0][0x398] ;  /* 0x00007300ff2f77ac */ /* 0x000e260008000800 */
[----:B--2---:R-:W-:Y:S04]  /*5a590*/  @P2 STG.E.U16 desc[UR76][R14.64], R13 ;  /* 0x0000000d0e002986 */ /* 0x004fe8000c10154c */
[----:B------:R2:W-:Y:S04]  /*5a5a0*/  @P4 STG.E.U16 desc[UR76][R24.64], R27 ;  /* 0x0000001b18004986 */ /* 0x0005e8000c10154c */
[----:B--2---:R-:W2:Y:S01]  /*5a5b0*/  LDL.LU R24, [R1+0x268] ;  /* 0x0002680001187983 */ /* 0x004ea20000300800 */
[----:B-1----:R-:W-:Y:S01]  /*5a5c0*/  ISETP.LT.AND P4, PT, R26, UR37, !P5 ;  /* 0x000000251a007c0c */ /* 0x002fe2000ef81270 */
[----:B---3--:R-:W-:-:S04]  /*5a5d0*/  IMAD.WIDE R14, R7, 0x2, R8 ;  /* 0x00000002070e7825 */ /* 0x008fc800078e0208 */
[----:B------:R-:W-:Y:S01]  /*5a5e0*/  IMAD.WIDE R12, R7, 0x2, R2 ;  /* 0x00000002070c7825 */ /* 0x000fe200078e0202 */
[----:B------:R-:W3:Y:S01]  /*5a5f0*/  LDL R25, [R1+0x11c0] ;  /* 0x0011c00001197983 */ /* 0x000ee20000100800 */
[----:B------:R-:W-:Y:S01]  /*5a600*/  ISETP.LT.AND P2, PT, R29, UR45, !P5 ;  /* 0x0000002d1d007c0c */ /* 0x000fe2000ef41270 */
[----:B------:R-:W1:Y:S01]  /*5a610*/  LDCU UR37, c[0x0][0x398] ;  /* 0x00007300ff2577ac */ /* 0x000e620008000800 */
[----:B0-----:R-:W-:Y:S01]  /*5a620*/  VIADD R7, R7, UR44 ;  /* 0x0000002c07077c36 */ /* 0x001fe20008000000 */
[----:B------:R0:W-:Y:S01]  /*5a630*/  STL [R1+0x2070], R27 ;  /* 0x0020701b01007387 */ /* 0x0001e20000100800 */
[----:B------:R-:W1:Y:S03]  /*5a640*/  LDCU.64 UR44, c[0x0][0x398] ;  /* 0x00007300ff2c77ac */ /* 0x000e660008000a00 */
[----:B0-----:R-:W3:Y:S01]  /*5a650*/  LDL R27, [R1+0x13f0] ;  /* 0x0013f000011b7983 */ /* 0x001ee20000100800 */
[----:B--2---:R-:W-:-:S03]  /*5a660*/  PRMT R6, R24, 0x7632, R6 ;  /* 0x0000763218067816 */ /* 0x004fc60000000006 */
[----:B------:R0:W-:Y:S04]  /*5a670*/  @P6 STG.E.U16 desc[UR76][R14.64], R24 ;  /* 0x000000180e006986 */ /* 0x0001e8000c10154c */
[----:B------:R2:W-:Y:S04]  /*5a680*/  @P3 STG.E.U16 desc[UR76][R12.64], R6 ;  /* 0x000000060c003986 */ /* 0x0005e8000c10154c */
[----:B0-----:R-:W3:Y:S01]  /*5a690*/  LDL.LU R24, [R1+0x22c] ;  /* 0x00022c0001187983 */ /* 0x001ee20000300800 */
[----:B--2---:R-:W-:Y:S01]  /*5a6a0*/  IMAD.WIDE R12, R7, 0x2, R4 ;  /* 0x00000002070c7825 */ /* 0x004fe200078e0204 */
[----:B------:R-:W-:-:S04]  /*5a6b0*/  PRMT R6, R21, 0x7632, R6 ;  /* 0x0000763215067816 */ /* 0x000fc80000000006 */
[----:B------:R0:W-:Y:S04]  /*5a6c0*/  @P4 STG.E.U16 desc[UR76][R12.64], R21 ;  /* 0x000000150c004986 */ /* 0x0001e8000c10154c */
[----:B0-----:R-:W2:Y:S04]  /*5a6d0*/  LDL.LU R21, [R1+0x20f8] ;  /* 0x0020f80001157983 */ /* 0x001ea80000300800 */
[----:B------:R-:W3:Y:S01]  /*5a6e0*/  LDL R13, [R1+0x13f4] ;  /* 0x0013f400010d7983 */ /* 0x000ee20000100800 */
[----:B------:R-:W-:-:S05]  /*5a6f0*/  IMAD.WIDE R14, R7, 0x2, R22 ;  /* 0x00000002070e7825 */ /* 0x000fca00078e0216 */
[----:B------:R0:W-:Y:S04]  /*5a700*/  @P2 STG.E.U16 desc[UR76][R14.64], R6 ;  /* 0x000000060e002986 */ /* 0x0001e8000c10154c */
[----:B0-----:R-:W4:Y:S04]  /*5a710*/  LDL R15, [R1+0x13f8] ;  /* 0x0013f800010f7983 */ /* 0x001f280000100800 */
[----:B--2---:R0:W-:Y:S01]  /*5a720*/  STL [R1+0x20f0], R21 ;  /* 0x0020f01501007387 */ /* 0x0041e20000100800 */
[----:B---3--:R-:W-:Y:S01]  /*5a730*/  ISETP.LT.AND P4, PT, R13, UR40, !P5 ;  /* 0x000000280d007c0c */ /* 0x008fe2000ef81270 */
[----:B------:R-:W-:Y:S01]  /*5a740*/  IMAD.WIDE R12, R7, 0x2, R20 ;  /* 0x00000002070c7825 */ /* 0x000fe200078e0214 */
[----:B------:R-:W-:Y:S01]  /*5a750*/  ISETP.LT.AND P6, PT, R0, UR43, !P5 ;  /* 0x0000002b00007c0c */ /* 0x000fe2000efc1270 */
[----:B------:R-:W2:Y:S01]  /*5a760*/  LDCU UR40, c[0x0][0x398] ;  /* 0x00007300ff2877ac */ /* 0x000ea20008000800 */
[----:B0-----:R-:W3:Y:S01]  /*5a770*/  LDL.LU R21, [R1+0x20c] ;  /* 0x00020c0001157983 */ /* 0x001ee20000300800 */
[----:B------:R-:W-:Y:S01]  /*5a780*/  ISETP.LT.AND P3, PT, R27, UR41, !P5 ;  /* 0x000000291b007c0c */ /* 0x000fe2000ef61270 */
[----:B------:R-:W0:Y:S01]  /*5a790*/  LDCU UR43, c[0x0][0x398] ;  /* 0x00007300ff2b77ac */ /* 0x000e220008000800 */
[----:B------:R-:W0:Y:S01]  /*5a7a0*/  LDCU UR41, c[0x0][0x398] ;  /* 0x00007300ff2977ac */ /* 0x000e220008000800 */
[----:B---3--:R-:W-:-:S07]  /*5a7b0*/  PRMT R6, R21, 0x7632, R6 ;  /* 0x0000763215067816 */ /* 0x008fce0000000006 */
[----:B------:R3:W-:Y:S01]  /*5a7c0*/  @P6 STG.E.U16 desc[UR76][R12.64], R21 ;  /* 0x000000150c006986 */ /* 0x0007e2000c10154c */
[----:B-1----:R-:W-:Y:S01]  /*5a7d0*/  ISETP.LT.AND P6, PT, R28, UR37, !P5 ;  /* 0x000000251c007c0c */ /* 0x002fe2000efc1270 */
[----:B------:R-:W1:Y:S02]  /*5a7e0*/  LDCU UR37, c[0x0][0x398] ;  /* 0x00007300ff2577ac */ /* 0x000e640008000800 */
[----:B---3--:R-:W3:Y:S04]  /*5a7f0*/  LDL.LU R21, [R1+0x23c] ;  /* 0x00023c0001157983 */ /* 0x008ee80000300800 */
[----:B------:R0:W-:Y:S04]  /*5a800*/  STL [R1+0x20ec], R28 ;  /* 0x0020ec1c01007387 */ /* 0x0001e80000100800 */
[----:B0-----:R-:W2:Y:S01]  /*5a810*/  LDL R28, [R1+0x1400] ;  /* 0x00140000011c7983 */ /* 0x001ea20000100800 */
[----:B----4-:R-:W-:Y:S01]  /*5a820*/  ISETP.LT.AND P2, PT, R15, UR47, !P5 ;  /* 0x0000002f0f007c0c */ /* 0x010fe2000ef41270 */
[----:B------:R-:W-:Y:S01]  /*5a830*/  IMAD.WIDE R14, R7, 0x2, R18 ;  /* 0x00000002070e7825 */ /* 0x000fe200078e0212 */
[----:B------:R-:W0:Y:S03]  /*5a840*/  LDCU UR47, c[0x0][0x398] ;  /* 0x00007300ff2f77ac */ /* 0x000e260008000800 */
[----:B------:R-:W-:Y:S01]  /*5a850*/  VIADD R12, R25, 0x27 ;  /* 0x00000027190c7836 */ /* 0x000fe20000000000 */
[----:B------:R4:W-:Y:S04]  /*5a860*/  @P3 STG.E.U16 desc[UR76][R14.64], R6 ;  /* 0x000000060e003986 */ /* 0x0009e8000c10154c */
[----:B------:R-:W-:Y:S01]  /*5a870*/  ISETP.GE.AND P3, PT, R12, UR45, PT ;  /* 0x0000002d0c007c0c */ /* 0x000fe2000bf66270 */
[C---:B------:R-:W-:Y:S01]  /*5a880*/  IMAD.WIDE R12, R7.reuse, 0x2, R10 ;  /* 0x00000002070c7825 */ /* 0x040fe200078e020a */
[----:B------:R-:W0:Y:S03]  /*5a890*/  LDCU UR45, c[0x0][0x3b8] ;  /* 0x00007700ff2d77ac */ /* 0x000e260008000800 */
[----:B----4-:R-:W-:Y:S01]  /*5a8a0*/  IMAD.WIDE R14, R7, 0x2, R16 ;  /* 0x00000002070e7825 */ /* 0x010fe200078e0210 */
[----:B------:R-:W-:-:S04]  /*5a8b0*/  PRMT R6, R24, 0x7632, R6 ;  /* 0x0000763218067816 */ /* 0x000fc80000000006 */
[----:B------:R4:W-:Y:S04]  /*5a8c0*/  @P4 STG.E.U16 desc[UR76][R14.64], R24 ;  /* 0x000000180e004986 */ /* 0x0009e8000c10154c */
[----:B------:R0:W-:Y:S04]  /*5a8d0*/  @P2 STG.E.U16 desc[UR76][R12.64], R6 ;  /* 0x000000060c002986 */ /* 0x0001e8000c10154c */
[----:B----4-:R-:W3:Y:S01]  /*5a8e0*/  LDL.LU R24, [R1+0x20f4] ;  /* 0x0020f40001187983 */ /* 0x010ee20000300800 */
[----:B--2---:R-:W-:-:S03]  /*5a8f0*/  ISETP.LT.AND P5, PT, R28, UR40, !P5 ;  /* 0x000000281c007c0c */ /* 0x004fc6000efa1270 */
[----:B------:R-:W2:Y:S04]  /*5a900*/  LDL.LU R28, [R1+0x24c] ;  /* 0x00024c00011c7983 */ /* 0x000ea80000300800 */
[----:B0-----:R-:W4:Y:S01]  /*5a910*/  LDL.LU R13, [R1+0x21c] ;  /* 0x00021c00010d7983 */ /* 0x001f220000300800 */
[----:B------:R-:W-:Y:S01]  /*5a920*/  IMAD.WIDE R14, R7, 0x2, R8 ;  /* 0x00000002070e7825 */ /* 0x000fe200078e0208 */
[----:B------:R-:W-:Y:S01]  /*5a930*/  ISETP.LT.AND P4, PT, R27, UR39, !P3 ;  /* 0x000000271b007c0c */ /* 0x000fe2000df81270 */
[----:B------:R-:W0:Y:S01]  /*5a940*/  LDCU UR39, c[0x0][0x398] ;  /* 0x00007300ff2777ac */ /* 0x000e220008000800 */
[----:B------:R1:W-:Y:S04]  /*5a950*/  STL [R1+0x20e8], R27 ;  /* 0x0020e81b01007387 */ /* 0x0003e80000100800 */
[----:B-1----:R-:W0:Y:S01]  /*5a960*/  LDL R27, [R1+0x1400] ;  /* 0x00140000011b7983 */ /* 0x002e220000100800 */
[----:B---3--:R-:W-:-:S03]  /*5a970*/  PRMT R24, R21, 0x7632, R24 ;  /* 0x0000763215187816 */ /* 0x008fc60000000018 */
[----:B----4-:R1:W-:Y:S01]  /*5a980*/  @P6 STG.E.U16 desc[UR76][R14.64], R13 ;  /* 0x0000000d0e006986 */ /* 0x0103e2000c10154c */
[----:B------:R-:W-:Y:S01]  /*5a990*/  ISETP.LT.AND P6, PT, R26, UR43, !P3 ;  /* 0x0000002b1a007c0c */ /* 0x000fe2000dfc1270 */
[----:B------:R-:W3:Y:S01]  /*5a9a0*/  LDCU UR43, c[0x0][0x398] ;  /* 0x00007300ff2b77ac */ /* 0x000ee20008000800 */
[----:B------:R-:W-:Y:S01]  /*5a9b0*/  PRMT R6, R13, 0x7632, R6 ;  /* 0x000076320d067816 */ /* 0x000fe20000000006 */
[----:B-1----:R-:W-:-:S04]  /*5a9c0*/  IMAD.WIDE R12, R7, 0x2, R2 ;  /* 0x00000002070c7825 */ /* 0x002fc800078e0202 */
[----:B------:R-:W-:Y:S01]  /*5a9d0*/  VIADD R7, R7, UR45 ;  /* 0x0000002d07077c36 */ /* 0x000fe20008000000 */
[----:B------:R1:W-:Y:S01]  /*5a9e0*/  @P5 STG.E.U16 desc[UR76][R12.64], R6 ;  /* 0x000000060c005986 */ /* 0x0003e2000c10154c */
[----:B------:R-:W-:Y:S01]  /*5a9f0*/  ISETP.LT.AND P2, PT, R29, UR41, !P3 ;  /* 0x000000291d007c0c */ /* 0x000fe2000df41270 */
[----:B------:R-:W4:Y:S01]  /*5aa00*/  LDCU.64 UR40, c[0x0][0x398] ;  /* 0x00007300ff2877ac */ /* 0x000f220008000a00 */
[----:B------:R-:W0:Y:S01]  /*5aa10*/  LDCU UR45, c[0x0][0x398] ;  /* 0x00007300ff2d77ac */ /* 0x000e220008000800 */
[----:B-1----:R-:W-:-:S05]  /*5aa20*/  IMAD.WIDE R12, R7, 0x2, R4 ;  /* 0x00000002070c7825 */ /* 0x002fca00078e0204 */
[----:B------:R1:W-:Y:S04]  /*5aa30*/  @P6 STG.E.U16 desc[UR76][R12.64], R21 ;  /* 0x000000150c006986 */ /* 0x0003e8000c10154c */
[----:B-1----:R-:W3:Y:S04]  /*5aa40*/  LDL.LU R21, [R1+0x20f0] ;  /* 0x0020f00001157983 */ /* 0x002ee80000300800 */
[----:B------:R-:W3:Y:S01]  /*5aa50*/  LDL R13, [R1+0x13f4] ;  /* 0x0013f400010d7983 */ /* 0x000ee20000100800 */
[----:B------:R-:W-:Y:S01]  /*5aa60*/  ISETP.LT.AND P5, PT, R0, UR47, !P3 ;  /* 0x0000002f00007c0c */ /* 0x000fe2000dfa1270 */
[----:B------:R-:W-:Y:S01]  /*5aa70*/  IMAD.WIDE R14, R7, 0x2, R22 ;  /* 0x00000002070e7825 */ /* 0x000fe200078e0216 */
[----:B------:R-:W1:Y:S03]  /*5aa80*/  LDCU UR47, c[0x0][0x398] ;  /* 0x00007300ff2f77ac */ /* 0x000e660008000800 */
[----:B------:R-:W-:Y:S01]  /*5aa90*/  VIADD R6, R25, 0x28 ;  /* 0x0000002819067836 */ /* 0x000fe20000000000 */
[----:B------:R-:W-:Y:S04]  /*5aaa0*/  @P2 STG.E.U16 desc[UR76][R14.64], R24 ;  /* 0x000000180e002986 */ /* 0x000fe8000c10154c */
[----:B----4-:R-:W-:Y:S01]  /*5aab0*/  ISETP.GE.AND P6, PT, R6, UR41, PT ;  /* 0x0000002906007c0c */ /* 0x010fe2000bfc6270 */
[----:B------:R-:W4:Y:S01]  /*5aac0*/  LDCU UR41, c[0x0][0x398] ;  /* 0x00007300ff2977ac */ /* 0x000f220008000800 */
[----:B--2---:R-:W-:-:S02]  /*5aad0*/  PRMT R6, R28, 0x7632, R6 ;  /* 0x000076321c067816 */ /* 0x004fc40000000006 */
[----:B---3--:R-:W-:Y:S01]  /*5aae0*/  ISETP.LT.AND P2, PT, R13, UR42, !P3 ;  /* 0x0000002a0d007c0c */ /* 0x008fe2000df41270 */
[C---:B------:R-:W-:Y:S01]  /*5aaf0*/  IMAD.WIDE R12, R7.reuse, 0x2, R20 ;  /* 0x00000002070c7825 */ /* 0x040fe200078e0214 */
[----:B------:R-:W2:Y:S04]  /*5ab00*/  LDCU UR42, c[0x0][0x398] ;  /* 0x00007300ff2a77ac */ /* 0x000ea80008000800 */
[----:B------:R3:W-:Y:S04]  /*5ab10*/  @P5 STG.E.U16 desc[UR76][R12.64], R28 ;  /* 0x0000001c0c005986 */ /* 0x0007e8000c10154c */
[----:B---3--:R-:W3:Y:S04]  /*5ab20*/  LDL.LU R28, [R1+0x20ec] ;  /* 0x0020ec00011c7983 */ /* 0x008ee80000300800 */
[----:B------:R-:W2:Y:S01]  /*5ab30*/  LDL R13, [R1+0x13f8] ;  /* 0x0013f800010d7983 */ /* 0x000ea20000100800 */
[----:B------:R-:W-:-:S05]  /*5ab40*/  IMAD.WIDE R14, R7, 0x2, R18 ;  /* 0x00000002070e7825 */ /* 0x000fca00078e0212 */
[----:B------:R-:W-:Y:S01]  /*5ab50*/  @P4 STG.E.U16 desc[UR76][R14.64], R6 ;  /* 0x000000060e004986 */ /* 0x000fe2000c10154c */
[----:B0-----:R-:W-:Y:S01]  /*5ab60*/  ISETP.LT.AND P4, PT, R27, UR39, !P3 ;  /* 0x000000271b007c0c */ /* 0x001fe2000df81270 */
[----:B------:R-:W0:Y:S02]  /*5ab70*/  LDCU UR39, c[0x0][0x398] ;  /* 0x00007300ff2777ac */ /* 0x000e240008000800 */
[----:B------:R-:W4:Y:S04]  /*5ab80*/  LDL.LU R27, [R1+0x270] ;  /* 0x00027000011b7983 */ /* 0x000f280000300800 */
[----:B---3--:R3:W-:Y:S01]  /*5ab90*/  STL [R1+0x20e4], R28 ;  /* 0x0020e41c01007387 */ /* 0x0087e20000100800 */
[----:B--2---:R-:W-:Y:S01]  /*5aba0*/  ISETP.LT.AND P5, PT, R13, UR45, !P3 ;  /* 0x0000002d0d007c0c */ /* 0x004fe2000dfa1270 */
[C---:B------:R-:W-:Y:S01]  /*5abb0*/  IMAD.WIDE R12, R7.reuse, 0x2, R16 ;  /* 0x00000002070c7825 */ /* 0x040fe200078e0210 */
[----:B------:R-:W-:Y:S01]  /*5abc0*/  ISETP.LT.AND P3, PT, R28, UR43, !P3 ;  /* 0x0000002b1c007c0c */ /* 0x000fe2000df61270 */
[----:B------:R-:W2:Y:S01]  /*5abd0*/  LDCU UR45, c[0x0][0x3b8] ;  /* 0x00007700ff2d77ac */ /* 0x000ea20008000800 */
[----:B---3--:R-:W3:Y:S01]  /*5abe0*/  LDL.LU R28, [R1+0x25c] ;  /* 0x00025c00011c7983 */ /* 0x008ee20000300800 */
[----:B------:R-:W-:Y:S01]  /*5abf0*/  IMAD.WIDE R14, R7, 0x2, R10 ;  /* 0x00000002070e7825 */ /* 0x000fe200078e020a */
[----:B------:R-:W0:Y:S01]  /*5ac00*/  LDCU UR43, c[0x0][0x398] ;  /* 0x00007300ff2b77ac */ /* 0x000e220008000800 */
[----:B---3--:R-:W-:Y:S01]  /*5ac10*/  PRMT R6, R28, 0x7632, R6 ;  /* 0x000076321c067816 */ /* 0x008fe20000000006 */
[----:B------:R3:W-:Y:S01]  /*5ac20*/  @P2 STG.E.U16 desc[UR76][R12.64], R28 ;  /* 0x0000001c0c002986 */ /* 0x0007e2000c10154c */
[----:B-1----:R-:W-:-:S03]  /*5ac30*/  ISETP.LT.AND P2, PT, R29, UR47, !P6 ;  /* 0x0000002f1d007c0c */ /* 0x002fc6000f741270 */
[----:B---3--:R-:W3:Y:S04]  /*5ac40*/  LDL.LU R28, [R1+0x280] ;  /* 0x00028000011c7983 */ /* 0x008ee80000300800 */
[----:B------:R1:W-:Y:S04]  /*5ac50*/  STL [R1+0x20dc], R29 ;  /* 0x0020dc1d01007387 */ /* 0x0003e80000100800 */
[----:B-1----:R-:W3:Y:S04]  /*5ac60*/  LDL.LU R29, [R1+0x26c] ;  /* 0x00026c00011d7983 */ /* 0x002ee80000300800 */
[----:B------:R1:W-:Y:S04]  /*5ac70*/  @P5 STG.E.U16 desc[UR76][R14.64], R6 ;  /* 0x000000060e005986 */ /* 0x0003e8000c10154c */
[----:B------:R0:W-:Y:S01]  /*5ac80*/  STL [R1+0x20e0], R9 ;  /* 0x0020e00901007387 */ /* 0x0001e20000100800 */
[----:B-1----:R-:W-:-:S03]  /*5ac90*/  IMAD.WIDE R14, R7, 0x2, R8 ;  /* 0x00000002070e7825 */ /* 0x002fc600078e0208 */
[----:B0-----:R-:W4:Y:S01]  /*5aca0*/  LDL R9, [R1+0x13f4] ;  /* 0x0013f40001097983 */ /* 0x001f220000100800 */
[----:B------:R-:W-:Y:S01]  /*5acb0*/  ISETP.LT.AND P5, PT, R26, UR42, !P6 ;  /* 0x0000002a1a007c0c */ /* 0x000fe2000f7a1270 */
[C---:B------:R-:W-:Y:S01]  /*5acc0*/  IMAD.WIDE R12, R7.reuse, 0x2, R2 ;  /* 0x00000002070c7825 */ /* 0x040fe200078e0202 */
[----:B------:R-:W0:Y:S03]  /*5acd0*/  LDCU UR42, c[0x0][0x398] ;  /* 0x00007300ff2a77ac */ /* 0x000e260008000800 */
[----:B--2---:R-:W-:Y:S01]  /*5ace0*/  VIADD R7, R7, UR45 ;  /* 0x0000002d07077c36 */ /* 0x004fe20008000000 */
[----:B------:R-:W1:Y:S01]  /*5acf0*/  LDCU UR45, c[0x0][0x3b8] ;  /* 0x00007700ff2d77ac */ /* 0x000e620008000800 */
[----:B---3--:R-:W-:Y:S01]  /*5ad00*/  PRMT R6, R29, 0x7632, R6 ;  /* 0x000076321d067816 */ /* 0x008fe20000000006 */
[----:B------:R2:W-:Y:S04]  /*5ad10*/  @P3 STG.E.U16 desc[UR76][R14.64], R29 ;  /* 0x0000001d0e003986 */ /* 0x0005e8000c10154c */
[----:B------:R3:W-:Y:S04]  /*5ad20*/  @P4 STG.E.U16 desc[UR76][R12.64], R6 ;  /* 0x000000060c004986 */ /* 0x0007e8000c10154c */
[----:B--2---:R-:W2:Y:S01]  /*5ad30*/  LDL.LU R29, [R1+0x290] ;  /* 0x00029000011d7983 */ /* 0x004ea20000300800 */
[----:B---3--:R-:W-:Y:S01]  /*5ad40*/  IMAD.WIDE R12, R7, 0x2, R4 ;  /* 0x00000002070c7825 */ /* 0x008fe200078e0204 */
[----:B----4-:R-:W-:Y:S01]  /*5ad50*/  ISETP.LT.AND P3, PT, R9, UR46, !P6 ;  /* 0x0000002e09007c0c */ /* 0x010fe2000f761270 */
[----:B------:R-:W3:Y:S01]  /*5ad60*/  LDCU.64 UR46, c[0x0][0x398] ;  /* 0x00007300ff2e77ac */ /* 0x000ee20008000a00 */
[----:B------:R-:W4:Y:S01]  /*5ad70*/  LDL R9, [R1+0x1400] ;  /* 0x0014000001097983 */ /* 0x000f220000100800 */
[----:B------:R-:W-:-:S03]  /*5ad80*/  PRMT R6, R27, 0x7632, R6 ;  /* 0x000076321b067816 */ /* 0x000fc60000000006 */
[----:B------:R0:W-:Y:S04]  /*5ad90*/  @P5 STG.E.U16 desc[UR76][R12.64], R27 ;  /* 0x0000001b0c005986 */ /* 0x0001e8000c10154c */
[----:B0-----:R-:W2:Y:S04]  /*5ada0*/  LDL.LU R27, [R1+0x20e8] ;  /* 0x0020e800011b7983 */ /* 0x001ea80000300800 */
[----:B------:R-:W2:Y:S01]  /*5adb0*/  LDL R13, [R1+0x13f8] ;  /* 0x0013f800010d7983 */ /* 0x000ea20000100800 */
[----:B------:R-:W-:Y:S01]  /*5adc0*/  ISETP.LT.AND P4, PT, R0, UR39, !P6 ;  /* 0x0000002700007c0c */ /* 0x000fe2000f781270 */
[----:B------:R-:W-:Y:S01]  /*5add0*/  IMAD.WIDE R14, R7, 0x2, R22 ;  /* 0x00000002070e7825 */ /* 0x000fe200078e0216 */
[----:B------:R-:W-:Y:S01]  /*5ade0*/  PRMT R24, R28, 0x7632, R24 ;  /* 0x000076321c187816 */ /* 0x000fe20000000018 */
[----:B------:R0:W-:Y:S01]  /*5adf0*/  STL [R1+0x20d8], R21 ;  /* 0x0020d81501007387 */ /* 0x0001e20000100800 */
[----:B------:R-:W0:Y:S03]  /*5ae00*/  LDCU UR39, c[0x0][0x398] ;  /* 0x00007300ff2777ac */ /* 0x000e260008000800 */
[----:B------:R0:W-:Y:S01]  /*5ae10*/  @P2 STG.E.U16 desc[UR76][R14.64], R6 ;  /* 0x000000060e002986 */ /* 0x0001e2000c10154c */
[----:B--2---:R-:W-:Y:S01]  /*5ae20*/  ISETP.LT.AND P2, PT, R13, UR42, !P6 ;  /* 0x0000002a0d007c0c */ /* 0x004fe2000f741270 */
[----:B------:R-:W-:Y:S01]  /*5ae30*/  IMAD.WIDE R12, R7, 0x2, R20 ;  /* 0x00000002070c7825 */ /* 0x000fe200078e0214 */
[----:B------:R-:W-:Y:S01]  /*5ae40*/  ISETP.LT.AND P5, PT, R27, UR43, !P6 ;  /* 0x0000002b1b007c0c */ /* 0x000fe2000f7a1270 */
[----:B0-----:R-:W2:Y:S01]  /*5ae50*/  LDL.LU R21, [R1+0x2b0] ;  /* 0x0002b00001157983 */ /* 0x001ea20000300800 */
[----:B------:R-:W4:Y:S03]  /*5ae60*/  LDCU UR43, c[0x0][0x398] ;  /* 0x00007300ff2b77ac */ /* 0x000f260008000800 */
[----:B------:R0:W-:Y:S01]  /*5ae70*/  @P4 STG.E.U16 desc[UR76][R12.64], R28 ;  /* 0x0000001c0c004986 */ /* 0x0001e2000c10154c */
[----:B------:R-:W-:Y:S01]  /*5ae80*/  IMAD.WIDE R14, R7, 0x2, R18 ;  /* 0x00000002070e7825 */ /* 0x000fe200078e0212 */
[----:B------:R-:W1:Y:S02]  /*5ae90*/  LDCU UR42, c[0x0][0x398] ;  /* 0x00007300ff2a77ac */ /* 0x000e640008000800 */
[----:B0-----:R-:W2:Y:S04]  /*5aea0*/  LDL.LU R28, [R1+0x20e4] ;  /* 0x0020e400011c7983 */ /* 0x001ea80000300800 */
[----:B------:R-:W-:Y:S04]  /*5aeb0*/  @P5 STG.E.U16 desc[UR76][R14.64], R24 ;  /* 0x000000180e005986 */ /* 0x000fe8000c10154c */
[----:B------:R0:W-:Y:S04]  /*5aec0*/  STL [R1+0x20d4], R24 ;  /* 0x0020d41801007387 */ /* 0x0001e80000100800 */
[----:B0-----:R-:W3:Y:S01]  /*5aed0*/  LDL.LU R24, [R1+0x2a0] ;  /* 0x0002a00001187983 */ /* 0x001ee20000300800 */
[----:B--2---:R-:W-:Y:S01]  /*5aee0*/  ISETP.LT.AND P5, PT, R28, UR39, !P6 ;  /* 0x000000271c007c0c */ /* 0x004fe2000f7a1270 */
[----:B------:R-:W-:Y:S01]  /*5aef0*/  VIADD R6, R25, 0x29 ;  /* 0x0000002919067836 */ /* 0x000fe20000000000 */
[----:B----4-:R-:W-:Y:S01]  /*5af00*/  ISETP.LT.AND P6, PT, R9, UR43, !P6 ;  /* 0x0000002b09007c0c */ /* 0x010fe2000f7c1270 */
[C---:B------:R-:W-:Y:S01]  /*5af10*/  IMAD.WIDE R12, R7.reuse, 0x2, R16 ;  /* 0x00000002070c7825 */ /* 0x040fe200078e0210 */
[----:B------:R-:W2:Y:S01]  /*5af20*/  LDL.LU R9, [R1+0x20e0] ;  /* 0x0020e00001097983 */ /* 0x000ea20000300800 */
[----:B------:R-:W0:Y:S01]  /*5af30*/  LDCU UR39, c[0x0][0x398] ;  /* 0x00007300ff2777ac */ /* 0x000e220008000800 */
[----:B---3--:R-:W-:Y:S01]  /*5af40*/  ISETP.GE.AND P4, PT, R6, UR47, PT ;  /* 0x0000002f06007c0c */ /* 0x008fe2000bf86270 */
[----:B------:R-:W-:Y:S01]  /*5af50*/  IMAD.WIDE R14, R7, 0x2, R10 ;  /* 0x00000002070e7825 */ /* 0x000fe200078e020a */
[----:B------:R-:W-:Y:S01]  /*5af60*/  PRMT R6, R29, 0x7632, R6 ;  /* 0x000076321d067816 */ /* 0x000fe20000000006 */
[----:B------:R3:W-:Y:S01]  /*5af70*/  @P3 STG.E.U16 desc[UR76][R12.64], R29 ;  /* 0x0000001d0c003986 */ /* 0x0007e2000c10154c */
[----:B-1----:R-:W-:Y:S01]  /*5af80*/  ISETP.LT.AND P3, PT, R26, UR42, !P4 ;  /* 0x0000002a1a007c0c */ /* 0x002fe2000e761270 */
[----:B------:R-:W1:Y:S02]  /*5af90*/  LDCU UR47, c[0x0][0x398] ;  /* 0x00007300ff2f77ac */ /* 0x000e640008000800 */
[----:B------:R4:W-:Y:S01]  /*5afa0*/  @P2 STG.E.U16 desc[UR76][R14.64], R6 ;  /* 0x000000060e002986 */ /* 0x0009e2000c10154c */
[----:B------:R-:W0:Y:S03]  /*5afb0*/  LDCU.64 UR42, c[0x0][0x398] ;  /* 0x00007300ff2a77ac */ /* 0x000e260008000a00 */
[----:B---3--:R-:W3:Y:S01]  /*5afc0*/  LDL.LU R29, [R1+0x20dc] ;  /* 0x0020dc00011d7983 */ /* 0x008ee20000300800 */
[----:B------:R-:W-:Y:S01]  /*5afd0*/  IMAD.WIDE R12, R7, 0x2, R2 ;  /* 0x00000002070c7825 */ /* 0x000fe200078e0202 */
[----:B----4-:R-:W-:-:S03]  /*5afe0*/  PRMT R6, R24, 0x7632, R6 ;  /* 0x0000763218067816 */ /* 0x010fc60000000006 */
[----:B--2---:R-:W-:-:S04]  /*5aff0*/  IMAD.WIDE R14, R7, 0x2, R8 ;  /* 0x00000002070e7825 */ /* 0x004fc800078e0208 */
[----:B------:R-:W-:Y:S01]  /*5b000*/  VIADD R7, R7, UR45 ;  /* 0x0000002d07077c36 */ /* 0x000fe20008000000 */
[----:B------:R2:W-:Y:S01]  /*5b010*/  @P5 STG.E.U16 desc[UR76][R14.64], R24 ;  /* 0x000000180e005986 */ /* 0x0005e2000c10154c */
[----:B------:R-:W4:Y:S03]  /*5b020*/  LDCU UR45, c[0x0][0x398] ;  /* 0x00007300ff2d77ac */ /* 0x000f260008000800 */
[----:B------:R0:W-:Y:S04]  /*5b030*/  @P6 STG.E.U16 desc[UR76][R12.64], R6 ;  /* 0x000000060c006986 */ /* 0x0001e8000c10154c */
[----:B--2---:R-:W2:Y:S01]  /*5b040*/  LDL.LU R24, [R1+0x2e0] ;  /* 0x0002e00001187983 */ /* 0x004ea20000300800 */
[----:B0-----:R-:W-:Y:S01]  /*5b050*/  IMAD.WIDE R12, R7, 0x2, R4 ;  /* 0x00000002070c7825 */ /* 0x001fe200078e0204 */
[----:B------:R-:W-:-:S04]  /*5b060*/  PRMT R6, R21, 0x7632, R6 ;  /* 0x0000763215067816 */ /* 0x000fc80000000006 */
[----:B------:R0:W-:Y:S04]  /*5b070*/  @P3 STG.E.U16 desc[UR76][R12.64], R21 ;  /* 0x000000150c003986 */ /* 0x0001e8000c10154c */
[----:B0-----:R-:W2:Y:S04]  /*5b080*/  LDL.LU R21, [R1+0x20d8] ;  /* 0x0020d80001157983 */ /* 0x001ea80000300800 */
[----:B------:R-:W4:Y:S01]  /*5b090*/  LDL R13, [R1+0x13f4] ;  /* 0x0013f400010d7983 */ /* 0x000f220000100800 */
[----:B---3--:R-:W-:Y:S01]  /*5b0a0*/  ISETP.LT.AND P2, PT, R29, UR41, !P4 ;  /* 0x000000291d007c0c */ /* 0x008fe2000e741270 */
[----:B------:R-:W-:Y:S01]  /*5b0b0*/  IMAD.WIDE R14, R7, 0x2, R22 ;  /* 0x00000002070e7825 */ /* 0x000fe200078e0216 */
[----:B-1----:R-:W-:Y:S01]  /*5b0c0*/  ISETP.LT.AND P5, PT, R0, UR47, !P4 ;  /* 0x0000002f00007c0c */ /* 0x002fe2000e7a1270 */
[----:B------:R-:W0:Y:S01]  /*5b0d0*/  LDCU UR41, c[0x0][0x398] ;  /* 0x00007300ff2977ac */ /* 0x000e220008000800 */
[----:B------:R-:W-:Y:S01]  /*5b0e0*/  ISETP.LT.AND P6, PT, R27, UR37, !P4 ;  /* 0x000000251b007c0c */ /* 0x000fe2000e7c1270 */
[----:B------:R-:W1:Y:S01]  /*5b0f0*/  LDCU UR37, c[0x0][0x398] ;  /* 0x00007300ff2577ac */ /* 0x000e620008000800 */
[----:B------:R-:W3:Y:S07]  /*5b100*/  LDCU UR47, c[0x0][0x398] ;  /* 0x00007300ff2f77ac */ /* 0x000eee0008000800 */
[----:B------:R0:W-:Y:S04]  /*5b110*/  @P2 STG.E.U16 desc[UR76][R14.64], R6 ;  /* 0x000000060e002986 */ /* 0x0001e8000c10154c */
[----:B0-----:R-:W3:Y:S04]  /*5b120*/  LDL R15, [R1+0x13f8] ;  /* 0x0013f800010f7983 */ /* 0x001ee80000100800 */
[----:B--2---:R0:W-:Y:S01]  /*5b130*/  STL [R1+0x20d0], R21 ;  /* 0x0020d01501007387 */ /* 0x0041e20000100800 */
[----:B----4-:R-:W-:Y:S01]  /*5b140*/  ISETP.LT.AND P3, PT, R13, UR44, !P4 ;  /* 0x0000002c0d007c0c */ /* 0x010fe2000e761270 */
[----:B------:R-:W-:Y:S01]  /*5b150*/  IMAD.WIDE R12, R7, 0x2, R20 ;  /* 0x00000002070c7825 */ /* 0x000fe200078e0214 */
[----:B------:R-:W2:Y:S01]  /*5b160*/  LDCU UR44, c[0x0][0x398] ;  /* 0x00007300ff2c77ac */ /* 0x000ea20008000800 */
[----:B0-----:R-:W4:Y:S02]  /*5b170*/  LDL.LU R21, [R1+0x2c0] ;  /* 0x0002c00001157983 */ /* 0x001f240000300800 */
[----:B----4-:R-:W-:-:S02]  /*5b180*/  PRMT R6, R21, 0x7632, R6 ;  /* 0x0000763215067816 */ /* 0x010fc40000000006 */
[----:B------:R0:W-:Y:S01]  /*5b190*/  @P5 STG.E.U16 desc[UR76][R12.64], R21 ;  /* 0x000000150c005986 */ /* 0x0001e2000c10154c */
[----:B------:R-:W-:Y:S01]  /*5b1a0*/  ISETP.LT.AND P5, PT, R28, UR45, !P4 ;  /* 0x0000002d1c007c0c */ /* 0x000fe2000e7a1270 */
[----:B------:R-:W4:Y:S02]  /*5b1b0*/  LDCU UR45, c[0x0][0x398] ;  /* 0x00007300ff2d77ac */ /* 0x000f240008000800 */
[----:B0-----:R-:W2:Y:S04]  /*5b1c0*/  LDL.LU R21, [R1+0x274] ;  /* 0x0002740001157983 */ /* 0x001ea80000300800 */
[----:B------:R0:W-:Y:S04]  /*5b1d0*/  STL [R1+0x20cc], R28 ;  /* 0x0020cc1c01007387 */ /* 0x0001e80000100800 */
[----:B0-----:R-:W2:Y:S01]  /*5b1e0*/  LDL R28, [R1+0x1400] ;  /* 0x00140000011c7983 */ /* 0x001ea20000100800 */
[----:B---3--:R-:W-:Y:S01]  /*5b1f0*/  ISETP.LT.AND P2, PT, R15, UR41, !P4 ;  /* 0x000000290f007c0c */ /* 0x008fe2000e741270 */
[----:B------:R-:W-:Y:S01]  /*5b200*/  IMAD.WIDE R14, R7, 0x2, R18 ;  /* 0x00000002070e7825 */ /* 0x000fe200078e0212 */
[----:B------:R-:W0:Y:S03]  /*5b210*/  LDCU UR41, c[0x0][0x398] ;  /* 0x00007300ff2977ac */ /* 0x000e260008000800 */
[----:B------:R-:W-:Y:S01]  /*5b220*/  VIADD R12, R25, 0x2a ;  /* 0x0000002a190c7836 */ /* 0x000fe20000000000 */
[----:B------:R3:W-:Y:S04]  /*5b230*/  @P6 STG.E.U16 desc[UR76][R14.64], R6 ;  /* 0x000000060e006986 */ /* 0x0007e8000c10154c */
[----:B------:R-:W-:Y:S01]  /*5b240*/  ISETP.GE.AND P6, PT, R12, UR43, PT ;  /* 0x0000002b0c007c0c */ /* 0x000fe2000bfc6270 */
[C---:B------:R-:W-:Y:S01]  /*5b250*/  IMAD.WIDE R12, R7.reuse, 0x2, R10 ;  /* 0x00000002070c7825 */ /* 0x040fe200078e020a */
[----:B------:R-:W0:Y:S03]  /*5b260*/  LDCU UR43, c[0x0][0x3b8] ;  /* 0x00007700ff2b77ac */ /* 0x000e260008000800 */
[----:B---3--:R-:W-:Y:S01]  /*5b270*/  IMAD.WIDE R14, R7, 0x2, R16 ;  /* 0x00000002070e7825 */ /* 0x008fe200078e0210 */
[----:B------:R-:W-:-:S04]  /*5b280*/  PRMT R6, R24, 0x7632, R6 ;  /* 0x0000763218067816 */ /* 0x000fc80000000006 */
[----:B------:R3:W-:Y:S04]  /*5b290*/  @P3 STG.E.U16 desc[UR76][R14.64], R24 ;  /* 0x000000180e003986 */ /* 0x0007e8000c10154c */
[----:B------:R-:W-:Y:S04]  /*5b2a0*/  @P2 STG.E.U16 desc[UR76][R12.64], R6 ;  /* 0x000000060c002986 */ /* 0x000fe8000c10154c */
[----:B---3--:R-:W3:Y:S01]  /*5b2b0*/  LDL.LU R24, [R1+0x20d4] ;  /* 0x0020d40001187983 */ /* 0x008ee20000300800 */
[----:B------:R-:W-:Y:S01]  /*5b2c0*/  IMAD.WIDE R14, R7, 0x2, R8 ;  /* 0x00000002070e7825 */ /* 0x000fe200078e0208 */
[----:B--2---:R-:W-:-:S02]  /*5b2d0*/  ISETP.LT.AND P4, PT, R28, UR44, !P4 ;  /* 0x0000002c1c007c0c */ /* 0x004fc4000e781270 */
[----:B------:R-:W2:Y:S04]  /*5b2e0*/  LDL.LU R28, [R1+0x284] ;  /* 0x00028400011c7983 */ /* 0x000ea80000300800 */
[----:B------:R0:W-:Y:S04]  /*5b2f0*/  STL [R1+0x20c8], R9 ;  /* 0x0020c80901007387 */ /* 0x0001e80000100800 */
[----:B0-----:R-:W2:Y:S04]  /*5b300*/  LDL.LU R9, [R1+0x294] ;  /* 0x0002940001097983 */ /* 0x001ea80000300800 */
[----:B------:R-:W2:Y:S01]  /*5b310*/  LDL.LU R13, [R1+0x2d0] ;  /* 0x0002d000010d7983 */ /* 0x000ea20000300800 */
[----:B------:R-:W-:Y:S01]  /*5b320*/  ISETP.LT.AND P3, PT, R27, UR39, !P6 ;  /* 0x000000271b007c0c */ /* 0x000fe2000f761270 */
[----:B------:R-:W0:Y:S02]  /*5b330*/  LDCU UR39, c[0x0][0x398] ;  /* 0x00007300ff2777ac */ /* 0x000e240008000800 */
[----:B------:R1:W-:Y:S04]  /*5b340*/  STL [R1+0x20c4], R27 ;  /* 0x0020c41b01007387 */ /* 0x0003e80000100800 */
[----:B-1----:R-:W4:Y:S01]  /*5b350*/  LDL.LU R27, [R1+0x2a4] ;  /* 0x0002a400011b7983 */ /* 0x002f220000300800 */
[----:B---3--:R-:W-:-:S03]  /*5b360*/  PRMT R24, R21, 0x7632, R24 ;  /* 0x0000763215187816 */ /* 0x008fc60000000018 */
[----:B--2---:R1:W-:Y:S01]  /*5b370*/  @P5 STG.E.U16 desc[UR76][R14.64], R13 ;  /* 0x0000000d0e005986 */ /* 0x0043e2000c10154c */
[----:B------:R-:W-:Y:S01]  /*5b380*/  ISETP.LT.AND P5, PT, R26, UR37, !P6 ;  /* 0x000000251a007c0c */ /* 0x000fe2000f7a1270 */
[----:B------:R-:W2:Y:S01]  /*5b390*/  LDCU UR37, c[0x0][0x398] ;  /* 0x00007300ff2577ac */ /* 0x000ea20008000800 */
[----:B------:R-:W-:Y:S01]  /*5b3a0*/  PRMT R6, R13, 0x7632, R6 ;  /* 0x000076320d067816 */ /* 0x000fe20000000006 */
[----:B-1----:R-:W-:-:S04]  /*5b3b0*/  IMAD.WIDE R12, R7, 0x2, R2 ;  /* 0x00000002070c7825 */ /* 0x002fc800078e0202 */
[----:B------:R-:W-:Y:S01]  /*5b3c0*/  VIADD R7, R7, UR43 ;  /* 0x0000002b07077c36 */ /* 0x000fe20008000000 */
[----:B------:R1:W-:Y:S01]  /*5b3d0*/  @P4 STG.E.U16 desc[UR76][R12.64], R6 ;  /* 0x000000060c004986 */ /* 0x0003e2000c10154c */
[----:B----4-:R-:W-:Y:S01]  /*5b3e0*/  ISETP.LT.AND P2, PT, R29, UR45, !P6 ;  /* 0x0000002d1d007c0c */ /* 0x010fe2000f741270 */
[----:B------:R-:W3:Y:S01]  /*5b3f0*/  LDCU.64 UR44, c[0x0][0x398] ;  /* 0x00007300ff2c77ac */ /* 0x000ee20008000a00 */
[----:B------:R-:W4:Y:S01]  /*5b400*/  LDCU UR43, c[0x0][0x398] ;  /* 0x00007300ff2b77ac */ /* 0x000f220008000800 */
[----:B-1----:R-:W-:-:S05]  /*5b410*/  IMAD.WIDE R12, R7, 0x2, R4 ;  /* 0x00000002070c7825 */ /* 0x002fca00078e0204 */
[----:B------:R1:W-:Y:S04]  /*5b420*/  @P5 STG.E.U16 desc[UR76][R12.64], R21 ;  /* 0x000000150c005986 */ /* 0x0003e8000c10154c */
[----:B-1----:R-:W2:Y:S04]  /*5b430*/  LDL.LU R21, [R1+0x20d0] ;  /* 0x0020d00001157983 */ /* 0x002ea80000300800 */
[----:B------:R-:W2:Y:S01]  /*5b440*/  LDL R13, [R1+0x13f4] ;  /* 0x0013f400010d7983 */ /* 0x000ea20000100800 */
[----:B------:R-:W-:Y:S01]  /*5b450*/  ISETP.LT.AND P4, PT, R0, UR47, !P6 ;  /* 0x0000002f00007c0c */ /* 0x000fe2000f781270 */
[----:B------:R-:W-:Y:S01]  /*5b460*/  IMAD.WIDE R14, R7, 0x2, R22 ;  /* 0x00000002070e7825 */ /* 0x000fe200078e0216 */
[----:B------:R-:W1:Y:S03]  /*5b470*/  LDCU UR47, c[0x0][0x398] ;  /* 0x00007300ff2f77ac */ /* 0x000e660008000800 */
[----:B------:R-:W-:Y:S01]  /*5b480*/  VIADD R6, R25, 0x2b ;  /* 0x0000002b19067836 */ /* 0x000fe20000000000 */
[----:B------:R-:W-:Y:S04]  /*5b490*/  @P2 STG.E.U16 desc[UR76][R14.64], R24 ;  /* 0x000000180e002986 */ /* 0x000fe8000c10154c */
[----:B---3--:R-:W-:Y:S01]  /*5b4a0*/  ISETP.GE.AND P5, PT, R6, UR45, PT ;  /* 0x0000002d06007c0c */ /* 0x008fe2000bfa6270 */
[----:B------:R-:W3:Y:S01]  /*5b4b0*/  LDCU UR45, c[0x0][0x398] ;  /* 0x00007300ff2d77ac */ /* 0x000ee20008000800 */
[----:B------:R-:W-:-:S02]  /*5b4c0*/  PRMT R6, R28, 0x7632, R6 ;  /* 0x000076321c067816 */ /* 0x000fc40000000006 */
[----:B--2---:R-:W-:Y:S01]  /*5b4d0*/  ISETP.LT.AND P2, PT, R13, UR40, !P6 ;  /* 0x000000280d007c0c */ /* 0x004fe2000f741270 */
[C---:B------:R-:W-:Y:S01]  /*5b4e0*/  IMAD.WIDE R12, R7.reuse, 0x2, R20 ;  /* 0x00000002070c7825 */ /* 0x040fe200078e0214 */
[----:B------:R-:W2:Y:S04]  /*5b4f0*/  LDCU UR40, c[0x0][0x398] ;  /* 0x00007300ff2877ac */ /* 0x000ea80008000800 */
[----:B------:R0:W-:Y:S04]  /*5b500*/  @P4 STG.E.U16 desc[UR76][R12.64], R28 ;  /* 0x0000001c0c004986 */ /* 0x0001e8000c10154c */
[----:B0-----:R-:W2:Y:S04]  /*5b510*/  LDL.LU R28, [R1+0x20cc] ;  /* 0x0020cc00011c7983 */ /* 0x001ea80000300800 */
[----:B------:R-:W4:Y:S04]  /*5b520*/  LDL R12, [R1+0x13f8] ;  /* 0x0013f800010c7983 */ /* 0x000f280000100800 */
[----:B------:R-:W2:Y:S01]  /*5b530*/  LDL R13, [R1+0x1400] ;  /* 0x00140000010d7983 */ /* 0x000ea20000100800 */
[----:B------:R-:W-:-:S05]  /*5b540*/  IMAD.WIDE R14, R7, 0x2, R18 ;  /* 0x00000002070e7825 */ /* 0x000fca00078e0212 */
[----:B------:R0:W-:Y:S02]  /*5b550*/  @P3 STG.E.U16 desc[UR76][R14.64], R6 ;  /* 0x000000060e003986 */ /* 0x0001e4000c10154c */
[----:B0-----:R-:W-:Y:S02]  /*5b560*/  PRMT R6, R9, 0x7632, R6 ;  /* 0x0000763209067816 */ /* 0x001fe40000000006 */
[----:B----4-:R-:W-:Y:S02]  /*5b570*/  ISETP.LT.AND P3, PT, R12, UR43, !P6 ;  /* 0x0000002b0c007c0c */ /* 0x010fe4000f761270 */
[----:B--2---:R-:W-:Y:S01]  /*5b580*/  ISETP.LT.AND P4, PT, R13, UR37, !P6 ;  /* 0x000000250d007c0c */ /* 0x004fe2000f781270 */
[----:B------:R-:W-:Y:S01]  /*5b590*/  IMAD.WIDE R12, R7, 0x2, R16 ;  /* 0x00000002070c7825 */ /* 0x000fe200078e0210 */
[----:B------:R-:W0:Y:S04]  /*5b5a0*/  LDCU UR37, c[0x0][0x398] ;  /* 0x00007300ff2577ac */ /* 0x000e280008000800 */
[----:B------:R2:W-:Y:S01]  /*5b5b0*/  @P2 STG.E.U16 desc[UR76][R12.64], R9 ;  /* 0x000000090c002986 */ /* 0x0005e2000c10154c */
[----:B---3--:R-:W-:Y:S01]  /*5b5c0*/  ISETP.LT.AND P2, PT, R29, UR45, !P5 ;  /* 0x0000002d1d007c0c */ /* 0x008fe2000ef41270 */
[C---:B------:R-:W-:Y:S01]  /*5b5d0*/  IMAD.WIDE R14, R7.reuse, 0x2, R10 ;  /* 0x00000002070e7825 */ /* 0x040fe200078e020a */
[----:B------:R-:W-:Y:S01]  /*5b5e0*/  ISETP.LT.AND P6, PT, R28, UR39, !P6 ;  /* 0x000000271c007c0c */ /* 0x000fe2000f7c1270 */
[----:B------:R-:W3:Y:S01]  /*5b5f0*/  LDCU UR45, c[0x0][0x3b8] ;  /* 0x00007700ff2d77ac */ /* 0x000ee20008000800 */
[----:B------:R-:W4:Y:S01]  /*5b600*/  LDCU UR43, c[0x0][0x398] ;  /* 0x00007300ff2b77ac */ /* 0x000f220008000800 */
[----:B--2---:R-:W2:Y:S01]  /*5b610*/  LDL.LU R9, [R1+0x20c8] ;  /* 0x0020c80001097983 */ /* 0x004ea20000300800 */
[----:B------:R-:W-:Y:S01]  /*5b620*/  IMAD.WIDE R12, R7, 0x2, R2 ;  /* 0x00000002070c7825 */ /* 0x000fe200078e0202 */
[----:B------:R-:W0:Y:S02]  /*5b630*/  LDCU UR39, c[0x0][0x398] ;  /* 0x00007300ff2777ac */ /* 0x000e240008000800 */
[----:B------:R1:W-:Y:S04]  /*5b640*/  STL [R1+0x20c0], R29 ;  /* 0x0020c01d01007387 */ /* 0x0003e80000100800 */
[----:B-1----:R-:W4:Y:S04]  /*5b650*/  LDL R29, [R1+0x13f4] ;  /* 0x0013f400011d7983 */ /* 0x002f280000100800 */
[----:B------:R1:W-:Y:S02]  /*5b660*/  @P3 STG.E.U16 desc[UR76][R14.64], R6 ;  /* 0x000000060e003986 */ /* 0x0003e4000c10154c */
[----:B-1----:R-:W-:Y:S01]  /*5b670*/  PRMT R6, R27, 0x7632, R6 ;  /* 0x000076321b067816 */ /* 0x002fe20000000006 */
[----:B--2---:R-:W-:-:S05]  /*5b680*/  IMAD.WIDE R14, R7, 0x2, R8 ;  /* 0x00000002070e7825 */ /* 0x004fca00078e0208 */
[----:B------:R1:W-:Y:S04]  /*5b690*/  @P6 STG.E.U16 desc[UR76][R14.64], R27 ;  /* 0x0000001b0e006986 */ /* 0x0003e8000c10154c */
[----:B------:R-:W-:Y:S01]  /*5b6a0*/  @P4 STG.E.U16 desc[UR76][R12.64], R6 ;  /* 0x000000060c004986 */ /* 0x000fe2000c10154c */
[----:B0-----:R-:W-:Y:S02]  /*5b6b0*/  ISETP.LT.AND P4, PT, R0, UR37, !P5 ;  /* 0x0000002500007c0c */ /* 0x001fe4000ef81270 */
[----:B------:R-:W-:Y:S01]  /*5b6c0*/  ISETP.LT.AND P3, PT, R26, UR47, !P5 ;  /* 0x0000002f1a007c0c */ /* 0x000fe2000ef61270 */
[----:B---3--:R-:W-:Y:S01]  /*5b6d0*/  VIADD R7, R7, UR45 ;  /* 0x0000002d07077c36 */ /* 0x008fe20008000000 */
[----:B----4-:R-:W-:Y:S01]  /*5b6e0*/  ISETP.LT.AND P6, PT, R29, UR46, !P5 ;  /* 0x0000002e1d007c0c */ /* 0x010fe2000efc1270 */
[----:B------:R-:W0:Y:S01]  /*5b6f0*/  LDCU UR37, c[0x0][0x398] ;  /* 0x00007300ff2577ac */ /* 0x000e220008000800 */
[----:B-1----:R-:W2:Y:S01]  /*5b700*/  LDL.LU R27, [R1+0x20c4] ;  /* 0x0020c400011b7983 */ /* 0x002ea20000300800 */
[C---:B------:R-:W-:Y:S01]  /*5b710*/  IMAD.WIDE R14, R7.reuse, 0x2, R22 ;  /* 0x00000002070e7825 */ /* 0x040fe200078e0216 */
[----:B------:R-:W1:Y:S02]  /*5b720*/  LDCU.64 UR46, c[0x0][0x398] ;  /* 0x00007300ff2e77ac */ /* 0x000e640008000a00 */
[----:B------:R-:W3:Y:S01]  /*5b730*/  LDL R29, [R1+0x1400] ;  /* 0x00140000011d7983 */ /* 0x000ee20000100800 */
[----:B------:R-:W4:Y:S03]  /*5b740*/  LDCU UR45, c[0x0][0x3b8] ;  /* 0x00007700ff2d77ac */ /* 0x000f260008000800 */
[----:B------:R0:W-:Y:S04]  /*5b750*/  STL [R1+0x20bc], R0 ;  /* 0x0020bc0001007387 */ /* 0x0001e80000100800 */
[----:B0-----:R-:W2:Y:S01]  /*5b760*/  LDL.LU R0, [R1+0x2b4] ;  /* 0x0002b40001007983 */ /* 0x001ea20000300800 */
[----:B------:R-:W-:-:S05]  /*5b770*/  IMAD.WIDE R12, R7, 0x2, R4 ;  /* 0x00000002070c7825 */ /* 0x000fca00078e0204 */
[----:B--2---:R0:W-:Y:S04]  /*5b780*/  @P3 STG.E.U16 desc[UR76][R12.64], R0 ;  /* 0x000000000c003986 */ /* 0x0041e8000c10154c */
[----:B0-----:R-:W2:Y:S01]  /*5b790*/  LDL R13, [R1+0x13f8] ;  /* 0x0013f800010d7983 */ /* 0x001ea20000100800 */
[----:B------:R-:W-:-:S03]  /*5b7a0*/  PRMT R6, R0, 0x7632, R6 ;  /* 0x0000763200067816 */ /* 0x000fc60000000006 */
[----:B------:R-:W3:Y:S04]  /*5b7b0*/  LDL.LU R0, [R1+0x2d4] ;  /* 0x0002d40001007983 */ /* 0x000ee80000300800 */
[----:B------:R-:W-:Y:S04]  /*5b7c0*/  @P2 STG.E.U16 desc[UR76][R14.64], R6 ;  /* 0x000000060e002986 */ /* 0x000fe8000c10154c */
[----:B------:R0:W-:Y:S01]  /*5b7d0*/  STL [R1+0x20b8], R21 ;  /* 0x0020b81501007387 */ /* 0x0001e20000100800 */
[----:B--2---:R-:W-:Y:S01]  /*5b7e0*/  ISETP.LT.AND P2, PT, R13, UR43, !P5 ;  /* 0x0000002b0d007c0c */ /* 0x004fe2000ef41270 */
[----:B------:R-:W-:Y:S01]  /*5b7f0*/  IMAD.WIDE R12, R7, 0x2, R20 ;  /* 0x00000002070c7825 */ /* 0x000fe200078e0214 */
[----:B------:R-:W-:Y:S01]  /*5b800*/  ISETP.LT.AND P3, PT, R27, UR39, !P5 ;  /* 0x000000271b007c0c */ /* 0x000fe2000ef61270 */
[----:B0-----:R-:W2:Y:S01]  /*5b810*/  LDL.LU R21, [R1+0x2c4] ;  /* 0x0002c40001157983 */ /* 0x001ea20000300800 */
[----:B------:R-:W3:Y:S01]  /*5b820*/  LDCU UR39, c[0x0][0x398] ;  /* 0x00007300ff2777ac */ /* 0x000ee20008000800 */
[----:B------:R-:W-:-:S02]  /*5b830*/  IMAD.WIDE R14, R7, 0x2, R18 ;  /* 0x00000002070e7825 */ /* 0x000fc400078e0212 */
[----:B------:R-:W-:Y:S01]  /*5b840*/  STL [R1+0x20b4], R25 ;  /* 0x0020b41901007387 */ /* 0x000fe20000100800 */
[----:B------:R-:W0:Y:S01]  /*5b850*/  LDCU UR43, c[0x0][0x398] ;  /* 0x00007300ff2b77ac */ /* 0x000e220008000800 */
[----:B------:R-:W-:Y:S01]  /*5b860*/  VIADD R6, R25, 0x2c ;  /* 0x0000002c19067836 */ /* 0x000fe20000000000 */
[----:B--2---:R-:W-:Y:S01]  /*5b870*/  PRMT R24, R21, 0x7632, R24 ;  /* 0x0000763215187816 */ /* 0x004fe20000000018 */
[----:B------:R2:W-:Y:S04]  /*5b880*/  @P4 STG.E.U16 desc[UR76][R12.64], R21 ;  /* 0x000000150c004986 */ /* 0x0005e8000c10154c */
[----:B------:R-:W-:Y:S04]  /*5b890*/  @P3 STG.E.U16 desc[UR76][R14.64], R24 ;  /* 0x000000180e003986 */ /* 0x000fe8000c10154c */
[----:B--2---:R-:W2:Y:S04]  /*5b8a0*/  LDL.LU R21, [R1+0x278] ;  /* 0x0002780001157983 */ /* 0x004ea80000300800 */
[----:B------:R-:W2:Y:S04]  /*5b8b0*/  LDL.LU R25, [R1+0x288] ;  /* 0x0002880001197983 */ /* 0x000ea80000300800 */
[----:B------:R0:W-:Y:S04]  /*5b8c0*/  STL [R1+0x20b0], R24 ;  /* 0x0020b01801007387 */ /* 0x0001e80000100800 */
[----:B0-----:R-:W2:Y:S01]  /*5b8d0*/  LDL.LU R24, [R1+0x2e4] ;  /* 0x0002e40001187983 */ /* 0x001ea20000300800 */
[----:B------:R-:W-:Y:S01]  /*5b8e0*/  ISETP.LT.AND P3, PT, R28, UR37, !P5 ;  /* 0x000000251c007c0c */ /* 0x000fe2000ef61270 */
[----:B------:R-:W-:Y:S01]  /*5b8f0*/  IMAD.WIDE R12, R7, 0x2, R16 ;  /* 0x00000002070c7825 */ /* 0x000fe200078e0210 */
[----:B-1----:R-:W-:Y:S01]  /*5b900*/  ISETP.GE.AND P4, PT, R6, UR47, PT ;  /* 0x0000002f06007c0c */ /* 0x002fe2000bf86270 */
[----:B------:R-:W0:Y:S01]  /*5b910*/  LDCU UR47, c[0x0][0x398] ;  /* 0x00007300ff2f77ac */ /* 0x000e220008000800 */
[----:B---3--:R-:W-:Y:S01]  /*5b920*/  ISETP.LT.AND P5, PT, R29, UR39, !P5 ;  /* 0x000000271d007c0c */ /* 0x008fe2000efa1270 */
[C---:B------:R-:W-:Y:S01]  /*5b930*/  IMAD.WIDE R14, R7.reuse, 0x2, R10 ;  /* 0x00000002070e7825 */ /* 0x040fe200078e020a */
[----:B------:R-:W3:Y:S01]  /*5b940*/  LDL.LU R29, [R1+0x20c0] ;  /* 0x0020c000011d7983 */ /* 0x000ee20000300800 */
[----:B------:R-:W1:Y:S01]  /*5b950*/  LDCU UR39, c[0x0][0x398] ;  /* 0x00007300ff2777ac */ /* 0x000e620008000800 */
[----:B------:R-:W0:Y:S01]  /*5b960*/  LDCU UR37, c[0x0][0x398] ;  /* 0x00007300ff2577ac */ /* 0x000e220008000800 */
[----:B--2---:R-:W-:Y:S01]  /*5b970*/  PRMT R6, R24, 0x7632, R6 ;  /* 0x0000763218067816 */ /* 0x004fe20000000006 */
[----:B------:R2:W-:Y:S01]  /*5b980*/  @P6 STG.E.U16 desc[UR76][R12.64], R24 ;  /* 0x000000180c006986 */ /* 0x0005e2000c10154c */
[----:B------:R-:W-:Y:S01]  /*5b990*/  ISETP.LT.AND P6, PT, R26, UR43, !P4 ;  /* 0x0000002b1a007c0c */ /* 0x000fe2000e7c1270 */
[----:B------:R-:W0:Y:S02]  /*5b9a0*/  LDCU UR43, c[0x0][0x398] ;  /* 0x00007300ff2b77ac */ /* 0x000e240008000800 */
[----:B------:R1:W-:Y:S01]  /*5b9b0*/  @P2 STG.E.U16 desc[UR76][R14.64], R6 ;  /* 0x000000060e002986 */ /* 0x0003e2000c10154c */
[----:B--2---:R-:W-:-:S03]  /*5b9c0*/  IMAD.WIDE R12, R7, 0x2, R2 ;  /* 0x00000002070c7825 */ /* 0x004fc600078e0202 */
[----:B------:R-:W2:Y:S01]  /*5b9d0*/  LDL.LU R24, [R1+0x298] ;  /* 0x0002980001187983 */ /* 0x000ea20000300800 */
[----:B-1----:R-:W-:Y:S01]  /*5b9e0*/  IMAD.WIDE R14, R7, 0x2, R8 ;  /* 0x00000002070e7825 */ /* 0x002fe200078e0208 */
[----:B------:R-:W-:-:S03]  /*5b9f0*/  PRMT R6, R0, 0x7632, R6 ;  /* 0x0000763200067816 */ /* 0x000fc60000000006 */
[----:B----4-:R-:W-:Y:S01]  /*5ba00*/  VIADD R7, R7, UR45 ;  /* 0x0000002d07077c36 */ /* 0x010fe20008000000 */
[----:B------:R1:W-:Y:S01]  /*5ba10*/  @P3 STG.E.U16 desc[UR76][R14.64], R0 ;  /* 0x000000000e003986 */ /* 0x0003e2000c10154c */
[----:B---3--:R-:W-:Y:S01]  /*5ba20*/  ISETP.LT.AND P2, PT, R29, UR40, !P4 ;  /* 0x000000281d007c0c */ /* 0x008fe2000e741270 */
[----:B------:R-:W3:Y:S02]  /*5ba30*/  LDCU UR45, c[0x0][0x398] ;  /* 0x00007300ff2d77ac */ /* 0x000ee40008000800 */
[----:B------:R4:W-:Y:S04]  /*5ba40*/  @P5 STG.E.U16 desc[UR76][R12.64], R6 ;  /* 0x000000060c005986 */ /* 0x0009e8000c10154c */
[----:B-1----:R-:W0:Y:S01]  /*5ba50*/  LDL.LU R0, [R1+0x20bc] ;  /* 0x0020bc0001007983 */ /* 0x002e220000300800 */
[----:B----4-:R-:W-:Y:S01]  /*5ba60*/  IMAD.WIDE R12, R7, 0x2, R4 ;  /* 0x00000002070c7825 */ /* 0x010fe200078e0204 */
[----:B------:R-:W-:-:S04]  /*5ba70*/  PRMT R6, R21, 0x7632, R6 ;  /* 0x0000763215067816 */ /* 0x000fc80000000006 */
[----:B------:R1:W-:Y:S04]  /*5ba80*/  @P6 STG.E.U16 desc[UR76][R12.64], R21 ;  /* 0x000000150c006986 */ /* 0x0003e8000c10154c */
[----:B-1----:R-:W4:Y:S04]  /*5ba90*/  LDL.LU R21, [R1+0x20b8] ;  /* 0x0020b80001157983 */ /* 0x002f280000300800 */
[----:B------:R-:W2:Y:S01]  /*5baa0*/  LDL R13, [R1+0x13f4] ;  /* 0x0013f400010d7983 */ /* 0x000ea20000100800 */
[----:B------:R-:W-:-:S05]  /*5bab0*/  IMAD.WIDE R14, R7, 0x2, R22 ;  /* 0x00000002070e7825 */ /* 0x000fca00078e0216 */
[----:B------:R1:W-:Y:S04]  /*5bac0*/  @P2 STG.E.U16 desc[UR76][R14.64], R6 ;  /* 0x000000060e002986 */ /* 0x0003e8000c10154c */
[----:B-1----:R-:W3:Y:S01]  /*5bad0*/  LDL R15, [R1+0x13f8] ;  /* 0x0013f800010f7983 */ /* 0x002ee20000100800 */
[----:B------:R-:W-:Y:S02]  /*5bae0*/  PRMT R6, R25, 0x7632, R6 ;  /* 0x0000763219067816 */ /* 0x000fe40000000006 */
[----:B0-----:R-:W-:Y:S01]  /*5baf0*/  ISETP.LT.AND P5, PT, R0, UR47, !P4 ;  /* 0x0000002f00007c0c */ /* 0x001fe2000e7a1270 */
[----:B------:R-:W0:Y:S01]  /*5bb00*/  LDCU UR47, c[0x0][0x3b8] ;  /* 0x00007700ff2f77ac */ /* 0x000e220008000800 */
[----:B--2---:R-:W-:Y:S01]  /*5bb10*/  ISETP.LT.AND P6, PT, R13, UR42, !P4 ;  /* 0x0000002a0d007c0c */ /* 0x004fe2000e7c1270 */
[----:B----4-:R-:W-:Y:S01]  /*5bb20*/  IMAD.WIDE R12, R7, 0x2, R20 ;  /* 0x00000002070c7825 */ /* 0x010fe200078e0214 */
[----:B------:R-:W-:Y:S01]  /*5bb30*/  ISETP.LT.AND P3, PT, R27, UR41, !P4 ;  /* 0x000000291b007c0c */ /* 0x000fe2000e761270 */
[----:B------:R-:W1:Y:S08]  /*5bb40*/  LDCU.64 UR40, c[0x0][0x398] ;  /* 0x00007300ff2877ac */ /* 0x000e700008000a00 */
[----:B------:R2:W-:Y:S01]  /*5bb50*/  @P5 STG.E.U16 desc[UR76][R12.64], R25 ;  /* 0x000000190c005986 */ /* 0x0005e2000c10154c */
[----:B---3--:R-:W-:Y:S01]  /*5bb60*/  ISETP.LT.AND P5, PT, R28, UR45, !P4 ;  /* 0x0000002d1c007c0c */ /* 0x008fe2000e7a1270 */
[----:B------:R-:W3:Y:S01]  /*5bb70*/  LDCU UR42, c[0x0][0x398] ;  /* 0x00007300ff2a77ac */ /* 0x000ee20008000800 */
[----:B------:R-:W4:Y:S01]  /*5bb80*/  LDCU UR45, c[0x0][0x398] ;  /* 0x00007300ff2d77ac */ /* 0x000f220008000800 */
[----:B--2---:R-:W2:Y:S04]  /*5bb90*/  LDL.LU R25, [R1+0x20b4] ;  /* 0x0020b40001197983 */ /* 0x004ea80000300800 */
[----:B------:R0:W-:Y:S04]  /*5bba0*/  STL [R1+0x20ac], R28 ;  /* 0x0020ac1c01007387 */ /* 0x0001e80000100800 */
[----:B0-----:R-:W3:Y:S01]  /*5bbb0*/  LDL R28, [R1+0x1400] ;  /* 0x00140000011c7983 */ /* 0x001ee20000100800 */
[----:B------:R-:W-:Y:S01]  /*5bbc0*/  ISETP.LT.AND P2, PT, R15, UR39, !P4 ;  /* 0x000000270f007c0c */ /* 0x000fe2000e741270 */
[C---:B------:R-:W-:Y:S01]  /*5bbd0*/  IMAD.WIDE R14, R7.reuse, 0x2, R18 ;  /* 0x00000002070e7825 */ /* 0x040fe200078e0212 */
[----:B------:R-:W0:Y:S04]  /*5bbe0*/  LDCU UR39, c[0x0][0x398] ;  /* 0x00007300ff2777ac */ /* 0x000e280008000800 */
[----:B------:R1:W-:Y:S02]  /*5bbf0*/  @P3 STG.E.U16 desc[UR76][R14.64], R6 ;  /* 0x000000060e003986 */ /* 0x0003e4000c10154c */
[----:B-1----:R-:W-:Y:S01]  /*5bc00*/  IMAD.WIDE R14, R7, 0x2, R16 ;  /* 0x00000002070e7825 */ /* 0x002fe200078e0210 */
[----:B------:R-:W-:-:S04]  /*5bc10*/  PRMT R6, R24, 0x7632, R6 ;  /* 0x0000763218067816 */ /* 0x000fc80000000006 */
[----:B------:R1:W-:Y:S04]  /*5bc20*/  @P6 STG.E.U16 desc[UR76][R14.64], R24 ;  /* 0x000000180e006986 */ /* 0x0003e8000c10154c */
[----:B-1----:R-:W4:Y:S01]  /*5bc30*/  LDL.LU R24, [R1+0x20b0] ;  /* 0x0020b00001187983 */ /* 0x002f220000300800 */
[----:B--2---:R-:W-:-:S05]  /*5bc40*/  VIADD R12, R25, 0x2d ;  /* 0x0000002d190c7836 */ /* 0x004fca0000000000 */
[----:B------:R-:W-:Y:S01]  /*5bc50*/  ISETP.GE.AND P3, PT, R12, UR41, PT ;  /* 0x000000290c007c0c */ /* 0x000fe2000bf66270 */
[----:B------:R-:W-:Y:S01]  /*5bc60*/  IMAD.WIDE R12, R7, 0x2, R10 ;  /* 0x00000002070c7825 */ /* 0x000fe200078e020a */
[----:B------:R-:W1:Y:S04]  /*5bc70*/  LDCU UR41, c[0x0][0x398] ;  /* 0x00007300ff2977ac */ /* 0x000e680008000800 */
[----:B------:R2:W-:Y:S01]  /*5bc80*/  @P2 STG.E.U16 desc[UR76][R12.64], R6 ;  /* 0x000000060c002986 */ /* 0x0005e2000c10154c */
[----:B---3--:R-:W-:-:S03]  /*5bc90*/  ISETP.LT.AND P4, PT, R28, UR42, !P4 ;  /* 0x0000002a1c007c0c */ /* 0x008fc6000e781270 */
[----:B------:R-:W3:Y:S04]  /*5bca0*/  LDL.LU R28, [R1+0x2c8] ;  /* 0x0002c800011c7983 */ /* 0x000ee80000300800 */
[----:B--2---:R-:W2:Y:S01]  /*5bcb0*/  LDL.LU R13, [R1+0x2a8] ;  /* 0x0002a800010d7983 */ /* 0x004ea20000300800 */
[----:B------:R-:W-:Y:S01]  /*5bcc0*/  ISETP.LT.AND P6, PT, R27, UR37, !P3 ;  /* 0x000000251b007c0c */ /* 0x000fe2000dfc1270 */
[----:B------:R-:W-:Y:S01]  /*5bcd0*/  IMAD.WIDE R14, R7, 0x2, R8 ;  /* 0x00000002070e7825 */ /* 0x000fe200078e0208 */
[----:B------:R-:W-:Y:S01]  /*5bce0*/  ISETP.LT.AND P2, PT, R29, UR43, !P3 ;  /* 0x0000002b1d007c0c */ /* 0x000fe2000df41270 */
[----:B------:R0:W-:Y:S01]  /*5bcf0*/  STL [R1+0x20a8], R27 ;  /* 0x0020a81b01007387 */ /* 0x0001e20000100800 */
[----:B------:R-:W1:Y:S01]  /*5bd00*/  LDCU.64 UR42, c[0x0][0x398] ;  /* 0x00007300ff2a77ac */ /* 0x000e620008000a00 */
[----:B------:R-:W1:Y:S02]  /*5bd10*/  LDCU UR37, c[0x0][0x398] ;  /* 0x00007300ff2577ac */ /* 0x000e640008000800 */
[----:B0-----:R-:W4:Y:S04]  /*5bd20*/  LDL.LU R27, [R1+0x2b8] ;  /* 0x0002b800011b7983 */ /* 0x001f280000300800 */
[----:B--2---:R0:W-:Y:S01]  /*5bd30*/  @P5 STG.E.U16 desc[UR76][R14.64], R13 ;  /* 0x0000000d0e005986 */ /* 0x0041e2000c10154c */
[----:B------:R-:W-:Y:S01]  /*5bd40*/  ISETP.LT.AND P5, PT, R26, UR39, !P3 ;  /* 0x000000271a007c0c */ /* 0x000fe2000dfa1270 */
[----:B------:R-:W2:Y:S01]  /*5bd50*/  LDCU UR39, c[0x0][0x398] ;  /* 0x00007300ff2777ac */ /* 0x000ea20008000800 */
[----:B------:R-:W-:Y:S01]  /*5bd60*/  PRMT R6, R13, 0x7632, R6 ;  /* 0x000076320d067816 */ /* 0x000fe20000000006 */
[----:B0-----:R-:W-:-:S04]  /*5bd70*/  IMAD.WIDE R12, R7, 0x2, R2 ;  /* 0x00000002070c7825 */ /* 0x001fc800078e0202 */
[----:B------:R-:W-:Y:S01]  /*5bd80*/  VIADD R7, R7, UR47 ;  /* 0x0000002f07077c36 */ /* 0x000fe20008000000 */
[----:B------:R0:W-:Y:S01]  /*5bd90*/  @P4 STG.E.U16 desc[UR76][R12.64], R6 ;  /* 0x000000060c004986 */ /* 0x0001e2000c10154c */
[----:B----4-:R-:W-:Y:S01]  /*5bda0*/  PRMT R24, R27, 0x7632, R24 ;  /* 0x000076321b187816 */ /* 0x010fe20000000018 */
[----:B------:R-:W4:Y:S01]  /*5bdb0*/  LDCU UR47, c[0x0][0x398] ;  /* 0x00007300ff2f77ac */ /* 0x000f220008000800 */
[----:B0-----:R-:W-:-:S05]  /*5bdc0*/  IMAD.WIDE R12, R7, 0x2, R4 ;  /* 0x00000002070c7825 */ /* 0x001fca00078e0204 */
[----:B------:R0:W-:Y:S04]  /*5bdd0*/  @P5 STG.E.U16 desc[UR76][R12.64], R27 ;  /* 0x0000001b0c005986 */ /* 0x0001e8000c10154c */
[----:B0-----:R-:W2:Y:S01]  /*5bde0*/  LDL R13, [R1+0x13f4] ;  /* 0x0013f400010d7983 */ /* 0x001ea20000100800 */
[----:B------:R-:W-:Y:S01]  /*5bdf0*/  ISETP.LT.AND P4, PT, R0, UR45, !P3 ;  /* 0x0000002d00007c0c */ /* 0x000fe2000df81270 */
[----:B------:R-:W-:Y:S01]  /*5be00*/  IMAD.WIDE R14, R7, 0x2, R22 ;  /* 0x00000002070e7825 */ /* 0x000fe200078e0216 */
[----:B------:R-:W0:Y:S01]  /*5be10*/  LDCU UR45, c[0x0][0x398] ;  /* 0x00007300ff2d77ac */ /* 0x000e220008000800 */
[----:B------:R-:W4:Y:S02]  /*5be20*/  LDL.LU R27, [R1+0x2d8] ;  /* 0x0002d800011b7983 */ /* 0x000f240000300800 */
[----:B------:R-:W-:-:S02]  /*5be30*/  VIADD R6, R25, 0x2e ;  /* 0x0000002e19067836 */ /* 0x000fc40000000000 */
[----:B------:R-:W-:Y:S03]  /*5be40*/  @P2 STG.E.U16 desc[UR76][R14.64], R24 ;  /* 0x000000180e002986 */ /* 0x000fe6000c10154c */
[----:B-1----:R-:W-:Y:S01]  /*5be50*/  ISETP.GE.AND P5, PT, R6, UR43, PT ;  /* 0x0000002b06007c0c */ /* 0x002fe2000bfa6270 */
[----:B------:R-:W1:Y:S01]  /*5be60*/  LDCU UR43, c[0x0][0x398] ;  /* 0x00007300ff2b77ac */ /* 0x000e620008000800 */
[----:B---3--:R-:W-:Y:S02]  /*5be70*/  PRMT R6, R28, 0x7632, R6 ;  /* 0x000076321c067816 */ /* 0x008fe40000000006 */
[----:B--2---:R-:W-:Y:S01]  /*5be80*/  ISETP.LT.AND P2, PT, R13, UR44, !P3 ;  /* 0x0000002c0d007c0c */ /* 0x004fe2000df41270 */
[C---:B------:R-:W-:Y:S01]  /*5be90*/  IMAD.WIDE R12, R7.reuse, 0x2, R20 ;  /* 0x00000002070c7825 */ /* 0x040fe200078e0214 */
[----:B------:R-:W2:Y:S04]  /*5bea0*/  LDCU UR44, c[0x0][0x398] ;  /* 0x00007300ff2c77ac */ /* 0x000ea80008000800 */
[----:B------:R3:W-:Y:S04]  /*5beb0*/  @P4 STG.E.U16 desc[UR76][R12.64], R28 ;  /* 0x0000001c0c004986 */ /* 0x0007e8000c10154c */
[----:B---3--:R-:W3:Y:S04]  /*5bec0*/  LDL.LU R28, [R1+0x20ac] ;  /* 0x0020ac00011c7983 */ /* 0x008ee80000300800 */
[----:B------:R-:W0:Y:S04]  /*5bed0*/  LDL R12, [R1+0x13f8] ;  /* 0x0013f800010c7983 */ /* 0x000e280000100800 */
[----:B------:R-:W2:Y:S01]  /*5bee0*/  LDL R13, [R1+0x1400] ;  /* 0x00140000010d7983 */ /* 0x000ea20000100800 */
[----:B------:R-:W-:-:S05]  /*5bef0*/  IMAD.WIDE R14, R7, 0x2, R18 ;  /* 0x00000002070e7825 */ /* 0x000fca00078e0212 */
[----:B------:R-:W-:Y:S04]  /*5bf00*/  @P6 STG.E.U16 desc[UR76][R14.64], R6 ;  /* 0x000000060e006986 */ /* 0x000fe8000c10154c */
[----:B---3--:R3:W-:Y:S01]  /*5bf10*/  STL [R1+0x20a4], R28 ;  /* 0x0020a41c01007387 */ /* 0x0087e20000100800 */
[----:B0-----:R-:W-:Y:S02]  /*5bf20*/  ISETP.LT.AND P6, PT, R12, UR45, !P3 ;  /* 0x0000002d0c007c0c */ /* 0x001fe4000dfc1270 */
[----:B--2---:R-:W-:Y:S01]  /*5bf30*/  ISETP.LT.AND P4, PT, R13, UR37, !P3 ;  /* 0x000000250d007c0c */ /* 0x004fe2000df81270 */
[C---:B------:R-:W-:Y:S01]  /*5bf40*/  IMAD.WIDE R12, R7.reuse, 0x2, R16 ;  /* 0x00000002070c7825 */ /* 0x040fe200078e0210 */
[----:B------:R-:W-:Y:S01]  /*5bf50*/  ISETP.LT.AND P3, PT, R28, UR39, !P3 ;  /* 0x000000271c007c0c */ /* 0x000fe2000df61270 */
[----:B------:R-:W0:Y:S01]  /*5bf60*/  LDCU UR37, c[0x0][0x398] ;  /* 0x00007300ff2577ac */ /* 0x000e220008000800 */
[----:B---3--:R-:W2:Y:S01]  /*5bf70*/  LDL.LU R28, [R1+0x2e8] ;  /* 0x0002e800011c7983 */ /* 0x008ea20000300800 */
[----:B------:R-:W-:Y:S01]  /*5bf80*/  IMAD.WIDE R14, R7, 0x2, R10 ;  /* 0x00000002070e7825 */ /* 0x000fe200078e020a */
[----:B------:R-:W3:Y:S01]  /*5bf90*/  LDCU UR45, c[0x0][0x3b8] ;  /* 0x00007700ff2d77ac */ /* 0x000ee20008000800 */
[----:B------:R-:W0:Y:S01]  /*5bfa0*/  LDCU UR39, c[0x0][0x398] ;  /* 0x00007300ff2777ac */ /* 0x000e220008000800 */
[----:B--2---:R-:W-:Y:S01]  /*5bfb0*/  PRMT R6, R28, 0x7632, R6 ;  /* 0x000076321c067816 */ /* 0x004fe20000000006 */
[----:B------:R2:W-:Y:S01]  /*5bfc0*/  @P2 STG.E.U16 desc[UR76][R12.64], R28 ;  /* 0x0000001c0c002986 */ /* 0x0005e2000c10154c */
[----:B----4-:R-:W-:-:S03]  /*5bfd0*/  ISETP.LT.AND P2, PT, R29, UR47, !P5 ;  /* 0x0000002f1d007c0c */ /* 0x010fc6000ef41270 */
[----:B--2---:R-:W2:Y:S04]  /*5bfe0*/  LDL.LU R28, [R1+0x28c] ;  /* 0x00028c00011c7983 */ /* 0x004ea80000300800 */
[----:B------:R4:W-:Y:S04]  /*5bff0*/  STL [R1+0x20a0], R29 ;  /* 0x0020a01d01007387 */ /* 0x0009e80000100800 */
[----:B----4-:R-:W4:Y:S01]  /*5c000*/  LDL R29, [R1+0x13f4] ;  /* 0x0013f400011d7983 */ /* 0x010f220000100800 */
[----:B------:R-:W-:-:S03]  /*5c010*/  IMAD.WIDE R12, R7, 0x2, R2 ;  /* 0x00000002070c7825 */ /* 0x000fc600078e0202 */
[----:B------:R0:W-:Y:S02]  /*5c020*/  @P6 STG.E.U16 desc[UR76][R14.64], R6 ;  /* 0x000000060e006986 */ /* 0x0001e4000c10154c */
[----:B0-----:R-:W-:Y:S01]  /*5c030*/  IMAD.WIDE R14, R7, 0x2, R8 ;  /* 0x00000002070e7825 */ /* 0x001fe200078e0208 */
[----:B------:R-:W-:-:S04]  /*5c040*/  PRMT R6, R27, 0x7632, R6 ;  /* 0x000076321b067816 */ /* 0x000fc80000000006 */
[----:B------:R0:W-:Y:S04]  /*5c050*/  @P3 STG.E.U16 desc[UR76][R14.64], R27 ;  /* 0x0000001b0e003986 */ /* 0x0001e8000c10154c */
[----:B------:R1:W-:Y:S01]  /*5c060*/  @P4 STG.E.U16 desc[UR76][R12.64], R6 ;  /* 0x000000060c004986 */ /* 0x0003e2000c10154c */
[----:B------:R-:W-:Y:S02]  /*5c070*/  ISETP.LT.AND P4, PT, R0, UR37, !P5 ;  /* 0x0000002500007c0c */ /* 0x000fe4000ef81270 */
[----:B------:R-:W-:Y:S01]  /*5c080*/  ISETP.LT.AND P6, PT, R26, UR44, !P5 ;  /* 0x0000002c1a007c0c */ /* 0x000fe2000efc1270 */
[----:B---3--:R-:W-:Y:S01]  /*5c090*/  VIADD R7, R7, UR45 ;  /* 0x0000002d07077c36 */ /* 0x008fe20008000000 */
[----:B------:R-:W3:Y:S01]  /*5c0a0*/  LDCU UR44, c[0x0][0x398] ;  /* 0x00007300ff2c77ac */ /* 0x000ee20008000800 */
[----:B0-----:R-:W3:Y:S01]  /*5c0b0*/  LDL.LU R27, [R1+0x20a8] ;  /* 0x0020a800011b7983 */ /* 0x001ee20000300800 */
[----:B------:R-:W0:Y:S01]  /*5c0c0*/  LDCU UR37, c[0x0][0x398] ;  /* 0x00007300ff2577ac */ /* 0x000e220008000800 */
[----:B----4-:R-:W-:Y:S01]  /*5c0d0*/  ISETP.LT.AND P3, PT, R29, UR46, !P5 ;  /* 0x0000002e1d007c0c */ /* 0x010fe2000ef61270 */
[C---:B-1----:R-:W-:Y:S01]  /*5c0e0*/  IMAD.WIDE R12, R7.reuse, 0x2, R4 ;  /* 0x00000002070c7825 */ /* 0x042fe200078e0204 */
[----:B------:R-:W4:Y:S01]  /*5c0f0*/  LDL R29, [R1+0x1400] ;  /* 0x00140000011d7983 */ /* 0x000f220000100800 */
[----:B--2---:R-:W-:Y:S01]  /*5c100*/  PRMT R24, R28, 0x7632, R24 ;  /* 0x000076321c187816 */ /* 0x004fe20000000018 */
[----:B------:R-:W1:Y:S02]  /*5c110*/  LDCU.64 UR46, c[0x0][0x398] ;  /* 0x00007300ff2e77ac */ /* 0x000e640008000a00 */
[----:B------:R2:W-:Y:S01]  /*5c120*/  STL [R1+0x209c], R0 ;  /* 0x00209c0001007387 */ /* 0x0005e20000100800 */
[----:B------:R-:W0:Y:S03]  /*5c130*/  LDCU UR45, c[0x0][0x3b8] ;  /* 0x00007700ff2d77ac */ /* 0x000e260008000800 */
[----:B--2---:R-:W2:Y:S01]  /*5c140*/  LDL.LU R0, [R1+0x27c] ;  /* 0x00027c0001007983 */ /* 0x004ea20000300800 */
[----:B------:R-:W-:-:S03]  /*5c150*/  IMAD.WIDE R14, R7, 0x2, R22 ;  /* 0x00000002070e7825 */ /* 0x000fc600078e0216 */
[----:B--2---:R2:W-:Y:S04]  /*5c160*/  @P6 STG.E.U16 desc[UR76][R12.64], R0 ;  /* 0x000000000c006986 */ /* 0x0045e8000c10154c */
[----:B--2---:R-:W2:Y:S01]  /*5c170*/  LDL R13, [R1+0x13f8] ;  /* 0x0013f800010d7983 */ /* 0x004ea20000100800 */
[----:B------:R-:W-:Y:S02]  /*5c180*/  PRMT R6, R0, 0x7632, R6 ;  /* 0x0000763200067816 */ /* 0x000fe40000000006 */
[----:B---3--:R-:W-:Y:S01]  /*5c190*/  ISETP.LT.AND P6, PT, R27, UR39, !P5 ;  /* 0x000000271b007c0c */ /* 0x008fe2000efc1270 */
[----:B------:R-:W3:Y:S01]  /*5c1a0*/  LDL.LU R0, [R1+0x2ac] ;  /* 0x0002ac0001007983 */ /* 0x000ee20000300800 */
[----:B------:R-:W4:Y:S03]  /*5c1b0*/  LDCU UR39, c[0x0][0x398] ;  /* 0x00007300ff2777ac */ /* 0x000f260008000800 */
[----:B------:R0:W-:Y:S04]  /*5c1c0*/  @P2 STG.E.U16 desc[UR76][R14.64], R6 ;  /* 0x000000060e002986 */ /* 0x0001e8000c10154c */
[----:B------:R1:W-:Y:S01]  /*5c1d0*/  STL [R1+0x2098], R21 ;  /* 0x0020981501007387 */ /* 0x0003e20000100800 */
[----:B0-----:R-:W-:Y:S01]  /*5c1e0*/  IMAD.WIDE R14, R7, 0x2, R18 ;  /* 0x00000002070e7825 */ /* 0x001fe200078e0212 */
[----:B--2---:R-:W-:-:S03]  /*5c1f0*/  ISETP.LT.AND P2, PT, R13, UR44, !P5 ;  /* 0x0000002c0d007c0c */ /* 0x004fc6000ef41270 */
[----:B------:R-:W-:Y:S01]  /*5c200*/  IMAD.WIDE R12, R7, 0x2, R20 ;  /* 0x00000002070c7825 */ /* 0x000fe200078e0214 */
[----:B------:R-:W0:Y:S01]  /*5c210*/  LDCU UR44, c[0x0][0x398] ;  /* 0x00007300ff2c77ac */ /* 0x000e220008000800 */
[----:B-1----:R-:W2:Y:S04]  /*5c220*/  LDL.LU R21, [R1+0x2bc] ;  /* 0x0002bc0001157983 */ /* 0x002ea80000300800 */
[----:B------:R1:W-:Y:S04]  /*5c230*/  @P4 STG.E.U16 desc[UR76][R12.64], R28 ;  /* 0x0000001c0c004986 */ /* 0x0003e8000c10154c */
[----:B------:R-:W-:Y:S04]  /*5c240*/  @P6 STG.E.U16 desc[UR76][R14.64], R24 ;  /* 0x000000180e006986 */ /* 0x000fe8000c10154c */
[----:B-1----:R-:W2:Y:S04]  /*5c250*/  LDL.LU R28, [R1+0x20a4] ;  /* 0x0020a400011c7983 */ /* 0x002ea80000300800 */
[----:B------:R1:W-:Y:S04]  /*5c260*/  STL [R1+0x2094], R24 ;  /* 0x0020941801007387 */ /* 0x0003e80000100800 */
[----:B-1----:R-:W3:Y:S01]  /*5c270*/  LDL.LU R24, [R1+0x29c] ;  /* 0x00029c0001187983 */ /* 0x002ee20000300800 */
[----:B------:R-:W-:-:S02]  /*5c280*/  VIADD R6, R25, 0x2f ;  /* 0x0000002f19067836 */ /* 0x000fc40000000000 */
[----:B------:R-:W-:-:S03]  /*5c290*/  IMAD.WIDE R12, R7, 0x2, R16 ;  /* 0x00000002070c7825 */ /* 0x000fc600078e0210 */
[----:B------:R-:W-:Y:S01]  /*5c2a0*/  ISETP.GE.AND P4, PT, R6, UR47, PT ;  /* 0x0000002f06007c0c */ /* 0x000fe2000bf86270 */
[----:B------:R-:W-:Y:S01]  /*5c2b0*/  IMAD.WIDE R14, R7, 0x2, R10 ;  /* 0x00000002070e7825 */ /* 0x000fe200078e020a */
[----:B------:R-:W1:Y:S01]  /*5c2c0*/  LDCU UR47, c[0x0][0x398] ;  /* 0x00007300ff2f77ac */ /* 0x000e620008000800 */
[----:B--2---:R-:W-:Y:S01]  /*5c2d0*/  ISETP.LT.AND P6, PT, R28, UR37, !P5 ;  /* 0x000000251c007c0c */ /* 0x004fe2000efc1270 */
[----:B------:R-:W2:Y:S01]  /*5c2e0*/  LDCU UR37, c[0x0][0x398] ;  /* 0x00007300ff2577ac */ /* 0x000ea20008000800 */
[----:B----4-:R-:W-:Y:S02]  /*5c2f0*/  ISETP.LT.AND P5, PT, R29, UR39, !P5 ;  /* 0x000000271d007c0c */ /* 0x010fe4000efa1270 */
[----:B------:R-:W4:Y:S01]  /*5c300*/  LDL.LU R29, [R1+0x20a0] ;  /* 0x0020a000011d7983 */ /* 0x000f220000300800 */
[----:B------:R-:W1:Y:S01]  /*5c310*/  LDCU UR39, c[0x0][0x398] ;  /* 0x00007300ff2777ac */ /* 0x000e620008000800 */
[----:B---3--:R-:W-:Y:S02]  /*5c320*/  PRMT R6, R24, 0x7632, R6 ;  /* 0x0000763218067816 */ /* 0x008fe40000000006 */
[----:B------:R3:W-:Y:S01]  /*5c330*/  @P3 STG.E.U16 desc[UR76][R12.64], R24 ;  /* 0x000000180c003986 */ /* 0x0007e2000c10154c */
[----:B0-----:R-:W-:-:S03]  /*5c340*/  ISETP.LT.AND P3, PT, R26, UR44, !P4 ;  /* 0x0000002c1a007c0c */ /* 0x001fc6000e761270 */
[----:B------:R0:W-:Y:S01]  /*5c350*/  @P2 STG.E.U16 desc[UR76][R14.64], R6 ;  /* 0x000000060e002986 */ /* 0x0001e2000c10154c */
[----:B---3--:R-:W-:-:S03]  /*5c360*/  IMAD.WIDE R12, R7, 0x2, R2 ;  /* 0x00000002070c7825 */ /* 0x008fc600078e0202 */
[----:B------:R-:W3:Y:S01]  /*5c370*/  LDL.LU R24, [R1+0x2ec] ;  /* 0x0002ec0001187983 */ /* 0x000ee20000300800 */
[----:B0-----:R-:W-:Y:S01]  /*5c380*/  IMAD.WIDE R14, R7, 0x2, R8 ;  /* 0x00000002070e7825 */ /* 0x001fe200078e0208 */
[----:B------:R-:W-:-:S03]  /*5c390*/  PRMT R6, R0, 0x7632, R6 ;  /* 0x0000763200067816 */ /* 0x000fc60000000006 */
[----:B------:R-:W-:Y:S01]  /*5c3a0*/  VIADD R7, R7, UR45 ;  /* 0x0000002d07077c36 */ /* 0x000fe20008000000 */
[----:B------:R0:W-:Y:S01]  /*5c3b0*/  @P6 STG.E.U16 desc[UR76][R14.64], R0 ;  /* 0x000000000e006986 */ /* 0x0001e2000c10154c */
[----:B------:R-:W1:Y:S03]  /*5c3c0*/  LDCU.64 UR44, c[0x0][0x398] ;  /* 0x00007300ff2c77ac */ /* 0x000e660008000a00 */
[----:B------:R2:W-:Y:S04]  /*5c3d0*/  @P5 STG.E.U16 desc[UR76][R12.64], R6 ;  /* 0x000000060c005986 */ /* 0x0005e8000c10154c */
[----:B0-----:R-:W1:Y:S01]  /*5c3e0*/  LDL.LU R0, [R1+0x209c] ;  /* 0x00209c0001007983 */ /* 0x001e620000300800 */
[----:B--2---:R-:W-:Y:S01]  /*5c3f0*/  IMAD.WIDE R12, R7, 0x2, R4 ;  /* 0x00000002070c7825 */ /* 0x004fe200078e0204 */
[----:B------:R-:W-:-:S04]  /*5c400*/  PRMT R6, R21, 0x7632, R6 ;  /* 0x0000763215067816 */ /* 0x000fc80000000006 */
[----:B------:R0:W-:Y:S04]  /*5c410*/  @P3 STG.E.U16 desc[UR76][R12.64], R21 ;  /* 0x000000150c003986 */ /* 0x0001e8000c10154c */
[----:B0-----:R-:W2:Y:S04]  /*5c420*/  LDL.LU R21, [R1+0x2098] ;  /* 0x0020980001157983 */ /* 0x001ea80000300800 */
[----:B------:R-:W3:Y:S01]  /*5c430*/  LDL R13, [R1+0x13f4] ;  /* 0x0013f400010d7983 */ /* 0x000ee20000100800 */
[----:B------:R-:W-:Y:S01]  /*5c440*/  IMAD.WIDE R14, R7, 0x2, R22 ;  /* 0x00000002070e7825 */ /* 0x000fe200078e0216 */
[----:B----4-:R-:W-:Y:S01]  /*5c450*/  ISETP.LT.AND P2, PT, R29, UR43, !P4 ;  /* 0x0000002b1d007c0c */ /* 0x010fe2000e741270 */
[----:B------:R-:W0:-:S12]  /*5c460*/  LDCU UR43, c[0x0][0x398] ;  /* 0x00007300ff2b77ac */ /* 0x000e180008000800 */
[----:B------:R4:W-:Y:S04]  /*5c470*/  @P2 STG.E.U16 desc[UR76][R14.64], R6 ;  /* 0x000000060e002986 */ /* 0x0009e8000c10154c */
[----:B----4-:R-:W4:Y:S04]  /*5c480*/  LDL R15, [R1+0x13f8] ;  /* 0x0013f800010f7983 */ /* 0x010f280000100800 */
[----:B--2---:R2:W-:Y:S01]  /*5c490*/  STL [R1+0x2090], R21 ;  /* 0x0020901501007387 */ /* 0x0045e20000100800 */
[----:B---3--:R-:W-:Y:S01]  /*5c4a0*/  ISETP.LT.AND P3, PT, R13, UR40, !P4 ;  /* 0x000000280d007c0c */ /* 0x008fe2000e761270 */
[----:B------:R-:W-:Y:S01]  /*5c4b0*/  IMAD.WIDE R12, R7, 0x2, R20 ;  /* 0x00000002070c7825 */ /* 0x000fe200078e0214 */
[----:B-1----:R-:W-:Y:S01]  /*5c4c0*/  ISETP.LT.AND P5, PT, R0, UR47, !P4 ;  /* 0x0000002f00007c0c */ /* 0x002fe2000e7a1270 */
[----:B------:R-:W1:Y:S01]  /*5c4d0*/  LDCU UR40, c[0x0][0x398] ;  /* 0x00007300ff2877ac */ /* 0x000e620008000800 */
[----:B--2---:R-:W2:Y:S01]  /*5c4e0*/  LDL.LU R21, [R1+0x2cc] ;  /* 0x0002cc0001157983 */ /* 0x004ea20000300800 */
[----:B------:R-:W-:Y:S01]  /*5c4f0*/  ISETP.LT.AND P6, PT, R27, UR41, !P4 ;  /* 0x000000291b007c0c */ /* 0x000fe2000e7c1270 */
[----:B------:R-:W3:Y:S01]  /*5c500*/  LDCU UR41, c[0x0][0x398] ;  /* 0x00007300ff2977ac */ /* 0x000ee20008000800 */
[----:B------:R-:W0:Y:S01]  /*5c510*/  LDCU UR47, c[0x0][0x398] ;  /* 0x00007300ff2f77ac */ /* 0x000e220008000800 */
[----:B----4-:R-:W-:Y:S01]  /*5c520*/  ISETP.LT.AND P2, PT, R15, UR39, !P4 ;  /* 0x000000270f007c0c */ /* 0x010fe2000e741270 */
[----:B------:R-:W-:Y:S01]  /*5c530*/  IMAD.WIDE R14, R7, 0x2, R18 ;  /* 0x00000002070e7825 */ /* 0x000fe200078e0212 */
[----:B------:R-:W4:Y:S01]  /*5c540*/  LDCU UR39, c[0x0][0x398] ;  /* 0x00007300ff2777ac */ /* 0x000f220008000800 */
[----:B--2---:R-:W-:-:S04]  /*5c550*/  PRMT R6, R21, 0x7632, R6 ;  /* 0x0000763215067816 */ /* 0x004fc80000000006 */
[----:B------:R2:W-:Y:S04]  /*5c560*/  @P5 STG.E.U16 desc[UR76][R12.64], R21 ;  /* 0x000000150c005986 */ /* 0x0005e8000c10154c */
[----:B------:R0:W-:Y:S04]  /*5c570*/  @P6 STG.E.U16 desc[UR76][R14.64], R6 ;  /* 0x000000060e006986 */ /* 0x0001e8000c10154c */
[----:B--2---:R-:W2:Y:S01]  /*5c580*/  LDL.LU R21, [R1+0x2f0] ;  /* 0x0002f00001157983 */ /* 0x004ea20000300800 */
[----:B0-----:R-:W-:Y:S01]  /*5c590*/  IMAD.WIDE R14, R7, 0x2, R16 ;  /* 0x00000002070e7825 */ /* 0x001fe200078e0210 */
[----:B------:R-:W-:-:S04]  /*5c5a0*/  PRMT R6, R24, 0x7632, R6 ;  /* 0x0000763218067816 */ /* 0x000fc80000000006 */
[----:B------:R0:W-:Y:S04]  /*5c5b0*/  @P3 STG.E.U16 desc[UR76][R14.64], R24 ;  /* 0x000000180e003986 */ /* 0x0001e8000c10154c */
[----:B0-----:R-:W2:Y:S04]  /*5c5c0*/  LDL.LU R24, [R1+0x2094] ;  /* 0x0020940001187983 */ /* 0x001ea80000300800 */
[----:B------:R-:W1:Y:S01]  /*5c5d0*/  LDL R15, [R1+0x1400] ;  /* 0x00140000010f7983 */ /* 0x000e620000100800 */
[----:B---3--:R-:W-:-:S03]  /*5c5e0*/  ISETP.LT.AND P5, PT, R28, UR41, !P4 ;  /* 0x000000291c007c0c */ /* 0x008fc6000e7a1270 */
[----:B------:R0:W-:Y:S01]  /*5c5f0*/  STL [R1+0x208c], R9 ;  /* 0x00208c0901007387 */ /* 0x0001e20000100800 */
[----:B------:R-:W-:-:S05]  /*5c600*/  VIADD R12, R25, 0x30 ;  /* 0x00000030190c7836 */ /* 0x000fca0000000000 */
[----:B------:R-:W-:Y:S01]  /*5c610*/  ISETP.GE.AND P6, PT, R12, UR45, PT ;  /* 0x0000002d0c007c0c */ /* 0x000fe2000bfc6270 */
[----:B------:R-:W-:Y:S01]  /*5c620*/  IMAD.WIDE R12, R7, 0x2, R10 ;  /* 0x00000002070c7825 */ /* 0x000fe200078e020a */
[----:B------:R-:W3:Y:S01]  /*5c630*/  LDCU UR45, c[0x0][0x398] ;  /* 0x00007300ff2d77ac */ /* 0x000ee20008000800 */
[----:B-1----:R-:W-:Y:S02]  /*5c640*/  ISETP.LT.AND P4, PT, R15, UR40, !P4 ;  /* 0x000000280f007c0c */ /* 0x002fe4000e781270 */
[----:B------:R-:W-:Y:S01]  /*5c650*/  IMAD.WIDE R14, R7, 0x2, R8 ;  /* 0x00000002070e7825 */ /* 0x000fe200078e0208 */
[----:B------:R1:W-:Y:S01]  /*5c660*/  @P2 STG.E.U16 desc[UR76][R12.64], R6 ;  /* 0x000000060c002986 */ /* 0x0003e2000c10154c */
[----:B------:R-:W-:Y:S01]  /*5c670*/  ISETP.LT.AND P3, PT, R27, UR37, !P6 ;  /* 0x000000251b007c0c */ /* 0x000fe2000f761270 */
[----:B------:R-:W3:Y:S02]  /*5c680*/  LDCU.64 UR40, c[0x0][0x398] ;  /* 0x00007300ff2877ac */ /* 0x000ee40008000a00 */
[----:B0-----:R-:W3:Y:S01]  /*5c690*/  LDL.LU R9, [R1+0x2dc] ;  /* 0x0002dc0001097983 */ /* 0x001ee20000300800 */
[----:B------:R-:W-:Y:S01]  /*5c6a0*/  ISETP.LT.AND P2, PT, R29, UR43, !P6 ;  /* 0x0000002b1d007c0c */ /* 0x000fe2000f741270 */
[----:B------:R-:W0:Y:S01]  /*5c6b0*/  LDCU UR43, c[0x0][0x3b8] ;  /* 0x00007700ff2b77ac */ /* 0x000e220008000800 */
[----:B-1----:R-:W-:Y:S01]  /*5c6c0*/  IMAD.WIDE R12, R7, 0x2, R2 ;  /* 0x00000002070c7825 */ /* 0x002fe200078e0202 */
[----:B------:R1:W-:Y:S01]  /*5c6d0*/  STL [R1+0x2088], R27 ;  /* 0x0020881b01007387 */ /* 0x0003e20000100800 */
[----:B--2---:R-:W-:Y:S01]  /*5c6e0*/  PRMT R24, R21, 0x7632, R24 ;  /* 0x0000763215187816 */ /* 0x004fe20000000018 */
[----:B------:R-:W2:Y:S02]  /*5c6f0*/  LDCU UR37, c[0x0][0x398] ;  /* 0x00007300ff2577ac */ /* 0x000ea40008000800 */
[----:B-1----:R-:W2:Y:S01]  /*5c700*/  LDL.LU R27, [R1+0x300] ;  /* 0x00030000011b7983 */ /* 0x002ea20000300800 */
[----:B0-----:R-:W-:Y:S01]  /*5c710*/  VIADD R7, R7, UR43 ;  /* 0x0000002b07077c36 */ /* 0x001fe20008000000 */
[----:B------:R-:W0:Y:S02]  /*5c720*/  LDCU UR43, c[0x0][0x398] ;  /* 0x00007300ff2b77ac */ /* 0x000e240008000800 */
[----:B---3--:R1:W-:Y:S01]  /*5c730*/  @P5 STG.E.U16 desc[UR76][R14.64], R9 ;  /* 0x000000090e005986 */ /* 0x0083e2000c10154c */
[----:B----4-:R-:W-:Y:S01]  /*5c740*/  ISETP.LT.AND P5, PT, R26, UR39, !P6 ;  /* 0x000000271a007c0c */ /* 0x010fe2000f7a1270 */
[----:B------:R-:W3:Y:S01]  /*5c750*/  LDCU UR39, c[0x0][0x398] ;  /* 0x00007300ff2777ac */ /* 0x000ee20008000800 */
[----:B------:R-:W-:-:S05]  /*5c760*/  PRMT R6, R9, 0x7632, R6 ;  /* 0x0000763209067816 */ /* 0x000fca0000000006 */
[----:B------:R4:W-:Y:S04]  /*5c770*/  @P4 STG.E.U16 desc[UR76][R12.64], R6 ;  /* 0x000000060c004986 */ /* 0x0009e8000c10154c */
[----:B-1----:R-:W2:Y:S01]  /*5c780*/  LDL.LU R9, [R1+0x310] ;  /* 0x0003100001097983 */ /* 0x002ea20000300800 */
[----:B----4-:R-:W-:-:S05]  /*5c790*/  IMAD.WIDE R12, R7, 0x2, R4 ;  /* 0x00000002070c7825 */ /* 0x010fca00078e0204 */
[----:B------:R1:W-:Y:S04]  /*5c7a0*/  @P5 STG.E.U16 desc[UR76][R12.64], R21 ;  /* 0x000000150c005986 */ /* 0x0003e8000c10154c */
[----:B-1----:R-:W4:Y:S04]  /*5c7b0*/  LDL.LU R21, [R1+0x2090] ;  /* 0x0020900001157983 */ /* 0x002f280000300800 */
[----:B------:R-:W2:Y:S01]  /*5c7c0*/  LDL R13, [R1+0x13f4] ;  /* 0x0013f400010d7983 */ /* 0x000ea20000100800 */
[----:B------:R-:W-:Y:S01]  /*5c7d0*/  ISETP.LT.AND P4, PT, R0, UR47, !P6 ;  /* 0x0000002f00007c0c */ /* 0x000fe2000f781270 */
[----:B------:R-:W-:Y:S01]  /*5c7e0*/  IMAD.WIDE R14, R7, 0x2, R22 ;  /* 0x00000002070e7825 */ /* 0x000fe200078e0216 */
[----:B------:R-:W1:Y:S04]  /*5c7f0*/  LDCU UR47, c[0x0][0x398] ;  /* 0x00007300ff2f77ac */ /* 0x000e680008000800 */
[----:B------:R-:W-:Y:S01]  /*5c800*/  @P2 STG.E.U16 desc[UR76][R14.64], R24 ;  /* 0x000000180e002986 */ /* 0x000fe2000c10154c */
[----:B--2---:R-:W-:Y:S01]  /*5c810*/  ISETP.LT.AND P2, PT, R13, UR42, !P6 ;  /* 0x0000002a0d007c0c */ /* 0x004fe2000f741270 */
[----:B----4-:R-:W-:Y:S01]  /*5c820*/  IMAD.WIDE R12, R7, 0x2, R20 ;  /* 0x00000002070c7825 */ /* 0x010fe200078e0214 */
[----:B------:R-:W2:Y:S04]  /*5c830*/  LDCU UR42, c[0x0][0x398] ;  /* 0x00007300ff2a77ac */ /* 0x000ea80008000800 */
[----:B------:R4:W-:Y:S04]  /*5c840*/  @P4 STG.E.U16 desc[UR76][R12.64], R27 ;  /* 0x0000001b0c004986 */ /* 0x0009e8000c10154c */
[----:B----4-:R-:W0:Y:S04]  /*5c850*/  LDL R12, [R1+0x13f8] ;  /* 0x0013f800010c7983 */ /* 0x010e280000100800 */
[----:B------:R-:W4:Y:S01]  /*5c860*/  LDL R13, [R1+0x1400] ;  /* 0x00140000010d7983 */ /* 0x000f220000100800 */
[----:B------:R-:W-:-:S02]  /*5c870*/  VIADD R6, R25, 0x31 ;  /* 0x0000003119067836 */ /* 0x000fc40000000000 */
[----:B------:R-:W-:-:S03]  /*5c880*/  IMAD.WIDE R14, R7, 0x2, R18 ;  /* 0x00000002070e7825 */ /* 0x000fc600078e0212 */
[----:B------:R-:W-:Y:S01]  /*5c890*/  ISETP.GE.AND P5, PT, R6, UR41, PT ;  /* 0x0000002906007c0c */ /* 0x000fe2000bfa6270 */
[----:B------:R-:W0:Y:S01]  /*5c8a0*/  LDCU UR41, c[0x0][0x398] ;  /* 0x00007300ff2977ac */ /* 0x000e220008000800 */
[----:B------:R-:W-:Y:S02]  /*5c8b0*/  PRMT R6, R27, 0x7632, R6 ;  /* 0x000076321b067816 */ /* 0x000fe40000000006 */
[----:B------:R-:W2:Y:S04]  /*5c8c0*/  LDL.LU R27, [R1+0x330] ;  /* 0x00033000011b7983 */ /* 0x000ea80000300800 */
[----:B------:R1:W-:Y:S02]  /*5c8d0*/  @P3 STG.E.U16 desc[UR76][R14.64], R6 ;  /* 0x000000060e003986 */ /* 0x0003e4000c10154c */
[----:B-1----:R-:W-:-:S02]  /*5c8e0*/  PRMT R6, R9, 0x7632, R6 ;  /* 0x0000763209067816 */ /* 0x002fc40000000006 */
[----:B0-----:R-:W-:Y:S01]  /*5c8f0*/  ISETP.LT.AND P3, PT, R12, UR43, !P6 ;  /* 0x0000002b0c007c0c */ /* 0x001fe2000f761270 */
[----:B------:R-:W0:Y:S01]  /*5c900*/  LDCU UR43, c[0x0][0x3b8] ;  /* 0x00007700ff2b77ac */ /* 0x000e220008000800 */
[----:B----4-:R-:W-:Y:S01]  /*5c910*/  ISETP.LT.AND P4, PT, R13, UR37, !P6 ;  /* 0x000000250d007c0c */ /* 0x010fe2000f781270 */
[----:B------:R-:W-:Y:S01]  /*5c920*/  IMAD.WIDE R12, R7, 0x2, R16 ;  /* 0x00000002070c7825 */ /* 0x000fe200078e0210 */
[----:B------:R-:W1:Y:S04]  /*5c930*/  LDCU UR37, c[0x0][0x398] ;  /* 0x00007300ff2577ac */ /* 0x000e680008000800 */
[----:B------:R4:W-:Y:S01]  /*5c940*/  @P2 STG.E.U16 desc[UR76][R12.64], R9 ;  /* 0x000000090c002986 */ /* 0x0009e2000c10154c */
[----:B------:R-:W-:-:S03]  /*5c950*/  ISETP.LT.AND P2, PT, R29, UR47, !P5 ;  /* 0x0000002f1d007c0c */ /* 0x000fc6000ef41270 */
[----:B----4-:R-:W4:Y:S04]  /*5c960*/  LDL.LU R9, [R1+0x208c] ;  /* 0x00208c0001097983 */ /* 0x010f280000300800 */
[----:B------:R0:W-:Y:S04]  /*5c970*/  STL [R1+0x2084], R29 ;  /* 0x0020841d01007387 */ /* 0x0001e80000100800 */
[----:B0-----:R-:W4:Y:S01]  /*5c980*/  LDL.LU R29, [R1+0x320] ;  /* 0x00032000011d7983 */ /* 0x001f220000300800 */
[----:B---3--:R-:W-:Y:S01]  /*5c990*/  ISETP.LT.AND P6, PT, R28, UR39, !P6 ;  /* 0x000000271c007c0c */ /* 0x008fe2000f7c1270 */
[C---:B------:R-:W-:Y:S01]  /*5c9a0*/  IMAD.WIDE R14, R7.reuse, 0x2, R10 ;  /* 0x00000002070e7825 */ /* 0x040fe200078e020a */
[----:B------:R-:W0:Y:S04]  /*5c9b0*/  LDCU UR39, c[0x0][0x398] ;  /* 0x00007300ff2777ac */ /* 0x000e280008000800 */
[----:B------:R4:W-:Y:S01]  /*5c9c0*/  @P3 STG.E.U16 desc[UR76][R14.64], R6 ;  /* 0x000000060e003986 */ /* 0x0009e2000c10154c */
[----:B--2---:R-:W-:Y:S01]  /*5c9d0*/  ISETP.LT.AND P3, PT, R26, UR42, !P5 ;  /* 0x0000002a1a007c0c */ /* 0x004fe2000ef61270 */
[C---:B------:R-:W-:Y:S01]  /*5c9e0*/  IMAD.WIDE R12, R7.reuse, 0x2, R2 ;  /* 0x00000002070c7825 */ /* 0x040fe200078e0202 */
[----:B------:R-:W2:Y:S03]  /*5c9f0*/  LDCU UR42, c[0x0][0x398] ;  /* 0x00007300ff2a77ac */ /* 0x000ea60008000800 */
[----:B----4-:R-:W-:-:S04]  /*5ca00*/  IMAD.WIDE R14, R7, 0x2, R8 ;  /* 0x00000002070e7825 */ /* 0x010fc800078e0208 */
[----:B------:R-:W-:Y:S01]  /*5ca10*/  VIADD R7, R7, UR43 ;  /* 0x0000002b07077c36 */ /* 0x000fe20008000000 */
[----:B------:R-:W3:Y:S01]  /*5ca20*/  LDCU UR43, c[0x0][0x3b8] ;  /* 0x00007700ff2b77ac */ /* 0x000ee20008000800 */
[----:B------:R-:W-:Y:S01]  /*5ca30*/  PRMT R6, R29, 0x7632, R6 ;  /* 0x000076321d067816 */ /* 0x000fe20000000006 */
[----:B------:R4:W-:Y:S04]  /*5ca40*/  @P6 STG.E.U16 desc[UR76][R14.64], R29 ;  /* 0x0000001d0e006986 */ /* 0x0009e8000c10154c */
[----:B------:R0:W-:Y:S04]  /*5ca50*/  @P4 STG.E.U16 desc[UR76][R12.64], R6 ;  /* 0x000000060c004986 */ /* 0x0001e8000c10154c */
[----:B----4-:R-:W4:Y:S01]  /*5ca60*/  LDL R15, [R1+0x13f4] ;  /* 0x0013f400010f7983 */ /* 0x010f220000100800 */
[----:B0-----:R-:W-:-:S03]  /*5ca70*/  IMAD.WIDE R12, R7, 0x2, R4 ;  /* 0x00000002070c7825 */ /* 0x001fc600078e0204 */
[----:B------:R-:W2:Y:S01]  /*5ca80*/  LDL.LU R29, [R1+0x350] ;  /* 0x00035000011d7983 */ /* 0x000ea20000300800 */
[----:B------:R-:W-:-:S03]  /*5ca90*/  PRMT R6, R27, 0x7632, R6 ;  /* 0x000076321b067816 */ /* 0x000fc60000000006 */
[----:B------:R0:W-:Y:S04]  /*5caa0*/  @P3 STG.E.U16 desc[UR76][R12.64], R27 ;  /* 0x0000001b0c003986 */ /* 0x0001e8000c10154c */
[----:B0-----:R-:W2:Y:S04]  /*5cab0*/  LDL.LU R27, [R1+0x2088] ;  /* 0x00208800011b7983 */ /* 0x001ea80000300800 */
[----:B------:R-:W3:Y:S01]  /*5cac0*/  LDL R13, [R1+0x13f8] ;  /* 0x0013f800010d7983 */ /* 0x000ee20000100800 */
[----:B----4-:R-:W-:Y:S01]  /*5cad0*/  ISETP.LT.AND P6, PT, R15, UR46, !P5 ;  /* 0x0000002e0f007c0c */ /* 0x010fe2000efc1270 */
[----:B------:R-:W-:Y:S01]  /*5cae0*/  IMAD.WIDE R14, R7, 0x2, R22 ;  /* 0x00000002070e7825 */ /* 0x000fe200078e0216 */
[----:B-1----:R-:W-:Y:S01]  /*5caf0*/  ISETP.LT.AND P4, PT, R0, UR37, !P5 ;  /* 0x0000002500007c0c */ /* 0x002fe2000ef81270 */
[----:B------:R-:W0:Y:S03]  /*5cb00*/  LDCU UR37, c[0x0][0x398] ;  /* 0x00007300ff2577ac */ /* 0x000e260008000800 */
[----:B------:R1:W-:Y:S01]  /*5cb10*/  @P2 STG.E.U16 desc[UR76][R14.64], R6 ;  /* 0x000000060e002986 */ /* 0x0003e2000c10154c */
[----:B------:R-:W4:Y:S01]  /*5cb20*/  LDCU.64 UR46, c[0x0][0x398] ;  /* 0x00007300ff2e77ac */ /* 0x000f220008000a00 */
[----:B--2---:R-:W-:Y:S01]  /*5cb30*/  ISETP.LT.AND P3, PT, R27, UR39, !P5 ;  /* 0x000000271b007c0c */ /* 0x004fe2000ef61270 */
[----:B-1----:R-:W-:Y:S01]  /*5cb40*/  VIADD R6, R25, 0x32 ;  /* 0x0000003219067836 */ /* 0x002fe20000000000 */
[----:B------:R-:W2:Y:S01]  /*5cb50*/  LDL.LU R27, [R1+0x360] ;  /* 0x00036000011b7983 */ /* 0x000ea20000300800 */
[----:B------:R-:W1:Y:S01]  /*5cb60*/  LDCU UR39, c[0x0][0x398] ;  /* 0x00007300ff2777ac */ /* 0x000e620008000800 */
[----:B---3--:R-:W-:Y:S01]  /*5cb70*/  ISETP.LT.AND P2, PT, R13, UR42, !P5 ;  /* 0x0000002a0d007c0c */ /* 0x008fe2000ef41270 */
[C---:B------:R-:W-:Y:S01]  /*5cb80*/  IMAD.WIDE R12, R7.reuse, 0x2, R20 ;  /* 0x00000002070c7825 */ /* 0x040fe200078e0214 */
[----:B------:R3:W-:Y:S01]  /*5cb90*/  STL [R1+0x2080], R21 ;  /* 0x0020801501007387 */ /* 0x0007e20000100800 */
[----:B------:R-:W0:Y:S03]  /*5cba0*/  LDCU UR42, c[0x0][0x398] ;  /* 0x00007300ff2a77ac */ /* 0x000e260008000800 */
[----:B---3--:R-:W3:Y:S04]  /*5cbb0*/  LDL.LU R21, [R1+0x340] ;  /* 0x0003400001157983 */ /* 0x008ee80000300800 */
[----:B------:R0:W-:Y:S04]  /*5cbc0*/  STL [R1+0x207c], R25 ;  /* 0x00207c1901007387 */ /* 0x0001e80000100800 */
[----:B0-----:R-:W1:Y:S01]  /*5cbd0*/  LDL R25, [R1+0x1400] ;  /* 0x0014000001197983 */ /* 0x001e620000100800 */
[----:B------:R-:W-:Y:S01]  /*5cbe0*/  IMAD.WIDE R14, R7, 0x2, R18 ;  /* 0x00000002070e7825 */ /* 0x000fe200078e0212 */
[----:B---3--:R-:W-:-:S02]  /*5cbf0*/  PRMT R24, R21, 0x7632, R24 ;  /* 0x0000763215187816 */ /* 0x008fc40000000018 */
[----:B------:R0:W-:Y:S01]  /*5cc00*/  @P4 STG.E.U16 desc[UR76][R12.64], R21 ;  /* 0x000000150c004986 */ /* 0x0001e2000c10154c */
[----:B----4-:R-:W-:Y:S01]  /*5cc10*/  ISETP.GE.AND P4, PT, R6, UR47, PT ;  /* 0x0000002f06007c0c */ /* 0x010fe2000bf86270 */
[----:B------:R-:W3:Y:S02]  /*5cc20*/  LDCU UR47, c[0x0][0x398] ;  /* 0x00007300ff2f77ac */ /* 0x000ee40008000800 */
[----:B------:R-:W-:Y:S01]  /*5cc30*/  @P3 STG.E.U16 desc[UR76][R14.64], R24 ;  /* 0x000000180e003986 */ /* 0x000fe2000c10154c */
[----:B------:R-:W-:Y:S01]  /*5cc40*/  ISETP.LT.AND P3, PT, R28, UR37, !P5 ;  /* 0x000000251c007c0c */ /* 0x000fe2000ef61270 */
[----:B------:R-:W4:Y:S01]  /*5cc50*/  LDCU UR37, c[0x0][0x398] ;  /* 0x00007300ff2577ac */ /* 0x000f220008000800 */
[----:B------:R-:W-:Y:S01]  /*5cc60*/  PRMT R6, R29, 0x7632, R6 ;  /* 0x000076321d067816 */ /* 0x000fe20000000006 */
[----:B0-----:R-:W-:Y:S01]  /*5cc70*/  IMAD.WIDE R12, R7, 0x2, R16 ;  /* 0x00000002070c7825 */ /* 0x001fe200078e0210 */
[----:B------:R-:W3:Y:S01]  /*5cc80*/  LDL.LU R21, [R1+0x2f4] ;  /* 0x0002f40001157983 */ /* 0x000ee20000300800 */
[----:B-1----:R-:W-:Y:S01]  /*5cc90*/  ISETP.LT.AND P5, PT, R25, UR39, !P5 ;  /* 0x0000002719007c0c */ /* 0x002fe2000efa1270 */
[----:B------:R-:W0:Y:S02]  /*5cca0*/  LDCU UR39, c[0x0][0x398] ;  /* 0x00007300ff2777ac */ /* 0x000e240008000800 */
[----:B------:R-:W3:Y:S04]  /*5ccb0*/  LDL.LU R25, [R1+0x304] ;  /* 0x0003040001197983 */ /* 0x000ee80000300800 */
[----:B------:R1:W-:Y:S04]  /*5ccc0*/  @P6 STG.E.U16 desc[UR76][R12.64], R29 ;  /* 0x0000001d0c006986 */ /* 0x0003e8000c10154c */
[----:B-1----:R-:W3:Y:S01]  /*5ccd0*/  LDL.LU R29, [R1+0x2084] ;  /* 0x00208400011d7983 */ /* 0x002ee20000300800 */
[----:B------:R-:W-:-:S05]  /*5cce0*/  IMAD.WIDE R14, R7, 0x2, R10 ;  /* 0x00000002070e7825 */ /* 0x000fca00078e020a */
[----:B------:R1:W-:Y:S02]  /*5ccf0*/  @P2 STG.E.U16 desc[UR76][R14.64], R6 ;  /* 0x000000060e002986 */ /* 0x0003e4000c10154c */
[----:B-1----:R-:W-:-:S05]  /*5cd00*/  IMAD.WIDE R14, R7, 0x2, R8 ;  /* 0x00000002070e7825 */ /* 0x002fca00078e0208 */
[----:B--2---:R1:W-:Y:S04]  /*5cd10*/  @P3 STG.E.U16 desc[UR76][R14.64], R27 ;  /* 0x0000001b0e003986 */ /* 0x0043e8000c10154c */
[----:B---3--:R2:W-:Y:S04]  /*5cd20*/  STL [R1+0x2078], R29 ;  /* 0x0020781d01007387 */ /* 0x0085e80000100800 */
[----:B-1----:R-:W3:Y:S01]  /*5cd30*/  LDL R15, [R1+0x13f0] ;  /* 0x0013f000010f7983 */ /* 0x002ee20000100800 */
[----:B------:R-:W-:Y:S01]  /*5cd40*/  ISETP.LT.AND P6, PT, R26, UR42, !P4 ;  /* 0x0000002a1a007c0c */ /* 0x000fe2000e7c1270 */
[----:B------:R-:W-:Y:S01]  /*5cd50*/  IMAD.WIDE R12, R7, 0x2, R2 ;  /* 0x00000002070c7825 */ /* 0x000fe200078e0202 */
[----:B------:R-:W-:-:S03]  /*5cd60*/  PRMT R24, R27, 0x7632, R24 ;  /* 0x000076321b187816 */ /* 0x000fc60000000018 */
[----:B------:R-:W-:Y:S02]  /*5cd70*/  VIADD R6, R7, UR43 ;  /* 0x0000002b07067c36 */ /* 0x000fe40008000000 */
[----:B------:R1:W-:Y:S01]  /*5cd80*/  @P5 STG.E.U16 desc[UR76][R12.64], R24 ;  /* 0x000000180c005986 */ /* 0x0003e2000c10154c */
[----:B------:R-:W-:Y:S01]  /*5cd90*/  ISETP.LT.AND P2, PT, R29, UR41, !P4 ;  /* 0x000000291d007c0c */ /* 0x000fe2000e741270 */
[----:B------:R-:W0:Y:S01]  /*5cda0*/  LDCU.64 UR42, c[0x0][0x398] ;  /* 0x00007300ff2a77ac */ /* 0x000e220008000a00 */
[----:B------:R-:W-:Y:S01]  /*5cdb0*/  PRMT R7, R21, 0x7632, R7 ;  /* 0x0000763215077816 */ /* 0x000fe20000000007 */
[----:B--2---:R-:W2:Y:S01]  /*5cdc0*/  LDL.LU R29, [R1+0x314] ;  /* 0x00031400011d7983 */ /* 0x004ea20000300800 */
[----:B-1----:R-:W-:-:S03]  /*5cdd0*/  IMAD.WIDE R12, R6, 0x2, R4 ;  /* 0x00000002060c7825 */ /* 0x002fc600078e0204 */
[----:B------:R-:W2:Y:S01]  /*5cde0*/  LDL.LU R27, [R1+0x324] ;  /* 0x00032400011b7983 */ /* 0x000ea20000300800 */
[----:B---3--:R-:W-:-:S03]  /*5cdf0*/  ISETP.LT.AND P3, PT, R15, UR45, !P4 ;  /* 0x0000002d0f007c0c */ /* 0x008fc6000e761270 */
[----:B------:R1:W-:Y:S01]  /*5ce00*/  @P6 STG.E.U16 desc[UR76][R12.64], R21 ;  /* 0x000000150c006986 */ /* 0x0003e2000c10154c */
[----:B------:R-:W-:Y:S01]  /*5ce10*/  IMAD.WIDE R14, R6, 0x2, R22 ;  /* 0x00000002060e7825 */ /* 0x000fe200078e0216 */
[----:B------:R-:W-:Y:S01]  /*5ce20*/  ISETP.LT.AND P5, PT, R0, UR47, !P4 ;  /* 0x0000002f00007c0c */ /* 0x000fe2000e7a1270 */
[----:B------:R-:W3:Y:S01]  /*5ce30*/  LDCU UR45, c[0x0][0x398] ;  /* 0x00007300ff2d77ac */ /* 0x000ee20008000800 */
[----:B------:R-:W0:Y:S01]  /*5ce40*/  LDCU UR41, c[0x0][0x398] ;  /* 0x00007300ff2977ac */ /* 0x000e220008000800 */
[----:B-1----:R-:W2:Y:S01]  /*5ce50*/  LDL.LU R21, [R1+0x2080] ;  /* 0x0020800001157983 */ /* 0x002ea20000300800 */
[----:B------:R-:W1:Y:S03]  /*5ce60*/  LDCU UR47, c[0x0][0x398] ;  /* 0x00007300ff2f77ac */ /* 0x000e660008000800 */
[----:B------:R-:W2:Y:S04]  /*5ce70*/  LDL R13, [R1+0x13f4] ;  /* 0x0013f400010d7983 */ /* 0x000ea80000100800 */
[----:B------:R0:W-:Y:S04]  /*5ce80*/  @P2 STG.E.U16 desc[UR76][R14.64], R7 ;  /* 0x000000070e002986 */ /* 0x0001e8000c10154c */
[----:B0-----:R-:W4:Y:S01]  /*5ce90*/  LDL R15, [R1+0x13f8] ;  /* 0x0013f800010f7983 */ /* 0x001f220000100800 */
[----:B------:R-:W-:-:S02]  /*5cea0*/  PRMT R7, R25, 0x7632, R7 ;  /* 0x0000763219077816 */ /* 0x000fc40000000007 */
[----:B--2---:R-:W-:Y:S01]  /*5ceb0*/  ISETP.LT.AND P6, PT, R13, UR44, !P4 ;  /* 0x0000002c0d007c0c */ /* 0x004fe2000e7c1270 */
[----:B------:R-:W-:Y:S01]  /*5cec0*/  IMAD.WIDE R12, R6, 0x2, R20 ;  /* 0x00000002060c7825 */ /* 0x000fe200078e0214 */
[----:B------:R-:W0:Y:S04]  /*5ced0*/  LDCU UR44, c[0x0][0x398] ;  /* 0x00007300ff2c77ac */ /* 0x000e280008000800 */
[----:B------:R2:W-:Y:S01]  /*5cee0*/  @P5 STG.E.U16 desc[UR76][R12.64], R25 ;  /* 0x000000190c005986 */ /* 0x0005e2000c10154c */
[----:B---3--:R-:W-:Y:S02]  /*5cef0*/  ISETP.LT.AND P5, PT, R28, UR45, !P4 ;  /* 0x0000002d1c007c0c */ /* 0x008fe4000e7a1270 */
[----:B----4-:R-:W-:Y:S01]  /*5cf00*/  ISETP.LT.AND P2, PT, R15, UR39, !P4 ;  /* 0x000000270f007c0c */ /* 0x010fe2000e741270 */
[----:B--2---:R-:W2:Y:S01]  /*5cf10*/  LDL.LU R25, [R1+0x207c] ;  /* 0x00207c0001197983 */ /* 0x004ea20000300800 */
[C---:B------:R-:W-:Y:S01]  /*5cf20*/  IMAD.WIDE R14, R6.reuse, 0x2, R18 ;  /* 0x00000002060e7825 */ /* 0x040fe200078e0212 */
[----:B------:R-:W3:Y:S02]  /*5cf30*/  LDCU UR39, c[0x0][0x398] ;  /* 0x00007300ff2777ac */ /* 0x000ee40008000800 */
[----:B------:R-:W4:Y:S04]  /*5cf40*/  LDL.LU R28, [R1+0x334] ;  /* 0x00033400011c7983 */ /* 0x000f280000300800 */
[----:B------:R0:W-:Y:S04]  /*5cf50*/  @P3 STG.E.U16 desc[UR76][R14.64], R7 ;  /* 0x000000070e003986 */ /* 0x0001e8000c10154c */
[----:B------:R1:W-:Y:S01]  /*5cf60*/  STL [R1+0x2074], R17 ;  /* 0x0020741101007387 */ /* 0x0003e20000100800 */
[----:B0-----:R-:W-:-:S03]  /*5cf70*/  IMAD.WIDE R14, R6, 0x2, R16 ;  /* 0x00000002060e7825 */ /* 0x001fc600078e0210 */
[----:B-1----:R-:W3:Y:S01]  /*5cf80*/  LDL R17, [R1+0x1400] ;  /* 0x0014000001117983 */ /* 0x002ee20000100800 */
[----:B------:R-:W-:-:S03]  /*5cf90*/  PRMT R7, R29, 0x7632, R7 ;  /* 0x000076321d077816 */ /* 0x000fc60000000007 */
[----:B------:R0:W-:Y:S04]  /*5cfa0*/  @P6 STG.E.U16 desc[UR76][R14.64], R29 ;  /* 0x0000001d0e006986 */ /* 0x0001e8000c10154c */
[----:B0-----:R-:W3:Y:S01]  /*5cfb0*/  LDL.LU R29, [R1+0x2078] ;  /* 0x00207800011d7983 */ /* 0x001ee20000300800 */
[----:B--2---:R-:W-:-:S05]  /*5cfc0*/  VIADD R12, R25, 0x33 ;  /* 0x00000033190c7836 */ /* 0x004fca0000000000 */
[----:B------:R-:W-:Y:S01]  /*5cfd0*/  ISETP.GE.AND P3, PT, R12, UR43, PT ;  /* 0x0000002b0c007c0c */ /* 0x000fe2000bf66270 */
[----:B------:R-:W-:Y:S01]  /*5cfe0*/  IMAD.WIDE R12, R6, 0x2, R10 ;  /* 0x00000002060c7825 */ /* 0x000fe200078e020a */
[----:B----4-:R-:W-:Y:S01]  /*5cff0*/  PRMT R24, R28, 0x7632, R24 ;  /* 0x000076321c187816 */ /* 0x010fe20000000018 */
[----:B------:R-:W0:Y:S03]  /*5d000*/  LDCU UR43, c[0x0][0x398] ;  /* 0x00007300ff2b77ac */ /* 0x000e260008000800 */
[----:B------:R1:W-:Y:S01]  /*5d010*/  @P2 STG.E.U16 desc[UR76][R12.64], R7 ;  /* 0x000000070c002986 */ /* 0x0003e2000c10154c */
[----:B---3--:R-:W-:Y:S01]  /*5d020*/  ISETP.LT.AND P4, PT, R17, UR44, !P4 ;  /* 0x0000002c11007c0c */ /* 0x008fe2000e781270 */
[----:B------:R-:W-:Y:S02]  /*5d030*/  IMAD.WIDE R14, R6, 0x2, R8 ;  /* 0x00000002060e7825 */ /* 0x000fe400078e0208 */
[----:B------:R-:W2:Y:S01]  /*5d040*/  LDL.LU R17, [R1+0x344] ;  /* 0x0003440001117983 */ /* 0x000ea20000300800 */
[----:B------:R-:W3:Y:S03]  /*5d050*/  LDCU.64 UR44, c[0x0][0x398] ;  /* 0x00007300ff2c77ac */ /* 0x000ee60008000a00 */
[----:B-1----:R-:W4:Y:S01]  /*5d060*/  LDL R13, [R1+0x13f0] ;  /* 0x0013f000010d7983 */ /* 0x002f220000100800 */
[----:B------:R-:W-:Y:S01]  /*5d070*/  ISETP.LT.AND P2, PT, R29, UR41, !P3 ;  /* 0x000000291d007c0c */ /* 0x000fe2000df41270 */
[----:B------:R-:W1:Y:S02]  /*5d080*/  LDCU UR41, c[0x0][0x3b8] ;  /* 0x00007700ff2977ac */ /* 0x000e640008000800 */
[----:B------:R0:W-:Y:S01]  /*5d090*/  @P5 STG.E.U16 desc[UR76][R14.64], R27 ;  /* 0x0000001b0e005986 */ /* 0x0001e2000c10154c */
[----:B------:R-:W-:-:S02]  /*5d0a0*/  ISETP.LT.AND P5, PT, R26, UR39, !P3 ;  /* 0x000000271a007c0c */ /* 0x000fc4000dfa1270 */
[----:B------:R-:W-:Y:S01]  /*5d0b0*/  PRMT R7, R27, 0x7632, R7 ;  /* 0x000076321b077816 */ /* 0x000fe20000000007 */
[----:B------:R-:W1:Y:S01]  /*5d0c0*/  LDCU UR39, c[0x0][0x398] ;  /* 0x00007300ff2777ac */ /* 0x000e620008000800 */
[----:B0-----:R-:W2:Y:S01]  /*5d0d0*/  LDL.LU R27, [R1+0x354] ;  /* 0x00035400011b7983 */ /* 0x001ea20000300800 */
[----:B----4-:R-:W-:Y:S01]  /*5d0e0*/  ISETP.LT.AND P6, PT, R13, UR37, !P3 ;  /* 0x000000250d007c0c */ /* 0x010fe2000dfc1270 */
[C---:B------:R-:W-:Y:S01]  /*5d0f0*/  IMAD.WIDE R12, R6.reuse, 0x2, R2 ;  /* 0x00000002060c7825 */ /* 0x040fe200078e0202 */
[----:B------:R-:W0:Y:S03]  /*5d100*/  LDCU UR37, c[0x0][0x398] ;  /* 0x00007300ff2577ac */ /* 0x000e260008000800 */
[----:B-1----:R-:W-:Y:S01]  /*5d110*/  VIADD R6, R6, UR41 ;  /* 0x0000002906067c36 */ /* 0x002fe20008000000 */
[----:B------:R1:W-:Y:S01]  /*5d120*/  @P4 STG.E.U16 desc[UR76][R12.64], R7 ;  /* 0x000000070c004986 */ /* 0x0003e2000c10154c */
[----:B------:R-:W-:Y:S01]  /*5d130*/  ISETP.LT.AND P4, PT, R0, UR47, !P3 ;  /* 0x0000002f00007c0c */ /* 0x000fe2000df81270 */
[----:B------:R-:W4:Y:S01]  /*5d140*/  LDCU UR41, c[0x0][0x398] ;  /* 0x00007300ff2977ac */ /* 0x000f220008000800 */
[C---:B------:R-:W-:Y:S01]  /*5d150*/  IMAD.WIDE R14, R6.reuse, 0x2, R22 ;  /* 0x00000002060e7825 */ /* 0x040fe200078e0216 */
[----:B------:R-:W0:Y:S03]  /*5d160*/  LDCU UR47, c[0x0][0x3b8] ;  /* 0x00007700ff2f77ac */ /* 0x000e260008000800 */
[----:B-1----:R-:W-:-:S04]  /*5d170*/  IMAD.WIDE R12, R6, 0x2, R4 ;  /* 0x00000002060c7825 */ /* 0x002fc800078e0204 */
[----:B------:R-:W-:Y:S01]  /*5d180*/  VIADD R7, R25, 0x34 ;  /* 0x0000003419077836 */ /* 0x000fe20000000000 */
[----:B------:R1:W-:Y:S04]  /*5d190*/  @P5 STG.E.U16 desc[UR76][R12.64], R28 ;  /* 0x0000001c0c005986 */ /* 0x0003e8000c10154c */
[----:B---3--:R-:W-:Y:S01]  /*5d1a0*/  ISETP.GE.AND P5, PT, R7, UR45, PT ;  /* 0x0000002d07007c0c */ /* 0x008fe2000bfa6270 */
[----:B------:R3:W-:Y:S01]  /*5d1b0*/  @P2 STG.E.U16 desc[UR76][R14.64], R24 ;  /* 0x000000180e002986 */ /* 0x0007e2000c10154c */
[----:B--2---:R-:W-:Y:S01]  /*5d1c0*/  PRMT R7, R17, 0x7632, R7 ;  /* 0x0000763211077816 */ /* 0x004fe20000000007 */
[----:B------:R-:W2:Y:S02]  /*5d1d0*/  LDCU UR45, c[0x0][0x398] ;  /* 0x00007300ff2d77ac */ /* 0x000ea40008000800 */
[----:B-1----:R-:W2:Y:S01]  /*5d1e0*/  LDL.LU R28, [R1+0x364] ;  /* 0x00036400011c7983 */ /* 0x002ea20000300800 */
[----:B------:R-:W-:-:S03]  /*5d1f0*/  IMAD.WIDE R12, R6, 0x2, R20 ;  /* 0x00000002060c7825 */ /* 0x000fc600078e0214 */
[----:B------:R-:W2:Y:S01]  /*5d200*/  LDL.LU R25, [R1+0x2f8] ;  /* 0x0002f80001197983 */ /* 0x000ea20000300800 */
[----:B---3--:R-:W-:-:S03]  /*5d210*/  IMAD.WIDE R14, R6, 0x2, R18 ;  /* 0x00000002060e7825 */ /* 0x008fc600078e0212 */
[----:B------:R-:W3:Y:S04]  /*5d220*/  LDL R24, [R1+0x13f4] ;  /* 0x0013f40001187983 */ /* 0x000ee80000100800 */
[----:B------:R1:W-:Y:S04]  /*5d230*/  @P4 STG.E.U16 desc[UR76][R12.64], R17 ;  /* 0x000000110c004986 */ /* 0x0003e8000c10154c */
[----:B------:R0:W-:Y:S04]  /*5d240*/  @P6 STG.E.U16 desc[UR76][R14.64], R7 ;  /* 0x000000070e006986 */ /* 0x0001e8000c10154c */
[----:B-1----:R-:W2:Y:S04]  /*5d250*/  LDL.LU R17, [R1+0x2074] ;  /* 0x0020740001117983 */ /* 0x002ea80000300800 */
[----:B------:R-:W2:Y:S04]  /*5d260*/  LDL R12, [R1+0x1400] ;  /* 0x00140000010c7983 */ /* 0x000ea80000100800 */
[----:B0-----:R-:W4:Y:S04]  /*5d270*/  LDL R15, [R1+0x13f8] ;  /* 0x0013f800010f7983 */ /* 0x001f280000100800 */
[----:B------:R-:W4:Y:S01]  /*5d280*/  LDL R13, [R1+0x13fc] ;  /* 0x0013fc00010d7983 */ /* 0x000f220000100800 */
[----:B------:R-:W-:-:S03]  /*5d290*/  PRMT R7, R27, 0x7632, R7 ;  /* 0x000076321b077816 */ /* 0x000fc60000000007 */
[----:B------:R0:W-:Y:S01]  /*5d2a0*/  STL [R1+0x2068], R11 ;  /* 0x0020680b01007387 */ /* 0x0001e20000100800 */
[----:B---3--:R-:W-:Y:S01]  /*5d2b0*/  ISETP.LT.AND P2, PT, R24, UR40, !P3 ;  /* 0x0000002818007c0c */ /* 0x008fe2000df41270 */
[----:B------:R-:W1:Y:S01]  /*5d2c0*/  LDCU UR40, c[0x0][0x398] ;  /* 0x00007300ff2877ac */ /* 0x000e620008000800 */
[----:B--2---:R-:W-:Y:S01]  /*5d2d0*/  ISETP.LT.AND P4, PT, R12, UR37, !P3 ;  /* 0x000000250c007c0c */ /* 0x004fe2000df81270 */
[----:B------:R-:W2:Y:S01]  /*5d2e0*/  LDCU UR37, c[0x0][0x398] ;  /* 0x00007300ff2577ac */ /* 0x000ea20008000800 */
[----:B----4-:R-:W-:Y:S01]  /*5d2f0*/  ISETP.LT.AND P6, PT, R15, UR41, !P3 ;  /* 0x000000290f007c0c */ /* 0x010fe2000dfc1270 */
[C---:B------:R-:W-:Y:S01]  /*5d300*/  IMAD.WIDE R14, R6.reuse, 0x2, R10 ;  /* 0x00000002060e7825 */ /* 0x040fe200078e020a */
[----:B------:R-:W3:Y:S01]  /*5d310*/  LDCU UR41, c[0x0][0x398] ;  /* 0x00007300ff2977ac */ /* 0x000ee20008000800 */
[----:B0-----:R-:W4:Y:S01]  /*5d320*/  LDL.LU R11, [R1+0x308] ;  /* 0x00030800010b7983 */ /* 0x001f220000300800 */
[----:B------:R-:W-:Y:S01]  /*5d330*/  ISETP.LT.AND P3, PT, R13, UR39, !P3 ;  /* 0x000000270d007c0c */ /* 0x000fe2000df61270 */
[----:B------:R-:W-:Y:S01]  /*5d340*/  IMAD.WIDE R12, R6, 0x2, R16 ;  /* 0x00000002060c7825 */ /* 0x000fe200078e0210 */
[----:B------:R-:W0:Y:S04]  /*5d350*/  LDCU UR39, c[0x0][0x398] ;  /* 0x00007300ff2777ac */ /* 0x000e280008000800 */
[----:B------:R1:W-:Y:S04]  /*5d360*/  @P2 STG.E.U16 desc[UR76][R12.64], R27 ;  /* 0x0000001b0c002986 */ /* 0x0003e8000c10154c */
[----:B-1----:R-:W2:Y:S01]  /*5d370*/  LDL.LU R27, [R1+0x2070] ;  /* 0x00207000011b7983 */ /* 0x002ea20000300800 */
[----:B------:R-:W-:Y:S01]  /*5d380*/  ISETP.LT.AND P2, PT, R26, UR40, !P5 ;  /* 0x000000281a007c0c */ /* 0x000fe2000ef41270 */
[C---:B------:R-:W-:Y:S01]  /*5d390*/  IMAD.WIDE R12, R6.reuse, 0x2, R8 ;  /* 0x00000002060c7825 */ /* 0x040fe200078e0208 */
[----:B------:R-:W1:Y:S01]  /*5d3a0*/  LDCU UR40, c[0x0][0x398] ;  /* 0x00007300ff2877ac */ /* 0x000e620008000800 */
[----:B------:R3:W-:Y:S01]  /*5d3b0*/  @P6 STG.E.U16 desc[UR76][R14.64], R7 ;  /* 0x000000070e006986 */ /* 0x0007e2000c10154c */
[----:B0-----:R-:W-:Y:S01]  /*5d3c0*/  ISETP.LT.AND P6, PT, R29, UR39, !P5 ;  /* 0x000000271d007c0c */ /* 0x001fe2000efc1270 */
[C---:B------:R-:W-:Y:S01]  /*5d3d0*/  VIADD R26, R6.reuse, UR47 ;  /* 0x0000002f061a7c36 */ /* 0x040fe20008000000 */
[----:B------:R-:W0:Y:S01]  /*5d3e0*/  LDCU UR39, c[0x0][0x398] ;  /* 0x00007300ff2777ac */ /* 0x000e220008000800 */
[----:B------:R1:W-:Y:S01]  /*5d3f0*/  @P3 STG.E.U16 desc[UR76][R12.64], R28 ;  /* 0x0000001c0c003986 */ /* 0x0003e2000c10154c */
[----:B------:R-:W0:Y:S03]  /*5d400*/  LDCU UR47, c[0x0][0x3b8] ;  /* 0x00007700ff2f77ac */ /* 0x000e260008000800 */
[----:B---3--:R-:W3:Y:S01]  /*5d410*/  LDL R15, [R1+0x13f0] ;  /* 0x0013f000010f7983 */ /* 0x008ee20000100800 */
[----:B------:R-:W-:Y:S01]  /*5d420*/  IMAD.WIDE R6, R6, 0x2, R2 ;  /* 0x0000000206067825 */ /* 0x000fe200078e0202 */
[----:B------:R-:W-:-:S02]  /*5d430*/  PRMT R14, R28, 0x7632, R14 ;  /* 0x000076321c0e7816 */ /* 0x000fc4000000000e */
[----:B-1----:R-:W4:Y:S01]  /*5d440*/  LDL.LU R28, [R1+0x206c] ;  /* 0x00206c00011c7983 */ /* 0x002f220000300800 */
[----:B------:R-:W-:-:S03]  /*5d450*/  IMAD.WIDE R12, R26, 0x2, R4 ;  /* 0x000000021a0c7825 */ /* 0x000fc600078e0204 */
[----:B------:R1:W-:Y:S04]  /*5d460*/  @P4 STG.E.U16 desc[UR76][R6.64], R14 ;  /* 0x0000000e06004986 */ /* 0x0003e8000c10154c */
[----:B------:R0:W-:Y:S01]  /*5d470*/  @P2 STG.E.U16 desc[UR76][R12.64], R25 ;  /* 0x000000190c002986 */ /* 0x0001e2000c10154c */
[----:B------:R-:W-:Y:S01]  /*5d480*/  ISETP.LT.AND P2, PT, R24, UR46, !P5 ;  /* 0x0000002e18007c0c */ /* 0x000fe2000ef41270 */
[----:B------:R-:W0:Y:S01]  /*5d490*/  LDCU UR46, c[0x0][0x398] ;  /* 0x00007300ff2e77ac */ /* 0x000e220008000800 */
[C---:B-1----:R-:W-:Y:S01]  /*5d4a0*/  IMAD.WIDE R6, R26.reuse, 0x2, R22 ;  /* 0x000000021a067825 */ /* 0x042fe200078e0216 */
[----:B------:R1:W-:Y:S01]  /*5d4b0*/  STL [R1+0x2064], R17 ;  /* 0x0020641101007387 */ /* 0x0003e20000100800 */
[----:B--2---:R-:W-:Y:S02]  /*5d4c0*/  PRMT R27, R25, 0x7632, R27 ;  /* 0x00007632191b7816 */ /* 0x004fe4000000001b */
[----:B0-----:R-:W-:-:S02]  /*5d4d0*/  IMAD.WIDE R24, R26, 0x2, R16 ;  /* 0x000000021a187825 */ /* 0x001fc400078e0210 */
[----:B-1----:R-:W2:Y:S04]  /*5d4e0*/  LDL R17, [R1+0x1400] ;  /* 0x0014000001117983 */ /* 0x002ea80000100800 */
[----:B------:R0:W-:Y:S04]  /*5d4f0*/  @P6 STG.E.U16 desc[UR76][R6.64], R27 ;  /* 0x0000001b06006986 */ /* 0x0001e8000c10154c */
[----:B0-----:R-:W2:Y:S04]  /*5d500*/  LDL R27, [R1+0x13f8] ;  /* 0x0013f800011b7983 */ /* 0x001ea80000100800 */
[----:B------:R-:W2:Y:S01]  /*5d510*/  LDL.LU R6, [R1+0x318] ;  /* 0x0003180001067983 */ /* 0x000ea20000300800 */
[----:B------:R-:W-:-:S02]  /*5d520*/  ISETP.LT.AND P3, PT, R0, UR37, !P5 ;  /* 0x0000002500007c0c */ /* 0x000fc4000ef61270 */
[----:B---3--:R-:W-:Y:S01]  /*5d530*/  ISETP.LT.AND P4, PT, R15, UR45, !P5 ;  /* 0x0000002d0f007c0c */ /* 0x008fe2000ef81270 */
[C---:B------:R-:W-:Y:S01]  /*5d540*/  IMAD.WIDE R12, R26.reuse, 0x2, R20 ;  /* 0x000000021a0c7825 */ /* 0x040fe200078e0214 */
[----:B----4-:R-:W-:Y:S01]  /*5d550*/  PRMT R28, R11, 0x7632, R28 ;  /* 0x000076320b1c7816 */ /* 0x010fe2000000001c */
[----:B------:R-:W3:Y:S01]  /*5d560*/  LDL R7, [R1+0x13c0] ;  /* 0x0013c00001077983 */ /* 0x000ee20000100800 */
[----:B------:R-:W0:Y:S01]  /*5d570*/  LDCU UR37, c[0x0][0x398] ;  /* 0x00007300ff2577ac */ /* 0x000e220008000800 */
[C---:B------:R-:W-:Y:S01]  /*5d580*/  IMAD.WIDE R14, R26.reuse, 0x2, R18 ;  /* 0x000000021a0e7825 */ /* 0x040fe200078e0212 */
[----:B------:R-:W1:Y:S05]  /*5d590*/  LDCU UR45, c[0x0][0x398] ;  /* 0x00007300ff2d77ac */ /* 0x000e6a0008000800 */
[----:B------:R4:W-:Y:S04]  /*5d5a0*/  @P3 STG.E.U16 desc[UR76][R12.64], R11 ;  /* 0x0000000b0c003986 */ /* 0x0009e8000c10154c */
[----:B------:R-:W-:Y:S04]  /*5d5b0*/  @P4 STG.E.U16 desc[UR76][R14.64], R28 ;  /* 0x0000001c0e004986 */ /* 0x000fe8000c10154c */
[----:B----4-:R-:W4:Y:S04]  /*5d5c0*/  LDL.LU R11, [R1+0x2068] ;  /* 0x00206800010b7983 */ /* 0x010f280000300800 */
[----:B------:R-:W0:Y:S04]  /*5d5d0*/  LDL R13, [R1+0x13fc] ;  /* 0x0013fc00010d7983 */ /* 0x000e280000100800 */
[----:B--2---:R2:W-:Y:S04]  /*5d5e0*/  @P2 STG.E.U16 desc[UR76][R24.64], R6 ;  /* 0x0000000618002986 */ /* 0x0045e8000c10154c */
[----:B--2---:R-:W2:Y:S01]  /*5d5f0*/  LDL R25, [R1+0x328] ;  /* 0x0003280001197983 */ /* 0x004ea20000100800 */
[----:B------:R-:W-:Y:S01]  /*5d600*/  ISETP.LT.AND P4, PT, R27, UR39, !P5 ;  /* 0x000000271b007c0c */ /* 0x000fe2000ef81270 */
[----:B------:R-:W-:Y:S01]  /*5d610*/  VIADD R27, R26, UR47 ;  /* 0x0000002f1a1b7c36 */ /* 0x000fe20008000000 */
[----:B------:R-:W-:Y:S01]  /*5d620*/  PRMT R28, R6, 0x7632, R28 ;  /* 0x00007632061c7816 */ /* 0x000fe2000000001c */
[C---:B------:R-:W-:Y:S01]  /*5d630*/  IMAD.WIDE R14, R26.reuse, 0x2, R2 ;  /* 0x000000021a0e7825 */ /* 0x040fe200078e0202 */
[----:B---3--:R-:W-:Y:S01]  /*5d640*/  ISETP.LT.AND P2, PT, R7, UR41, !P0 ;  /* 0x0000002907007c0c */ /* 0x008fe2000c741270 */
[----:B------:R-:W3:Y:S02]  /*5d650*/  LDCU UR47, c[0x0][0x398] ;  /* 0x00007300ff2f77ac */ /* 0x000ee40008000800 */
[C---:B------:R-:W-:Y:S01]  /*5d660*/  IMAD.WIDE R6, R26.reuse, 0x2, R8 ;  /* 0x000000021a067825 */ /* 0x040fe200078e0208 */
[----:B-1----:R-:W-:Y:S01]  /*5d670*/  ISETP.LT.AND P6, PT, R29, UR45, !P0 ;  /* 0x0000002d1d007c0c */ /* 0x002fe2000c7c1270 */
[----:B------:R-:W1:Y:S01]  /*5d680*/  LDCU UR45, c[0x0][0x398] ;  /* 0x00007300ff2d77ac */ /* 0x000e620008000800 */
[----:B------:R-:W1:Y:S01]  /*5d690*/  LDCU UR39, c[0x0][0x398] ;  /* 0x00007300ff2777ac */ /* 0x000e620008000800 */
[----:B0-----:R-:W-:Y:S01]  /*5d6a0*/  ISETP.LT.AND P3, PT, R13, UR37, !P5 ;  /* 0x000000250d007c0c */ /* 0x001fe2000ef61270 */
[----:B----4-:R-:W-:Y:S01]  /*5d6b0*/  IMAD.WIDE R12, R26, 0x2, R10 ;  /* 0x000000021a0c7825 */ /* 0x010fe200078e020a */
[----:B------:R-:W-:Y:S01]  /*5d6c0*/  ISETP.LT.AND P5, PT, R17, UR40, !P5 ;  /* 0x0000002811007c0c */ /* 0x000fe2000efa1270 */
[----:B------:R-:W0:Y:S01]  /*5d6d0*/  LDCU UR37, c[0x0][0x398] ;  /* 0x00007300ff2577ac */ /* 0x000e220008000800 */
[----:B------:R-:W4:Y:S01]  /*5d6e0*/  LDL R17, [R1+0x348] ;  /* 0x0003480001117983 */ /* 0x000f220000100800 */
[----:B------:R-:W0:Y:S03]  /*5d6f0*/  LDCU.64 UR40, c[0x0][0x398] ;  /* 0x00007300ff2877ac */ /* 0x000e260008000a00 */
[----:B------:R0:W-:Y:S01]  /*5d700*/  STL [R1+0x2060], R5 ;  /* 0x0020600501007387 */ /* 0x0001e20000100800 */
[----:B--2---:R-:W-:Y:S01]  /*5d710*/  PRMT R26, R25, 0x7632, R26 ;  /* 0x00007632191a7816 */ /* 0x004fe2000000001a */
[----:B------:R-:W-:-:S02]  /*5d720*/  IMAD.WIDE R24, R27, 0x2, R4 ;  /* 0x000000021b187825 */ /* 0x000fc400078e0204 */
[----:B0-----:R-:W2:Y:S04]  /*5d730*/  LDL.LU R5, [R1+0x328] ;  /* 0x0003280001057983 */ /* 0x001ea80000300800 */
[----:B------:R0:W-:Y:S04]  /*5d740*/  @P4 STG.E.U16 desc[UR76][R12.64], R28 ;  /* 0x0000001c0c004986 */ /* 0x0001e8000c10154c */
[----:B0-----:R-:W3:Y:S04]  /*5d750*/  LDL.LU R12, [R1+0x338] ;  /* 0x00033800010c7983 */ /* 0x001ee80000300800 */
[----:B------:R-:W3:Y:S04]  /*5d760*/  LDL R13, [R1+0x11c0] ;  /* 0x0011c000010d7983 */ /* 0x000ee80000100800 */
[----:B------:R0:W-:Y:S04]  /*5d770*/  STL [R1+0x2054], R28 ;  /* 0x0020541c01007387 */ /* 0x0001e80000100800 */
[----:B0-----:R-:W4:Y:S04]  /*5d780*/  LDL R28, [R1+0x13f8] ;  /* 0x0013f800011c7983 */ /* 0x001f280000100800 */
[----:B--2---:R0:W-:Y:S04]  /*5d790*/  @P3 STG.E.U16 desc[UR76][R6.64], R5 ;  /* 0x0000000506003986 */ /* 0x0041e8000c10154c */
[----:B0-----:R-:W2:Y:S04]  /*5d7a0*/  LDL R6, [R1+0x13f0] ;  /* 0x0013f00001067983 */ /* 0x001ea80000100800 */
[----:B------:R-:W2:Y:S04]  /*5d7b0*/  LDL R7, [R1+0x13f4] ;  /* 0x0013f40001077983 */ /* 0x000ea80000100800 */
[----:B------:R4:W-:Y:S04]  /*5d7c0*/  @P5 STG.E.U16 desc[UR76][R14.64], R26 ;  /* 0x0000001a0e005986 */ /* 0x0009e8000c10154c */
[----:B---3--:R0:W-:Y:S04]  /*5d7d0*/  @P2 STG.E.U16 desc[UR76][R24.64], R12 ;  /* 0x0000000c18002986 */ /* 0x0081e8000c10154c */
[----:B------:R-:W3:Y:S01]  /*5d7e0*/  LDL.LU R5, [R1+0x368] ;  /* 0x0003680001057983 */ /* 0x000ee20000300800 */
[----:B----4-:R-:W-:-:S03]  /*5d7f0*/  PRMT R26, R17, 0x7632, R26 ;  /* 0x00007632111a7816 */ /* 0x010fc6000000001a */
[----:B------:R-:W4:Y:S01]  /*5d800*/  LDL.LU R17, [R1+0x2064] ;  /* 0x0020640001117983 */ /* 0x000f220000300800 */
[----:B0-----:R-:W-:Y:S02]  /*5d810*/  PRMT R24, R12, 0x7632, R24 ;  /* 0x000076320c187816 */ /* 0x001fe40000000018 */
[----:B--2---:R-:W-:Y:S02]  /*5d820*/  ISETP.LT.AND P4, PT, R6, UR46, !P0 ;  /* 0x0000002e06007c0c */ /* 0x004fe4000c781270 */
[----:B------:R-:W-:Y:S01]  /*5d830*/  ISETP.LT.AND P5, PT, R0, UR37, !P0 ;  /* 0x0000002500007c0c */ /* 0x000fe2000c7a1270 */
[----:B------:R-:W-:Y:S01]  /*5d840*/  VIADD R25, R13, 0x36 ;  /* 0x000000360d197836 */ /* 0x000fe20000000000 */
[----:B------:R-:W-:Y:S01]  /*5d850*/  ISETP.LT.AND P2, PT, R7, UR42, !P0 ;  /* 0x0000002a07007c0c */ /* 0x000fe2000c741270 */
[C---:B------:R-:W-:Y:S01]  /*5d860*/  IMAD.WIDE R6, R27.reuse, 0x2, R22 ;  /* 0x000000021b067825 */ /* 0x040fe200078e0216 */
[----:B------:R-:W0:Y:S04]  /*5d870*/  LDCU UR37, c[0x0][0x3b8] ;  /* 0x00007700ff2577ac */ /* 0x000e280008000800 */
[----:B------:R2:W-:Y:S01]  /*5d880*/  @P6 STG.E.U16 desc[UR76][R6.64], R24 ;  /* 0x0000001806006986 */ /* 0x0005e2000c10154c */
[C---:B------:R-:W-:Y:S01]  /*5d890*/  IMAD.WIDE R14, R27.reuse, 0x2, R18 ;  /* 0x000000021b0e7825 */ /* 0x040fe200078e0212 */
[----:B------:R-:W0:Y:S02]  /*5d8a0*/  LDCU UR46, c[0x0][0x398] ;  /* 0x00007300ff2e77ac */ /* 0x000e240008000800 */
[----:B--2---:R-:W2:Y:S01]  /*5d8b0*/  LDL.LU R7, [R1+0x348] ;  /* 0x0003480001077983 */ /* 0x004ea20000300800 */
[----:B------:R-:W-:-:S05]  /*5d8c0*/  IMAD.WIDE R12, R27, 0x2, R20 ;  /* 0x000000021b0c7825 */ /* 0x000fca00078e0214 */
[----:B--2---:R2:W-:Y:S04]  /*5d8d0*/  @P5 STG.E.U16 desc[UR76][R12.64], R7 ;  /* 0x000000070c005986 */ /* 0x0045e8000c10154c */
[----:B------:R0:W-:Y:S04]  /*5d8e0*/  @P4 STG.E.U16 desc[UR76][R14.64], R26 ;  /* 0x0000001a0e004986 */ /* 0x0001e8000c10154c */
[----:B--2---:R-:W2:Y:S04]  /*5d8f0*/  LDL.LU R12, [R1+0x358] ;  /* 0x00035800010c7983 */ /* 0x004ea80000300800 */
[----:B0-----:R-:W1:Y:S04]  /*5d900*/  LDL R14, [R1+0x13fc] ;  /* 0x0013fc00010e7983 */ /* 0x001e680000100800 */
[----:B------:R-:W2:Y:S04]  /*5d910*/  LDL R15, [R1+0x1400] ;  /* 0x00140000010f7983 */ /* 0x000ea80000100800 */
[----:B------:R-:W2:Y:S01]  /*5d920*/  LDL R13, [R1+0x13c0] ;  /* 0x0013c000010d7983 */ /* 0x000ea20000100800 */
[----:B------:R-:W-:Y:S01]  /*5d930*/  ISETP.LT.AND P4, PT, R28, UR47, !P0 ;  /* 0x0000002f1c007c0c */ /* 0x000fe2000c781270 */
[----:B----4-:R-:W-:Y:S01]  /*5d940*/  IMAD.WIDE R6, R27, 0x2, R16 ;  /* 0x000000021b067825 */ /* 0x010fe200078e0210 */
[----:B------:R-:W-:Y:S01]  /*5d950*/  ISETP.GE.AND P3, PT, R25, UR41, PT ;  /* 0x0000002919007c0c */ /* 0x000fe2000bf66270 */
[----:B------:R0:W-:Y:S01]  /*5d960*/  STL [R1+0x205c], R17 ;  /* 0x00205c1101007387 */ /* 0x0001e20000100800 */
[----:B---3--:R-:W-:Y:S01]  /*5d970*/  PRMT R25, R5, 0x7632, R25 ;  /* 0x0000763205197816 */ /* 0x008fe20000000019 */
[----:B------:R-:W3:Y:S02]  /*5d980*/  LDCU UR41, c[0x0][0x398] ;  /* 0x00007300ff2977ac */ /* 0x000ee40008000800 */
[----:B0-----:R-:W4:Y:S01]  /*5d990*/  LDL R17, [R1+0x30c] ;  /* 0x00030c0001117983 */ /* 0x001f220000100800 */
[----:B-1----:R-:W-:-:S03]  /*5d9a0*/  ISETP.LT.AND P5, PT, R14, UR45, !P0 ;  /* 0x0000002d0e007c0c */ /* 0x002fc6000c7a1270 */
[----:B--2---:R0:W-:Y:S01]  /*5d9b0*/  @P2 STG.E.U16 desc[UR76][R6.64], R12 ;  /* 0x0000000c06002986 */ /* 0x0041e2000c10154c */
[----:B------:R-:W-:Y:S02]  /*5d9c0*/  PRMT R24, R12, 0x7632, R24 ;  /* 0x000076320c187816 */ /* 0x000fe40000000018 */
[----:B------:R-:W-:Y:S01]  /*5d9d0*/  ISETP.LT.AND P0, PT, R15, UR39, !P0 ;  /* 0x000000270f007c0c */ /* 0x000fe2000c701270 */
[----:B------:R-:W-:Y:S01]  /*5d9e0*/  IMAD.WIDE R14, R27, 0x2, R10 ;  /* 0x000000021b0e7825 */ /* 0x000fe200078e020a */
[----:B------:R-:W-:Y:S01]  /*5d9f0*/  ISETP.LT.AND P6, PT, R0, UR46, !P3 ;  /* 0x0000002e00007c0c */ /* 0x000fe2000dfc1270 */
[----:B------:R-:W1:Y:S01]  /*5da00*/  LDCU UR39, c[0x0][0x398] ;  /* 0x00007300ff2777ac */ /* 0x000e620008000800 */
[----:B------:R-:W-:Y:S02]  /*5da10*/  ISETP.LT.AND P2, PT, R13, UR43, !P3 ;  /* 0x0000002b0d007c0c */ /* 0x000fe4000df41270 */
[----:B------:R2:W-:Y:S01]  /*5da20*/  @P4 STG.E.U16 desc[UR76][R14.64], R24 ;  /* 0x000000180e004986 */ /* 0x0005e2000c10154c */
[----:B------:R-:W1:Y:S01]  /*5da30*/  LDCU.64 UR42, c[0x0][0x398] ;  /* 0x00007300ff2a77ac */ /* 0x000e620008000a00 */
[C---:B0-----:R-:W-:Y:S01]  /*5da40*/  IMAD.WIDE R12, R27.reuse, 0x2, R8 ;  /* 0x000000021b0c7825 */ /* 0x041fe200078e0208 */
[----:B------:R-:W0:Y:S04]  /*5da50*/  LDCU UR46, c[0x0][0x398] ;  /* 0x00007300ff2e77ac */ /* 0x000e280008000800 */
[----:B------:R1:W-:Y:S04]  /*5da60*/  @P5 STG.E.U16 desc[UR76][R12.64], R5 ;  /* 0x000000050c005986 */ /* 0x0003e8000c10154c */
[----:B--2---:R-:W2:Y:S04]  /*5da70*/  LDL R14, [R1+0x13f4] ;  /* 0x0013f400010e7983 */ /* 0x004ea80000100800 */
[----:B------:R-:W2:Y:S04]  /*5da80*/  LDL R15, [R1+0x11c0] ;  /* 0x0011c000010f7983 */ /* 0x000ea80000100800 */
[----:B-1----:R-:W2:Y:S04]  /*5da90*/  LDL.LU R5, [R1+0x2060] ;  /* 0x0020600001057983 */ /* 0x002ea80000300800 */
[----:B------:R-:W2:Y:S04]  /*5daa0*/  LDL R12, [R1+0x13f0] ;  /* 0x0013f000010c7983 */ /* 0x000ea80000100800 */
[----:B------:R-:W2:Y:S01]  /*5dab0*/  LDL.LU R13, [R1+0x2fc] ;  /* 0x0002fc00010d7983 */ /* 0x000ea20000300800 */
[----:B------:R-:W-:Y:S01]  /*5dac0*/  IMAD.WIDE R6, R27, 0x2, R2 ;  /* 0x000000021b067825 */ /* 0x000fe200078e0202 */
[----:B---3--:R-:W-:Y:S01]  /*5dad0*/  ISETP.LT.AND P5, PT, R29, UR41, !P3 ;  /* 0x000000291d007c0c */ /* 0x008fe2000dfa1270 */
[----:B------:R-:W1:Y:S02]  /*5dae0*/  LDCU UR41, c[0x0][0x3b8] ;  /* 0x00007700ff2977ac */ /* 0x000e640008000800 */
[----:B------:R-:W-:Y:S01]  /*5daf0*/  VIADD R27, R27, UR37 ;  /* 0x000000251b1b7c36 */ /* 0x000fe20008000000 */
[----:B------:R2:W-:Y:S01]  /*5db00*/  @P0 STG.E.U16 desc[UR76][R6.64], R25 ;  /* 0x0000001906000986 */ /* 0x0005e2000c10154c */
[----:B----4-:R-:W-:Y:S01]  /*5db10*/  PRMT R26, R17, 0x7632, R26 ;  /* 0x00007632111a7816 */ /* 0x010fe2000000001a */
[----:B------:R-:W3:Y:S01]  /*5db20*/  LDCU UR37, c[0x0][0x398] ;  /* 0x00007300ff2577ac */ /* 0x000ee20008000800 */
[----:B--2---:R-:W-:Y:S01]  /*5db30*/  IMAD.WIDE R6, R27, 0x2, R4 ;  /* 0x000000021b067825 */ /* 0x004fe200078e0204 */
[----:B------:R2:W-:Y:S04]  /*5db40*/  STL [R1+0x2058], R5 ;  /* 0x0020580501007387 */ /* 0x0005e80000100800 */
[----:B------:R4:W-:Y:S01]  /*5db50*/  @P2 STG.E.U16 desc[UR76][R6.64], R13 ;  /* 0x0000000d06002986 */ /* 0x0009e2000c10154c */
[----:B------:R-:W-:-:S03]  /*5db60*/  PRMT R24, R13, 0x7632, R24 ;  /* 0x000076320d187816 */ /* 0x000fc60000000018 */
[----:B--2---:R-:W2:Y:S04]  /*5db70*/  LDL.LU R5, [R1+0x32c] ;  /* 0x00032c0001057983 */ /* 0x004ea80000300800 */
[----:B------:R-:W2:Y:S01]  /*5db80*/  LDL.LU R17, [R1+0x205c] ;  /* 0x00205c0001117983 */ /* 0x000ea20000300800 */
[----:B----4-:R-:W-:-:S05]  /*5db90*/  IMAD.WIDE R6, R27, 0x2, R22 ;  /* 0x000000021b067825 */ /* 0x010fca00078e0216 */
[----:B------:R4:W-:Y:S04]  /*5dba0*/  @P5 STG.E.U16 desc[UR76][R6.64], R24 ;  /* 0x0000001806005986 */ /* 0x0009e8000c10154c */
[----:B----4-:R-:W4:Y:S01]  /*5dbb0*/  LDL.LU R7, [R1+0x30c] ;  /* 0x00030c0001077983 */ /* 0x010f220000300800 */
[----:B------:R-:W-:Y:S01]  /*5dbc0*/  ISETP.LT.AND P4, PT, R12, UR74, !P3 ;  /* 0x0000004a0c007c0c */ /* 0x000fe2000df81270 */
[----:B------:R-:W-:Y:S01]  /*5dbd0*/  VIADD R25, R15, 0x37 ;  /* 0x000000370f197836 */ /* 0x000fe20000000000 */
[----:B------:R-:W-:Y:S01]  /*5dbe0*/  ISETP.LT.AND P0, PT, R14, UR44, !P3 ;  /* 0x0000002c0e007c0c */ /* 0x000fe2000df01270 */
[C---:B------:R-:W-:Y:S01]  /*5dbf0*/  IMAD.WIDE R12, R27.reuse, 0x2, R20 ;  /* 0x000000021b0c7825 */ /* 0x040fe200078e0214 */
[----:B------:R-:W0:Y:S03]  /*5dc00*/  LDCU UR44, c[0x0][0x398] ;  /* 0x00007300ff2c77ac */ /* 0x000e260008000800 */
[C---:B------:R-:W-:Y:S01]  /*5dc10*/  IMAD.WIDE R14, R27.reuse, 0x2, R18 ;  /* 0x000000021b0e7825 */ /* 0x040fe200078e0212 */
[----:B----4-:R4:W-:Y:S05]  /*5dc20*/  @P6 STG.E.U16 desc[UR76][R12.64], R7 ;  /* 0x000000070c006986 */ /* 0x0109ea000c10154c */
[----:B------:R0:W-:Y:S04]  /*5dc30*/  @P4 STG.E.U16 desc[UR76][R14.64], R26 ;  /* 0x0000001a0e004986 */ /* 0x0001e8000c10154c */
[----:B----4-:R-:W4:Y:S04]  /*5dc40*/  LDL.LU R12, [R1+0x31c] ;  /* 0x00031c00010c7983 */ /* 0x010f280000300800 */
[----:B0-----:R-:W4:Y:S04]  /*5dc50*/  LDL R14, [R1+0x13fc] ;  /* 0x0013fc00010e7983 */ /* 0x001f280000100800 */
[----:B------:R-:W4:Y:S04]  /*5dc60*/  LDL R15, [R1+0x1400] ;  /* 0x00140000010f7983 */ /* 0x000f280000100800 */
[----:B------:R-:W4:Y:S01]  /*5dc70*/  LDL R13, [R1+0x13c0] ;  /* 0x0013c000010d7983 */ /* 0x000f220000100800 */
[----:B---3--:R-:W-:Y:S01]  /*5dc80*/  ISETP.LT.AND P4, PT, R28, UR37, !P3 ;  /* 0x000000251c007c0c */ /* 0x008fe2000df81270 */
[----:B--2---:R-:W-:Y:S01]  /*5dc90*/  IMAD.WIDE R6, R27, 0x2, R16 ;  /* 0x000000021b067825 */ /* 0x004fe200078e0210 */
[----:B------:R-:W-:Y:S01]  /*5dca0*/  ISETP.GE.AND P2, PT, R25, UR43, PT ;  /* 0x0000002b19007c0c */ /* 0x000fe2000bf46270 */
[----:B------:R-:W2:Y:S01]  /*5dcb0*/  LDL R28, [R1+0x34c] ;  /* 0x00034c00011c7983 */ /* 0x000ea20000100800 */
[----:B------:R-:W-:Y:S01]  /*5dcc0*/  PRMT R25, R5, 0x7632, R25 ;  /* 0x0000763205197816 */ /* 0x000fe20000000019 */
[----:B------:R-:W0:Y:S01]  /*5dcd0*/  LDCU UR43, c[0x0][0x398] ;  /* 0x00007300ff2b77ac */ /* 0x000e220008000800 */
[----:B------:R-:W3:Y:S01]  /*5dce0*/  LDCU UR37, c[0x0][0x3b8] ;  /* 0x00007700ff2577ac */ /* 0x000ee20008000800 */
[----:B----4-:R-:W-:Y:S01]  /*5dcf0*/  ISETP.LT.AND P5, PT, R14, UR39, !P3 ;  /* 0x000000270e007c0c */ /* 0x010fe2000dfa1270 */
[----:B------:R4:W-:Y:S01]  /*5dd00*/  @P0 STG.E.U16 desc[UR76][R6.64], R12 ;  /* 0x0000000c06000986 */ /* 0x0009e2000c10154c */
[----:B------:R-:W-:Y:S01]  /*5dd10*/  PRMT R24, R12, 0x7632, R24 ;  /* 0x000076320c187816 */ /* 0x000fe20000000018 */
[----:B------:R-:W0:Y:S01]  /*5dd20*/  LDCU UR39, c[0x0][0x398] ;  /* 0x00007300ff2777ac */ /* 0x000e220008000800 */
[----:B------:R-:W-:Y:S01]  /*5dd30*/  ISETP.LT.AND P3, PT, R15, UR75, !P3 ;  /* 0x0000004b0f007c0c */ /* 0x000fe2000df61270 */
[----:B------:R-:W-:Y:S01]  /*5dd40*/  IMAD.WIDE R14, R27, 0x2, R10 ;  /* 0x000000021b0e7825 */ /* 0x000fe200078e020a */
[----:B------:R-:W-:Y:S01]  /*5dd50*/  ISETP.LT.AND P0, PT, R13, UR44, !P2 ;  /* 0x0000002c0d007c0c */ /* 0x000fe2000d701270 */
[----:B------:R-:W0:Y:S02]  /*5dd60*/  LDCU.64 UR44, c[0x0][0x398] ;  /* 0x00007300ff2c77ac */ /* 0x000e240008000a00 */
[C---:B----4-:R-:W-:Y:S01]  /*5dd70*/  IMAD.WIDE R12, R27.reuse, 0x2, R8 ;  /* 0x000000021b0c7825 */ /* 0x050fe200078e0208 */
[----:B------:R4:W-:Y:S04]  /*5dd80*/  @P4 STG.E.U16 desc[UR76][R14.64], R24 ;  /* 0x000000180e004986 */ /* 0x0009e8000c10154c */
[----:B------:R0:W-:Y:S04]  /*5dd90*/  @P5 STG.E.U16 desc[UR76][R12.64], R5 ;  /* 0x000000050c005986 */ /* 0x0001e8000c10154c */
[----:B----4-:R-:W4:Y:S04]  /*5dda0*/  LDL R14, [R1+0x13f4] ;  /* 0x0013f400010e7983 */ /* 0x010f280000100800 */
[----:B------:R-:W3:Y:S04]  /*5ddb0*/  LDL R15, [R1+0x11c0] ;  /* 0x0011c000010f7983 */ /* 0x000ee80000100800 */
[----:B0-----:R-:W3:Y:S04]  /*5ddc0*/  LDL.LU R5, [R1+0x2058] ;  /* 0x0020580001057983 */ /* 0x001ee80000300800 */
[----:B------:R-:W4:Y:S04]  /*5ddd0*/  LDL R12, [R1+0x13f0] ;  /* 0x0013f000010c7983 */ /* 0x000f280000100800 */
[----:B------:R-:W4:Y:S01]  /*5dde0*/  LDL.LU R13, [R1+0x33c] ;  /* 0x00033c00010d7983 */ /* 0x000f220000300800 */
[----:B------:R-:W-:Y:S01]  /*5ddf0*/  IMAD.WIDE R6, R27, 0x2, R2 ;  /* 0x000000021b067825 */ /* 0x000fe200078e0202 */
[----:B------:R-:W-:Y:S01]  /*5de00*/  ISETP.LT.AND P4, PT, R29, UR43, !P2 ;  /* 0x0000002b1d007c0c */ /* 0x000fe2000d781270 */
[----:B------:R-:W0:Y:S02]  /*5de10*/  LDCU UR43, c[0x0][0x398] ;  /* 0x00007300ff2b77ac */ /* 0x000e240008000800 */
[----:B-1----:R-:W-:Y:S01]  /*5de20*/  VIADD R27, R27, UR41 ;  /* 0x000000291b1b7c36 */ /* 0x002fe20008000000 */
[----:B------:R-:W-:Y:S01]  /*5de30*/  @P3 STG.E.U16 desc[UR76][R6.64], R25 ;  /* 0x0000001906003986 */ /* 0x000fe2000c10154c */
[----:B--2---:R-:W-:Y:S01]  /*5de40*/  PRMT R26, R28, 0x7632, R26 ;  /* 0x000076321c1a7816 */ /* 0x004fe2000000001a */
[----:B------:R-:W1:Y:S02]  /*5de50*/  LDCU UR41, c[0x0][0x398] ;  /* 0x00007300ff2977ac */ /* 0x000e640008000800 */
[----:B------:R2:W-:Y:S04]  /*5de60*/  STL [R1+0x2050], R29 ;  /* 0x0020501d01007387 */ /* 0x0005e80000100800 */
[----:B--2---:R-:W2:Y:S04]  /*5de70*/  LDL.LU R29, [R1+0x36c] ;  /* 0x00036c00011d7983 */ /* 0x004ea80000300800 */
[----:B------:R-:W2:Y:S01]  /*5de80*/  LDL.LU R28, [R1+0x2054] ;  /* 0x00205400011c7983 */ /* 0x000ea20000300800 */
[----:B---3--:R-:W-:-:S04]  /*5de90*/  IMAD.WIDE R6, R27, 0x2, R4 ;  /* 0x000000021b067825 */ /* 0x008fc800078e0204 */
[----:B------:R-:W-:Y:S01]  /*5dea0*/  VIADD R25, R15, 0x38 ;  /* 0x000000380f197836 */ /* 0x000fe20000000000 */
[----:B----4-:R3:W-:Y:S01]  /*5deb0*/  @P0 STG.E.U16 desc[UR76][R6.64], R13 ;  /* 0x0000000d06000986 */ /* 0x0107e2000c10154c */
[----:B------:R-:W-:-:S03]  /*5dec0*/  PRMT R24, R13, 0x7632, R24 ;  /* 0x000076320d187816 */ /* 0x000fc60000000018 */
[----:B------:R-:W-:Y:S01]  /*5ded0*/  ISETP.GE.AND P0, PT, R25, UR45, PT ;  /* 0x0000002d19007c0c */ /* 0x000fe2000bf06270 */
[----:B------:R-:W4:Y:S01]  /*5dee0*/  LDCU UR45, c[0x0][0x398] ;  /* 0x00007300ff2d77ac */ /* 0x000f220008000800 */
[----:B------:R-:W2:Y:S01]  /*5def0*/  LDL.LU R25, [R1+0x35c] ;  /* 0x00035c0001197983 */ /* 0x000ea20000300800 */
[----:B---3--:R-:W-:-:S05]  /*5df00*/  IMAD.WIDE R6, R27, 0x2, R22 ;  /* 0x000000021b067825 */ /* 0x008fca00078e0216 */
[----:B------:R3:W-:Y:S04]  /*5df10*/  @P4 STG.E.U16 desc[UR76][R6.64], R24 ;  /* 0x0000001806004986 */ /* 0x0007e8000c10154c */
[----:B---3--:R-:W3:Y:S01]  /*5df20*/  LDL.LU R6, [R1+0x34c] ;  /* 0x00034c0001067983 */ /* 0x008ee20000300800 */
[----:B------:R-:W-:Y:S02]  /*5df30*/  ISETP.LT.AND P5, PT, R0, UR72, !P2 ;  /* 0x0000004800007c0c */ /* 0x000fe4000d7a1270 */
[----:B------:R-:W-:Y:S01]  /*5df40*/  ISETP.LT.AND P3, PT, R12, UR73, !P2 ;  /* 0x000000490c007c0c */ /* 0x000fe2000d761270 */
[----:B------:R-:W-:Y:S01]  /*5df50*/  IMAD.WIDE R12, R27, 0x2, R20 ;  /* 0x000000021b0c7825 */ /* 0x000fe200078e0214 */
[----:B------:R-:W1:Y:S01]  /*5df60*/  LDL R7, [R1+0x13f8] ;  /* 0x0013f80001077983 */ /* 0x000e620000100800 */
[----:B------:R-:W-:-:S03]  /*5df70*/  ISETP.LT.AND P6, PT, R14, UR38, !P2 ;  /* 0x000000260e007c0c */ /* 0x000fc6000d7c1270 */
[----:B------:R-:W2:Y:S05]  /*5df80*/  LDL R24, [R1+0x1400] ;  /* 0x0014000001187983 */ /* 0x000eaa0000100800 */
[----:B---3--:R3:W-:Y:S04]  /*5df90*/  @P5 STG.E.U16 desc[UR76][R12.64], R6 ;  /* 0x000000060c005986 */ /* 0x0087e8000c10154c */
[----:B---3--:R-:W3:Y:S04]  /*5dfa0*/  LDL R12, [R1+0x13fc] ;  /* 0x0013fc00010c7983 */ /* 0x008ee80000100800 */
[----:B------:R-:W4:Y:S01]  /*5dfb0*/  LDL R13, [R1+0x13c0] ;  /* 0x0013c000010d7983 */ /* 0x000f220000100800 */
[----:B-1----:R-:W-:Y:S01]  /*5dfc0*/  ISETP.LT.AND P5, PT, R7, UR41, !P2 ;  /* 0x0000002907007c0c */ /* 0x002fe2000d7a1270 */
[----:B------:R-:W-:Y:S01]  /*5dfd0*/  IMAD.WIDE R14, R27, 0x2, R18 ;  /* 0x000000021b0e7825 */ /* 0x000fe200078e0212 */
[----:B--2---:R-:W-:Y:S01]  /*5dfe0*/  PRMT R28, R25, 0x7632, R28 ;  /* 0x00007632191c7816 */ /* 0x004fe2000000001c */
[----:B------:R-:W1:Y:S02]  /*5dff0*/  LDCU UR41, c[0x0][0x398] ;  /* 0x00007300ff2977ac */ /* 0x000e640008000800 */
[C---:B------:R-:W-:Y:S01]  /*5e000*/  IMAD.WIDE R6, R27.reuse, 0x2, R16 ;  /* 0x000000021b067825 */ /* 0x040fe200078e0210 */
[----:B------:R2:W-:Y:S04]  /*5e010*/  @P3 STG.E.U16 desc[UR76][R14.64], R26 ;  /* 0x0000001a0e003986 */ /* 0x0005e8000c10154c */
[----:B------:R0:W-:Y:S01]  /*5e020*/  @P6 STG.E.U16 desc[UR76][R6.64], R25 ;  /* 0x0000001906006986 */ /* 0x0001e2000c10154c */
[C---:B--2---:R-:W-:Y:S01]  /*5e030*/  VIADD R26, R27.reuse, UR37 ;  /* 0x000000251b1a7c36 */ /* 0x044fe20008000000 */
[----:B------:R-:W2:Y:S01]  /*5e040*/  LDCU UR37, c[0x0][0x3b8] ;  /* 0x00007700ff2577ac */ /* 0x000ea20008000800 */
[----:B0-----:R-:W-:-:S04]  /*5e050*/  IMAD.WIDE R6, R27, 0x2, R8 ;  /* 0x000000021b067825 */ /* 0x001fc800078e0208 */
[----:B------:R-:W-:Y:S01]  /*5e060*/  IMAD.WIDE R14, R27, 0x2, R2 ;  /* 0x000000021b0e7825 */ /* 0x000fe200078e0202 */
[----:B---3--:R-:W-:Y:S01]  /*5e070*/  ISETP.LT.AND P4, PT, R12, UR39, !P2 ;  /* 0x000000270c007c0c */ /* 0x008fe2000d781270 */
[----:B------:R-:W0:Y:S01]  /*5e080*/  LDCU.64 UR38, c[0x0][0x398] ;  /* 0x00007300ff2677ac */ /* 0x000e220008000a00 */
[----:B----4-:R-:W-:Y:S01]  /*5e090*/  ISETP.LT.AND P3, PT, R13, UR71, !P0 ;  /* 0x000000470d007c0c */ /* 0x010fe2000c761270 */
[----:B------:R-:W-:Y:S01]  /*5e0a0*/  IMAD.WIDE R12, R27, 0x2, R10 ;  /* 0x000000021b0c7825 */ /* 0x000fe200078e020a */
[----:B------:R-:W-:-:S04]  /*5e0b0*/  PRMT R27, R29, 0x7632, R27 ;  /* 0x000076321d1b7816 */ /* 0x000fc8000000001b */
[----:B------:R3:W-:Y:S05]  /*5e0c0*/  @P5 STG.E.U16 desc[UR76][R12.64], R28 ;  /* 0x0000001c0c005986 */ /* 0x0007ea000c10154c */
[----:B------:R-:W-:Y:S04]  /*5e0d0*/  @P4 STG.E.U16 desc[UR76][R6.64], R29 ;  /* 0x0000001d06004986 */ /* 0x000fe8000c10154c */
[----:B---3--:R-:W3:Y:S04]  /*5e0e0*/  LDL.LU R12, [R1+0x370] ;  /* 0x00037000010c7983 */ /* 0x008ee80000300800 */
[----:B------:R-:W4:Y:S04]  /*5e0f0*/  LDL R13, [R1+0x11c0] ;  /* 0x0011c000010d7983 */ /* 0x000f280000100800 */
[----:B------:R0:W-:Y:S04]  /*5e100*/  STL [R1+0x202c], R28 ;  /* 0x00202c1c01007387 */ /* 0x0001e80000100800 */
[----:B0-----:R-:W2:Y:S04]  /*5e110*/  LDL.LU R28, [R1+0x380] ;  /* 0x00038000011c7983 */ /* 0x001ea80000300800 */
[----:B------:R-:W2:Y:S04]  /*5e120*/  LDL.LU R29, [R1+0x2050] ;  /* 0x00205000011d7983 */ /* 0x000ea80000300800 */
[----:B------:R-:W2:Y:S04]  /*5e130*/  LDL R6, [R1+0x13f0] ;  /* 0x0013f00001067983 */ /* 0x000ea80000100800 */
[----:B------:R-:W2:Y:S01]  /*5e140*/  LDL R7, [R1+0x13f4] ;  /* 0x0013f40001077983 */ /* 0x000ea20000100800 */
[----:B------:R-:W-:Y:S01]  /*5e150*/  ISETP.LT.AND P2, PT, R24, UR70, !P2 ;  /* 0x0000004618007c0c */ /* 0x000fe2000d741270 */
[----:B------:R-:W-:Y:S01]  /*5e160*/  IMAD.WIDE R24, R26, 0x2, R4 ;  /* 0x000000021a187825 */ /* 0x000fe200078e0204 */
[----:B------:R-:W-:Y:S01]  /*5e170*/  ISETP.LT.AND P5, PT, R0, UR43, !P0 ;  /* 0x0000002b00007c0c */ /* 0x000fe2000c7a1270 */
[----:B------:R-:W-:Y:S01]  /*5e180*/  STL [R1+0x204c], R21 ;  /* 0x00204c1501007387 */ /* 0x000fe20000100800 */
[----:B------:R-:W0:Y:S09]  /*5e190*/  LDCU UR43, c[0x0][0x398] ;  /* 0x00007300ff2b77ac */ /* 0x000e320008000800 */
[----:B------:R0:W-:Y:S02]  /*5e1a0*/  @P2 STG.E.U16 desc[UR76][R14.64], R27 ;  /* 0x0000001b0e002986 */ /* 0x0001e4000c10154c */
[----:B0-----:R-:W-:-:S02]  /*5e1b0*/  IMAD.WIDE R14, R26, 0x2, R18 ;  /* 0x000000021a0e7825 */ /* 0x001fc400078e0212 */
[----:B---3--:R0:W-:Y:S02]  /*5e1c0*/  @P3 STG.E.U16 desc[UR76][R24.64], R12 ;  /* 0x0000000c18003986 */ /* 0x0081e4000c10154c */
[----:B0-----:R-:W-:Y:S01]  /*5e1d0*/  PRMT R24, R12, 0x7632, R24 ;  /* 0x000076320c187816 */ /* 0x001fe20000000018 */
[----:B----4-:R-:W-:Y:S01]  /*5e1e0*/  VIADD R25, R13, 0x39 ;  /* 0x000000390d197836 */ /* 0x010fe20000000000 */
[----:B--2---:R-:W-:Y:S02]  /*5e1f0*/  ISETP.LT.AND P6, PT, R29, UR45, !P0 ;  /* 0x0000002d1d007c0c */ /* 0x004fe4000c7c1270 */
[----:B------:R-:W-:Y:S01]  /*5e200*/  ISETP.LT.AND P2, PT, R6, UR68, !P0 ;  /* 0x0000004406007c0c */ /* 0x000fe2000c741270 */
[----:B------:R-:W-:Y:S01]  /*5e210*/  IMAD.WIDE R12, R26, 0x2, R20 ;  /* 0x000000021a0c7825 */ /* 0x000fe200078e0214 */
[----:B------:R-:W-:-:S03]  /*5e220*/  ISETP.LT.AND P3, PT, R7, UR40, !P0 ;  /* 0x0000002807007c0c */ /* 0x000fc6000c761270 */
[----:B------:R-:W-:Y:S01]  /*5e230*/  IMAD.WIDE R6, R26, 0x2, R22 ;  /* 0x000000021a067825 */ /* 0x000fe200078e0216 */
[----:B------:R-:W-:Y:S01]  /*5e240*/  PRMT R27, R28, 0x7632, R27 ;  /* 0x000076321c1b7816 */ /* 0x000fe2000000001b */
[----:B------:R-:W0:Y:S04]  /*5e250*/  LDCU UR45, c[0x0][0x398] ;  /* 0x00007300ff2d77ac */ /* 0x000e280008000800 */
[----:B------:R-:W-:Y:S04]  /*5e260*/  @P6 STG.E.U16 desc[UR76][R6.64], R24 ;  /* 0x0000001806006986 */ /* 0x000fe8000c10154c */
[----:B------:R2:W-:Y:S04]  /*5e270*/  @P5 STG.E.U16 desc[UR76][R12.64], R28 ;  /* 0x0000001c0c005986 */ /* 0x0005e8000c10154c */
[----:B------:R3:W-:Y:S04]  /*5e280*/  @P2 STG.E.U16 desc[UR76][R14.64], R27 ;  /* 0x0000001b0e002986 */ /* 0x0007e8000c10154c */
[----:B--2---:R-:W2:Y:S04]  /*5e290*/  LDL.LU R12, [R1+0x390] ;  /* 0x00039000010c7983 */ /* 0x004ea80000300800 */
[----:B------:R-:W4:Y:S04]  /*5e2a0*/  LDL R13, [R1+0x13c0] ;  /* 0x0013c000010d7983 */ /* 0x000f280000100800 */
[----:B------:R-:W4:Y:S04]  /*5e2b0*/  LDL R21, [R1+0x13f0] ;  /* 0x0013f00001157983 */ /* 0x000f280000100800 */
[----:B------:R-:W4:Y:S04]  /*5e2c0*/  LDL.LU R28, [R1+0x3b0] ;  /* 0x0003b000011c7983 */ /* 0x000f280000300800 */
[----:B---3--:R-:W3:Y:S04]  /*5e2d0*/  LDL R14, [R1+0x13f8] ;  /* 0x0013f800010e7983 */ /* 0x008ee80000100800 */
[----:B------:R-:W4:Y:S04]  /*5e2e0*/  LDL R15, [R1+0x1400] ;  /* 0x00140000010f7983 */ /* 0x000f280000100800 */
[----:B------:R0:W-:Y:S04]  /*5e2f0*/  STL [R1+0x2038], R27 ;  /* 0x0020381b01007387 */ /* 0x0001e80000100800 */
[----:B0-----:R-:W1:Y:S01]  /*5e300*/  LDL R27, [R1+0x13fc] ;  /* 0x0013fc00011b7983 */ /* 0x001e620000100800 */
[----:B------:R-:W-:Y:S01]  /*5e310*/  IMAD.WIDE R6, R26, 0x2, R16 ;  /* 0x000000021a067825 */ /* 0x000fe200078e0210 */
[----:B------:R-:W-:Y:S01]  /*5e320*/  ISETP.GE.AND P4, PT, R25, UR39, PT ;  /* 0x0000002719007c0c */ /* 0x000fe2000bf86270 */
[----:B------:R-:W0:Y:S01]  /*5e330*/  LDCU UR39, c[0x0][0x398] ;  /* 0x00007300ff2777ac */ /* 0x000e220008000800 */
[----:B------:R-:W-:Y:S04]  /*5e340*/  STL [R1+0x2048], R8 ;  /* 0x0020480801007387 */ /* 0x000fe80000100800 */
[----:B--2---:R2:W-:Y:S01]  /*5e350*/  @P3 STG.E.U16 desc[UR76][R6.64], R12 ;  /* 0x0000000c06003986 */ /* 0x0045e2000c10154c */
[----:B------:R-:W-:-:S02]  /*5e360*/  PRMT R24, R12, 0x7632, R24 ;  /* 0x000076320c187816 */ /* 0x000fc40000000018 */
[----:B---3--:R-:W-:Y:S02]  /*5e370*/  ISETP.LT.AND P2, PT, R14, UR46, !P0 ;  /* 0x0000002e0e007c0c */ /* 0x008fe4000c741270 */
[----:B----4-:R-:W-:Y:S02]  /*5e380*/  ISETP.LT.AND P6, PT, R15, UR69, !P0 ;  /* 0x000000450f007c0c */ /* 0x010fe4000c7c1270 */
[----:B-1----:R-:W-:Y:S01]  /*5e390*/  ISETP.LT.AND P5, PT, R27, UR41, !P0 ;  /* 0x000000291b007c0c */ /* 0x002fe2000c7a1270 */
[C---:B------:R-:W-:Y:S01]  /*5e3a0*/  IMAD.WIDE R14, R26.reuse, 0x2, R10 ;  /* 0x000000021a0e7825 */ /* 0x040fe200078e020a */
[----:B------:R-:W-:Y:S01]  /*5e3b0*/  ISETP.LT.AND P0, PT, R13, UR66, !P4 ;  /* 0x000000420d007c0c */ /* 0x000fe2000e701270 */
[----:B------:R-:W1:Y:S02]  /*5e3c0*/  LDCU.64 UR40, c[0x0][0x398] ;  /* 0x00007300ff2877ac */ /* 0x000e640008000a00 */
[C---:B--2---:R-:W-:Y:S02]  /*5e3d0*/  IMAD.WIDE R12, R26.reuse, 0x2, R8 ;  /* 0x000000021a0c7825 */ /* 0x044fe400078e0208 */
[----:B------:R-:W2:Y:S02]  /*5e3e0*/  LDL.LU R8, [R1+0x3a0] ;  /* 0x0003a00001087983 */ /* 0x000ea40000300800 */
[----:B------:R-:W-:Y:S01]  /*5e3f0*/  IMAD.WIDE R6, R26, 0x2, R2 ;  /* 0x000000021a067825 */ /* 0x000fe200078e0202 */
[----:B------:R-:W-:Y:S01]  /*5e400*/  ISETP.LT.AND P3, PT, R29, UR67, !P4 ;  /* 0x000000431d007c0c */ /* 0x000fe2000e761270 */
[----:B------:R3:W-:Y:S01]  /*5e410*/  @P2 STG.E.U16 desc[UR76][R14.64], R24 ;  /* 0x000000180e002986 */ /* 0x0007e2000c10154c */
[----:B------:R-:W4:Y:S03]  /*5e420*/  LDCU.64 UR46, c[0x0][0x398] ;  /* 0x00007300ff2e77ac */ /* 0x000f260008000a00 */
[----:B------:R-:W-:Y:S04]  /*5e430*/  STL [R1+0x2044], R9 ;  /* 0x0020440901007387 */ /* 0x000fe80000100800 */
[----:B---3--:R-:W3:Y:S01]  /*5e440*/  LDL R24, [R1+0x11c0] ;  /* 0x0011c00001187983 */ /* 0x008ee20000100800 */
[----:B--2---:R-:W-:-:S03]  /*5e450*/  PRMT R25, R8, 0x7632, R25 ;  /* 0x0000763208197816 */ /* 0x004fc60000000019 */
[----:B------:R2:W-:Y:S01]  /*5e460*/  @P5 STG.E.U16 desc[UR76][R12.64], R8 ;  /* 0x000000080c005986 */ /* 0x0005e2000c10154c */
[----:B------:R-:W-:-:S03]  /*5e470*/  ISETP.LT.AND P5, PT, R21, UR43, !P4 ;  /* 0x0000002b15007c0c */ /* 0x000fc6000e7a1270 */
[----:B------:R0:W-:Y:S04]  /*5e480*/  @P6 STG.E.U16 desc[UR76][R6.64], R25 ;  /* 0x0000001906006986 */ /* 0x0001e8000c10154c */
[----:B--2---:R-:W2:Y:S04]  /*5e490*/  LDL R8, [R1+0x1400] ;  /* 0x0014000001087983 */ /* 0x004ea80000100800 */
[----:B------:R-:W2:Y:S04]  /*5e4a0*/  LDL.LU R9, [R1+0x3d0] ;  /* 0x0003d00001097983 */ /* 0x000ea80000300800 */
[----:B0-----:R-:W2:Y:S04]  /*5e4b0*/  LDL R25, [R1+0x13f4] ;  /* 0x0013f40001197983 */ /* 0x001ea80000100800 */
[----:B------:R-:W3:Y:S01]  /*5e4c0*/  LDL.LU R21, [R1+0x204c] ;  /* 0x00204c0001157983 */ /* 0x000ee20000300800 */
[----:B------:R-:W-:Y:S01]  /*5e4d0*/  VIADD R26, R26, UR37 ;  /* 0x000000251a1a7c36 */ /* 0x000fe20008000000 */
[----:B------:R-:W-:Y:S01]  /*5e4e0*/  PRMT R14, R28, 0x7632, R14 ;  /* 0x000076321c0e7816 */ /* 0x000fe2000000000e */
[----:B------:R-:W0:Y:S02]  /*5e4f0*/  LDCU UR37, c[0x0][0x3b8] ;  /* 0x00007700ff2577ac */ /* 0x000e240008000800 */
[----:B------:R-:W-:-:S04]  /*5e500*/  IMAD.WIDE R6, R26, 0x2, R4 ;  /* 0x000000021a067825 */ /* 0x000fc800078e0204 */
[----:B------:R-:W-:Y:S01]  /*5e510*/  IMAD.WIDE R12, R26, 0x2, R22 ;  /* 0x000000021a0c7825 */ /* 0x000fe200078e0216 */
[----:B------:R0:W-:Y:S04]  /*5e520*/  @P0 STG.E.U16 desc[UR76][R6.64], R28 ;  /* 0x0000001c06000986 */ /* 0x0001e8000c10154c */
[----:B------:R1:W-:Y:S04]  /*5e530*/  @P3 STG.E.U16 desc[UR76][R12.64], R14 ;  /* 0x0000000e0c003986 */ /* 0x0003e8000c10154c */
[----:B0-----:R-:W4:Y:S01]  /*5e540*/  LDL.LU R28, [R1+0x3e0] ;  /* 0x0003e000011c7983 */ /* 0x001f220000300800 */
[----:B--2---:R-:W-:-:S03]  /*5e550*/  ISETP.LT.AND P3, PT, R25, UR42, !P4 ;  /* 0x0000002a19007c0c */ /* 0x004fc6000e761270 */
[----:B------:R0:W-:Y:S01]  /*5e560*/  STL [R1+0x203c], R25 ;  /* 0x00203c1901007387 */ /* 0x0001e20000100800 */
[----:B---3--:R-:W-:Y:S01]  /*5e570*/  IMAD.WIDE R6, R26, 0x2, R20 ;  /* 0x000000021a067825 */ /* 0x008fe200078e0214 */
[----:B------:R-:W-:Y:S01]  /*5e580*/  ISETP.LT.AND P2, PT, R0, UR45, !P4 ;  /* 0x0000002d00007c0c */ /* 0x000fe2000e741270 */
[----:B------:R-:W2:Y:S02]  /*5e590*/  LDCU UR42, c[0x0][0x398] ;  /* 0x00007300ff2a77ac */ /* 0x000ea40008000800 */
[----:B-1----:R-:W-:Y:S02]  /*5e5a0*/  VIADD R14, R24, 0x3d ;  /* 0x0000003d180e7836 */ /* 0x002fe40000000000 */
[----:B------:R-:W-:Y:S01]  /*5e5b0*/  IMAD.WIDE R12, R26, 0x2, R18 ;  /* 0x000000021a0c7825 */ /* 0x000fe200078e0212 */
[----:B0-----:R-:W3:Y:S01]  /*5e5c0*/  LDL R25, [R1+0x13f8] ;  /* 0x0013f80001197983 */ /* 0x001ee20000100800 */
[----:B------:R-:W0:Y:S03]  /*5e5d0*/  LDCU UR45, c[0x0][0x398] ;  /* 0x00007300ff2d77ac */ /* 0x000e260008000800 */
[----:B------:R1:W-:Y:S04]  /*5e5e0*/  STL [R1+0x2040], R21 ;  /* 0x0020401501007387 */ /* 0x0003e80000100800 */
[----:B-1----:R-:W2:Y:S01]  /*5e5f0*/  LDL.LU R21, [R1+0x3c0] ;  /* 0x0003c00001157983 */ /* 0x002ea20000300800 */
[----:B------:R-:W-:Y:S01]  /*5e600*/  ISETP.GE.AND P0, PT, R14, UR41, PT ;  /* 0x000000290e007c0c */ /* 0x000fe2000bf06270 */
[----:B------:R-:W-:Y:S01]  /*5e610*/  VIADD R14, R24, 0x3a ;  /* 0x0000003a180e7836 */ /* 0x000fe20000000000 */
[----:B------:R-:W1:Y:S01]  /*5e620*/  LDCU UR41, c[0x0][0x398] ;  /* 0x00007300ff2977ac */ /* 0x000e620008000800 */
[----:B---3--:R-:W-:-:S02]  /*5e630*/  ISETP.LT.AND P6, PT, R25, UR65, !P4 ;  /* 0x0000004119007c0c */ /* 0x008fc4000e7c1270 */
[----:B------:R-:W3:Y:S01]  /*5e640*/  LDL.LU R25, [R1+0x374] ;  /* 0x0003740001197983 */ /* 0x000ee20000300800 */
[----:B--2---:R-:W-:-:S03]  /*5e650*/  PRMT R15, R21, 0x7632, R15 ;  /* 0x00007632150f7816 */ /* 0x004fc6000000000f */
[----:B------:R2:W-:Y:S01]  /*5e660*/  @P2 STG.E.U16 desc[UR76][R6.64], R21 ;  /* 0x0000001506002986 */ /* 0x0005e2000c10154c */
[----:B----4-:R-:W-:Y:S01]  /*5e670*/  ISETP.GE.AND P2, PT, R14, UR47, PT ;  /* 0x0000002f0e007c0c */ /* 0x010fe2000bf46270 */
[----:B------:R-:W-:Y:S01]  /*5e680*/  VIADD R24, R24, 0x3b ;  /* 0x0000003b18187836 */ /* 0x000fe20000000000 */
[----:B------:R-:W4:Y:S01]  /*5e690*/  LDCU UR47, c[0x0][0x398] ;  /* 0x00007300ff2f77ac */ /* 0x000f220008000800 */
[----:B------:R0:W-:Y:S01]  /*5e6a0*/  @P5 STG.E.U16 desc[UR76][R12.64], R15 ;  /* 0x0000000f0c005986 */ /* 0x0001e2000c10154c */
[----:B------:R-:W-:Y:S02]  /*5e6b0*/  ISETP.LT.AND P5, PT, R27, UR39, !P4 ;  /* 0x000000271b007c0c */ /* 0x000fe4000e7a1270 */
[----:B------:R-:W-:Y:S01]  /*5e6c0*/  ISETP.LT.AND P4, PT, R8, UR64, !P4 ;  /* 0x0000004008007c0c */ /* 0x000fe2000e781270 */
[----:B------:R-:W1:Y:S01]  /*5e6d0*/  LDCU UR39, c[0x0][0x398] ;  /* 0x00007300ff2777ac */ /* 0x000e620008000800 */
[----:B--2---:R-:W-:Y:S01]  /*5e6e0*/  IMAD.WIDE R6, R26, 0x2, R16 ;  /* 0x000000021a067825 */ /* 0x004fe200078e0210 */
[----:B------:R-:W2:Y:S04]  /*5e6f0*/  LDL R21, [R1+0x13f0] ;  /* 0x0013f00001157983 */ /* 0x000ea80000100800 */
[----:B------:R-:W2:Y:S01]  /*5e700*/  LDL.LU R27, [R1+0x384] ;  /* 0x00038400011b7983 */ /* 0x000ea20000300800 */
[----:B0-----:R-:W-:-:S03]  /*5e710*/  PRMT R15, R9, 0x7632, R15 ;  /* 0x00007632090f7816 */ /* 0x001fc6000000000f */
[----:B------:R-:W2:Y:S04]  /*5e720*/  LDL.LU R8, [R1+0x2048] ;  /* 0x0020480001087983 */ /* 0x000ea80000300800 */
[----:B------:R-:W2:Y:S04]  /*5e730*/  LDL R14, [R1+0x13c0] ;  /* 0x0013c000010e7983 */ /* 0x000ea80000100800 */
[----:B------:R0:W-:Y:S04]  /*5e740*/  @P3 STG.E.U16 desc[UR76][R6.64], R9 ;  /* 0x0000000906003986 */ /* 0x0001e8000c10154c */
[----:B0-----:R-:W3:Y:S01]  /*5e750*/  LDL.LU R9, [R1+0x2044] ;  /* 0x0020440001097983 */ /* 0x001ee20000300800 */
[----:B------:R-:W-:-:S05]  /*5e760*/  IMAD.WIDE R12, R26, 0x2, R10 ;  /* 0x000000021a0c7825 */ /* 0x000fca00078e020a */
[----:B------:R0:W-:Y:S01]  /*5e770*/  @P6 STG.E.U16 desc[UR76][R12.64], R15 ;  /* 0x0000000f0c006986 */ /* 0x0001e2000c10154c */
[----:B------:R-:W-:Y:S01]  /*5e780*/  VIADD R6, R26, UR37 ;  /* 0x000000251a067c36 */ /* 0x000fe20008000000 */
[----:B------:R-:W-:Y:S01]  /*5e790*/  PRMT R7, R28, 0x7632, R7 ;  /* 0x000076321c077816 */ /* 0x000fe20000000007 */
[----:B------:R-:W0:Y:S01]  /*5e7a0*/  LDCU UR37, c[0x0][0x3b8] ;  /* 0x00007700ff2577ac */ /* 0x000e220008000800 */
[----:B--2---:R-:W-:Y:S01]  /*5e7b0*/  ISETP.LT.AND P6, PT, R14, UR42, !P2 ;  /* 0x0000002a0e007c0c */ /* 0x004fe2000d7c1270 */
[C---:B0-----:R-:W-:Y:S01]  /*5e7c0*/  IMAD.WIDE R14, R26.reuse, 0x2, R2 ;  /* 0x000000021a0e7825 */ /* 0x041fe200078e0202 */
[----:B------:R-:W0:Y:S03]  /*5e7d0*/  LDCU.64 UR42, c[0x0][0x398] ;  /* 0x00007300ff2a77ac */ /* 0x000e260008000a00 */
[----:B---3--:R-:W-:Y:S02]  /*5e7e0*/  IMAD.WIDE R12, R26, 0x2, R8 ;  /* 0x000000021a0c7825 */ /* 0x008fe400078e0208 */
[----:B------:R-:W2:Y:S04]  /*5e7f0*/  LDL R26, [R1+0x13c0] ;  /* 0x0013c000011a7983 */ /* 0x000ea80000100800 */
[----:B------:R3:W-:Y:S01]  /*5e800*/  @P5 STG.E.U16 desc[UR76][R12.64], R28 ;  /* 0x0000001c0c005986 */ /* 0x0007e2000c10154c */
[----:B------:R-:W-:-:S03]  /*5e810*/  ISETP.LT.AND P5, PT, R21, UR62, !P2 ;  /* 0x0000003e15007c0c */ /* 0x000fc6000d7a1270 */
[----:B------:R0:W-:Y:S01]  /*5e820*/  @P4 STG.E.U16 desc[UR76][R14.64], R7 ;  /* 0x000000070e004986 */ /* 0x0001e2000c10154c */
[----:B---3--:R-:W-:-:S03]  /*5e830*/  IMAD.WIDE R12, R6, 0x2, R4 ;  /* 0x00000002060c7825 */ /* 0x008fc600078e0204 */
[----:B------:R-:W3:Y:S04]  /*5e840*/  LDL.LU R28, [R1+0x3a4] ;  /* 0x0003a400011c7983 */ /* 0x000ee80000300800 */
[----:B------:R-:W2:Y:S01]  /*5e850*/  LDL.LU R21, [R1+0x2040] ;  /* 0x0020400001157983 */ /* 0x000ea20000300800 */
[----:B0-----:R-:W-:-:S03]  /*5e860*/  PRMT R7, R25, 0x7632, R7 ;  /* 0x0000763219077816 */ /* 0x001fc60000000007 */
[----:B------:R0:W-:Y:S04]  /*5e870*/  @P6 STG.E.U16 desc[UR76][R12.64], R25 ;  /* 0x000000190c006986 */ /* 0x0001e8000c10154c */
[----:B0-----:R-:W3:Y:S01]  /*5e880*/  LDL.LU R25, [R1+0x203c] ;  /* 0x00203c0001197983 */ /* 0x001ee20000300800 */
[----:B------:R-:W-:Y:S02]  /*5e890*/  ISETP.LT.AND P3, PT, R29, UR61, !P2 ;  /* 0x0000003d1d007c0c */ /* 0x000fe4000d761270 */
[----:B------:R-:W-:Y:S01]  /*5e8a0*/  ISETP.LT.AND P4, PT, R0, UR45, !P2 ;  /* 0x0000002d00007c0c */ /* 0x000fe2000d781270 */
[----:B------:R-:W-:Y:S01]  /*5e8b0*/  IMAD.WIDE R14, R6, 0x2, R22 ;  /* 0x00000002060e7825 */ /* 0x000fe200078e0216 */
[----:B------:R-:W-:Y:S01]  /*5e8c0*/  STL [R1+0x2034], R17 ;  /* 0x0020341101007387 */ /* 0x000fe20000100800 */
[----:B------:R-:W0:Y:S08]  /*5e8d0*/  LDCU UR45, c[0x0][0x398] ;  /* 0x00007300ff2d77ac */ /* 0x000e300008000800 */
[----:B------:R0:W-:Y:S01]  /*5e8e0*/  @P3 STG.E.U16 desc[UR76][R14.64], R7 ;  /* 0x000000070e003986 */ /* 0x0001e2000c10154c */
[----:B------:R-:W-:Y:S01]  /*5e8f0*/  ISETP.GE.AND P3, PT, R24, UR43, PT ;  /* 0x0000002b18007c0c */ /* 0x000fe2000bf66270 */
[----:B------:R-:W1:Y:S01]  /*5e900*/  LDCU UR43, c[0x0][0x398] ;  /* 0x00007300ff2b77ac */ /* 0x000e620008000800 */
[----:B0-----:R-:W-:Y:S01]  /*5e910*/  IMAD.WIDE R14, R6, 0x2, R18 ;  /* 0x00000002060e7825 */ /* 0x001fe200078e0212 */
[----:B------:R-:W-:-:S03]  /*5e920*/  PRMT R7, R27, 0x7632, R7 ;  /* 0x000076321b077816 */ /* 0x000fc60000000007 */
[----:B--2---:R-:W-:-:S05]  /*5e930*/  IMAD.WIDE R12, R6, 0x2, R20 ;  /* 0x00000002060c7825 */ /* 0x004fca00078e0214 */
[----:B------:R0:W-:Y:S04]  /*5e940*/  @P4 STG.E.U16 desc[UR76][R12.64], R27 ;  /* 0x0000001b0c004986 */ /* 0x0001e8000c10154c */
[----:B------:R2:W-:Y:S01]  /*5e950*/  @P5 STG.E.U16 desc[UR76][R14.64], R7 ;  /* 0x000000070e005986 */ /* 0x0005e2000c10154c */
[----:B---3--:R-:W-:Y:S01]  /*5e960*/  ISETP.LT.AND P6, PT, R25, UR44, !P2 ;  /* 0x0000002c19007c0c */ /* 0x008fe2000d7c1270 */
[----:B------:R-:W-:Y:S02]  /*5e970*/  IMAD.WIDE R24, R6, 0x2, R16 ;  /* 0x0000000206187825 */ /* 0x000fe400078e0210 */
[----:B------:R-:W3:Y:S04]  /*5e980*/  LDL R17, [R1+0x13fc] ;  /* 0x0013fc0001117983 */ /* 0x000ee80000100800 */
[----:B0-----:R-:W4:Y:S04]  /*5e990*/  LDL.LU R27, [R1+0x2038] ;  /* 0x00203800011b7983 */ /* 0x001f280000300800 */
[----:B------:R-:W4:Y:S04]  /*5e9a0*/  LDL R12, [R1+0x1400] ;  /* 0x00140000010c7983 */ /* 0x000f280000100800 */
[----:B------:R-:W4:Y:S04]  /*5e9b0*/  LDL.LU R13, [R1+0x394] ;  /* 0x00039400010d7983 */ /* 0x000f280000300800 */
[----:B--2---:R-:W1:Y:S01]  /*5e9c0*/  LDL R15, [R1+0x13f8] ;  /* 0x0013f800010f7983 */ /* 0x004e620000100800 */
[----:B---3--:R-:W-:Y:S01]  /*5e9d0*/  ISETP.LT.AND P5, PT, R17, UR45, !P2 ;  /* 0x0000002d11007c0c */ /* 0x008fe2000d7a1270 */
[----:B------:R-:W0:Y:S02]  /*5e9e0*/  LDCU.64 UR44, c[0x0][0x398] ;  /* 0x00007300ff2c77ac */ /* 0x000e240008000a00 */
[----:B------:R-:W2:Y:S01]  /*5e9f0*/  LDL R17, [R1+0x3c4] ;  /* 0x0003c40001117983 */ /* 0x000ea20000100800 */
[----:B-1----:R-:W-:-:S03]  /*5ea00*/  ISETP.LT.AND P4, PT, R15, UR41, !P2 ;  /* 0x000000290f007c0c */ /* 0x002fc6000d781270 */
[----:B----4-:R1:W-:Y:S01]  /*5ea10*/  @P6 STG.E.U16 desc[UR76][R24.64], R13 ;  /* 0x0000000d18006986 */ /* 0x0103e2000c10154c */
[----:B------:R-:W-:Y:S01]  /*5ea20*/  ISETP.LT.AND P2, PT, R12, UR39, !P2 ;  /* 0x000000270c007c0c */ /* 0x000fe2000d741270 */
[----:B------:R-:W-:Y:S01]  /*5ea30*/  IMAD.WIDE R14, R6, 0x2, R10 ;  /* 0x00000002060e7825 */ /* 0x000fe200078e020a */
[----:B------:R-:W-:Y:S01]  /*5ea40*/  ISETP.LT.AND P6, PT, R26, UR63, !P3 ;  /* 0x0000003f1a007c0c */ /* 0x000fe2000dfc1270 */
[----:B------:R3:W-:Y:S01]  /*5ea50*/  STL [R1+0x2030], R11 ;  /* 0x0020300b01007387 */ /* 0x0007e20000100800 */
[----:B------:R-:W4:Y:S01]  /*5ea60*/  LDCU UR41, c[0x0][0x398] ;  /* 0x00007300ff2977ac */ /* 0x000f220008000800 */
[C---:B------:R-:W-:Y:S01]  /*5ea70*/  VIADD R26, R6.reuse, UR37 ;  /* 0x00000025061a7c36 */ /* 0x040fe20008000000 */
[----:B------:R-:W0:Y:S01]  /*5ea80*/  LDCU UR39, c[0x0][0x398] ;  /* 0x00007300ff2777ac */ /* 0x000e220008000800 */
[----:B-1----:R-:W-:Y:S01]  /*5ea90*/  PRMT R25, R13, 0x7632, R25 ;  /* 0x000076320d197816 */ /* 0x002fe20000000019 */
[----:B------:R-:W-:Y:S01]  /*5eaa0*/  IMAD.WIDE R12, R6, 0x2, R8 ;  /* 0x00000002060c7825 */ /* 0x000fe200078e0208 */
[----:B------:R-:W-:Y:S01]  /*5eab0*/  PRMT R24, R28, 0x7632, R24 ;  /* 0x000076321c187816 */ /* 0x000fe20000000018 */
[----:B---3--:R-:W3:Y:S01]  /*5eac0*/  LDL R11, [R1+0x13f8] ;  /* 0x0013f800010b7983 */ /* 0x008ee20000100800 */
[----:B------:R-:W1:Y:S01]  /*5ead0*/  LDCU UR37, c[0x0][0x3b8] ;  /* 0x00007700ff2577ac */ /* 0x000e620008000800 */
[----:B------:R-:W-:-:S02]  /*5eae0*/  IMAD.WIDE R6, R6, 0x2, R2 ;  /* 0x0000000206067825 */ /* 0x000fc400078e0202 */
[----:B------:R0:W-:Y:S04]  /*5eaf0*/  @P4 STG.E.U16 desc[UR76][R14.64], R25 ;  /* 0x000000190e004986 */ /* 0x0001e8000c10154c */
[----:B------:R1:W-:Y:S04]  /*5eb00*/  @P5 STG.E.U16 desc[UR76][R12.64], R28 ;  /* 0x0000001c0c005986 */ /* 0x0003e8000c10154c */
[----:B------:R4:W-:Y:S04]  /*5eb10*/  @P2 STG.E.U16 desc[UR76][R6.64], R24 ;  /* 0x0000001806002986 */ /* 0x0009e8000c10154c */
[----:B0-----:R-:W3:Y:S04]  /*5eb20*/  LDL R25, [R1+0x11c0] ;  /* 0x0011c00001197983 */ /* 0x001ee80000100800 */
[----:B-1----:R-:W3:Y:S04]  /*5eb30*/  LDL R12, [R1+0x13f4] ;  /* 0x0013f400010c7983 */ /* 0x002ee80000100800 */
[----:B------:R-:W3:Y:S04]  /*5eb40*/  LDL.LU R13, [R1+0x3b4] ;  /* 0x0003b400010d7983 */ /* 0x000ee80000300800 */
[----:B----4-:R-:W4:Y:S01]  /*5eb50*/  LDL R7, [R1+0x13f0] ;  /* 0x0013f00001077983 */ /* 0x010f220000100800 */
[----:B------:R-:W-:Y:S01]  /*5eb60*/  ISETP.LT.AND P2, PT, R29, UR43, !P3 ;  /* 0x0000002b1d007c0c */ /* 0x000fe2000df41270 */
[----:B------:R-:W-:Y:S01]  /*5eb70*/  IMAD.WIDE R14, R26, 0x2, R4 ;  /* 0x000000021a0e7825 */ /* 0x000fe200078e0204 */
[----:B--2---:R-:W-:Y:S01]  /*5eb80*/  PRMT R27, R17, 0x7632, R27 ;  /* 0x00007632111b7816 */ /* 0x004fe2000000001b */
[----:B------:R-:W2:Y:S01]  /*5eb90*/  LDL R28, [R1+0x3e4] ;  /* 0x0003e400011c7983 */ /* 0x000ea20000100800 */
[----:B------:R-:W-:Y:S01]  /*5eba0*/  ISETP.LT.AND P4, PT, R0, UR41, !P3 ;  /* 0x0000002900007c0c */ /* 0x000fe2000df81270 */
[----:B------:R-:W0:Y:S02]  /*5ebb0*/  LDCU UR43, c[0x0][0x398] ;  /* 0x00007300ff2b77ac */ /* 0x000e240008000800 */
[----:B------:R-:W2:Y:S01]  /*5ebc0*/  LDL.LU R17, [R1+0x2034] ;  /* 0x0020340001117983 */ /* 0x000ea20000300800 */
[----:B------:R-:W1:Y:S01]  /*5ebd0*/  LDCU UR41, c[0x0][0x398] ;  /* 0x00007300ff2977ac */ /* 0x000e620008000800 */
[----:B---3--:R-:W-:-:S02]  /*5ebe0*/  PRMT R24, R13, 0x7632, R24 ;  /* 0x000076320d187816 */ /* 0x008fc40000000018 */
[----:B----4-:R-:W-:Y:S01]  /*5ebf0*/  ISETP.LT.AND P5, PT, R7, UR57, !P3 ;  /* 0x0000003907007c0c */ /* 0x010fe2000dfa1270 */
[----:B------:R-:W-:Y:S01]  /*5ec00*/  IMAD.WIDE R6, R26, 0x2, R22 ;  /* 0x000000021a067825 */ /* 0x000fe200078e0216 */
[----:B------:R-:W-:Y:S04]  /*5ec10*/  @P6 STG.E.U16 desc[UR76][R14.64], R13 ;  /* 0x0000000d0e006986 */ /* 0x000fe8000c10154c */
[----:B------:R3:W-:Y:S04]  /*5ec20*/  @P2 STG.E.U16 desc[UR76][R6.64], R24 ;  /* 0x0000001806002986 */ /* 0x0007e8000c10154c */
[----:B---3--:R-:W3:Y:S01]  /*5ec30*/  LDL.LU R7, [R1+0x3c4] ;  /* 0x0003c40001077983 */ /* 0x008ee20000300800 */
[----:B------:R-:W-:Y:S01]  /*5ec40*/  ISETP.LT.AND P6, PT, R12, UR38, !P3 ;  /* 0x000000260c007c0c */ /* 0x000fe2000dfc1270 */
[C---:B------:R-:W-:Y:S01]  /*5ec50*/  IMAD.WIDE R12, R26.reuse, 0x2, R20 ;  /* 0x000000021a0c7825 */ /* 0x040fe200078e0214 */
[----:B------:R-:W4:Y:S03]  /*5ec60*/  LDCU UR38, c[0x0][0x398] ;  /* 0x00007300ff2677ac */ /* 0x000f260008000800 */
[----:B------:R-:W-:Y:S01]  /*5ec70*/  IMAD.WIDE R14, R26, 0x2, R18 ;  /* 0x000000021a0e7825 */ /* 0x000fe200078e0212 */
[----:B---3--:R3:W-:Y:S01]  /*5ec80*/  @P4 STG.E.U16 desc[UR76][R12.64], R7 ;  /* 0x000000070c004986 */ /* 0x0087e2000c10154c */
[----:B------:R-:W-:-:S03]  /*5ec90*/  ISETP.LT.AND P4, PT, R11, UR47, !P3 ;  /* 0x0000002f0b007c0c */ /* 0x000fc6000df81270 */
[----:B------:R0:W-:Y:S04]  /*5eca0*/  @P5 STG.E.U16 desc[UR76][R14.64], R27 ;  /* 0x0000001b0e005986 */ /* 0x0001e8000c10154c */
[----:B---3--:R-:W3:Y:S04]  /*5ecb0*/  LDL.LU R12, [R1+0x3d4] ;  /* 0x0003d400010c7983 */ /* 0x008ee80000300800 */
[----:B------:R-:W4:Y:S04]  /*5ecc0*/  LDL R13, [R1+0x13c0] ;  /* 0x0013c000010d7983 */ /* 0x000f280000100800 */
[----:B0-----:R-:W4:Y:S04]  /*5ecd0*/  LDL R14, [R1+0x13fc] ;  /* 0x0013fc00010e7983 */ /* 0x001f280000100800 */
[----:B------:R-:W4:Y:S04]  /*5ece0*/  LDL R15, [R1+0x1400] ;  /* 0x00140000010f7983 */ /* 0x000f280000100800 */
[----:B------:R-:W4:Y:S01]  /*5ecf0*/  LDL.LU R11, [R1+0x2030] ;  /* 0x00203000010b7983 */ /* 0x000f220000300800 */
[----:B--2---:R-:W-:-:S04]  /*5ed00*/  IMAD.WIDE R6, R26, 0x2, R16 ;  /* 0x000000021a067825 */ /* 0x004fc800078e0210 */
[----:B------:R-:W-:-:S05]  /*5ed10*/  VIADD R25, R25, 0x3c ;  /* 0x0000003c19197836 */ /* 0x000fca0000000000 */
[----:B------:R-:W-:Y:S01]  /*5ed20*/  ISETP.GE.AND P2, PT, R25, UR45, PT ;  /* 0x0000002d19007c0c */ /* 0x000fe2000bf46270 */
[----:B------:R-:W0:Y:S01]  /*5ed30*/  LDCU UR45, c[0x0][0x398] ;  /* 0x00007300ff2d77ac */ /* 0x000e220008000800 */
[----:B------:R-:W-:Y:S01]  /*5ed40*/  PRMT R25, R28, 0x7632, R25 ;  /* 0x000076321c197816 */ /* 0x000fe20000000019 */
[----:B---3--:R4:W-:Y:S01]  /*5ed50*/  @P6 STG.E.U16 desc[UR76][R6.64], R12 ;  /* 0x0000000c06006986 */ /* 0x0089e2000c10154c */
[----:B------:R-:W-:Y:S01]  /*5ed60*/  PRMT R24, R12, 0x7632, R24 ;  /* 0x000076320c187816 */ /* 0x000fe20000000018 */
[----:B----4-:R-:W-:Y:S02]  /*5ed70*/  IMAD.WIDE R6, R26, 0x2, R10 ;  /* 0x000000021a067825 */ /* 0x010fe400078e020a */
[----:B------:R2:W-:Y:S04]  /*5ed80*/  STL [R1+0x2028], R11 ;  /* 0x0020280b01007387 */ /* 0x0005e80000100800 */
[----:B------:R3:W-:Y:S04]  /*5ed90*/  @P4 STG.E.U16 desc[UR76][R6.64], R24 ;  /* 0x0000001806004986 */ /* 0x0007e8000c10154c */
[----:B--2---:R-:W2:Y:S04]  /*5eda0*/  LDL.LU R11, [R1+0x388] ;  /* 0x00038800010b7983 */ /* 0x004ea80000300800 */
[----:B------:R-:W2:Y:S04]  /*5edb0*/  LDL.LU R28, [R1+0x202c] ;  /* 0x00202c00011c7983 */ /* 0x000ea80000300800 */
[----:B---3--:R-:W3:Y:S04]  /*5edc0*/  LDL.LU R7, [R1+0x3e4] ;  /* 0x0003e40001077983 */ /* 0x008ee80000300800 */
[----:B------:R-:W4:Y:S01]  /*5edd0*/  LDL.LU R24, [R1+0x378] ;  /* 0x0003780001187983 */ /* 0x000f220000300800 */
[----:B------:R-:W-:Y:S01]  /*5ede0*/  ISETP.LT.AND P5, PT, R14, UR43, !P3 ;  /* 0x0000002b0e007c0c */ /* 0x000fe2000dfa1270 */
[----:B------:R-:W0:Y:S01]  /*5edf0*/  LDCU UR43, c[0x0][0x398] ;  /* 0x00007300ff2b77ac */ /* 0x000e220008000800 */
[----:B------:R-:W-:-:S02]  /*5ee00*/  ISETP.LT.AND P3, PT, R15, UR39, !P3 ;  /* 0x000000270f007c0c */ /* 0x000fc4000df61270 */
[----:B------:R-:W-:Y:S01]  /*5ee10*/  ISETP.LT.AND P6, PT, R13, UR58, !P2 ;  /* 0x0000003a0d007c0c */ /* 0x000fe2000d7c1270 */
[----:B------:R-:W-:Y:S01]  /*5ee20*/  IMAD.WIDE R12, R26, 0x2, R8 ;  /* 0x000000021a0c7825 */ /* 0x000fe200078e0208 */
[----:B-1----:R-:W-:Y:S01]  /*5ee30*/  ISETP.LT.AND P4, PT, R0, UR41, !P2 ;  /* 0x0000002900007c0c */ /* 0x002fe2000d781270 */
[----:B------:R-:W1:Y:S02]  /*5ee40*/  LDCU UR39, c[0x0][0x398] ;  /* 0x00007300ff2777ac */ /* 0x000e640008000800 */
[C---:B------:R-:W-:Y:S01]  /*5ee50*/  IMAD.WIDE R14, R26.reuse, 0x2, R2 ;  /* 0x000000021a0e7825 */ /* 0x040fe200078e0202 */
[----:B------:R-:W0:Y:S03]  /*5ee60*/  LDCU UR41, c[0x0][0x398] ;  /* 0x00007300ff2977ac */ /* 0x000e260008000800 */
[----:B------:R-:W-:Y:S01]  /*5ee70*/  VIADD R26, R26, UR37 ;  /* 0x000000251a1a7c36 */ /* 0x000fe20008000000 */
[----:B------:R-:W0:Y:S01]  /*5ee80*/  LDCU UR37, c[0x0][0x3b8] ;  /* 0x00007700ff2577ac */ /* 0x000e220008000800 */
[----:B---3--:R3:W-:Y:S01]  /*5ee90*/  @P5 STG.E.U16 desc[UR76][R12.64], R7 ;  /* 0x000000070c005986 */ /* 0x0087e2000c10154c */
[----:B0-----:R-:W-:Y:S01]  /*5eea0*/  ISETP.LT.AND P5, PT, R29, UR45, !P2 ;  /* 0x0000002d1d007c0c */ /* 0x001fe2000d7a1270 */
[----:B------:R-:W0:Y:S02]  /*5eeb0*/  LDCU UR45, c[0x0][0x398] ;  /* 0x00007300ff2d77ac */ /* 0x000e240008000800 */
[----:B------:R-:W-:Y:S01]  /*5eec0*/  @P3 STG.E.U16 desc[UR76][R14.64], R25 ;  /* 0x000000190e003986 */ /* 0x000fe2000c10154c */
[----:B----4-:R-:W-:-:S03]  /*5eed0*/  PRMT R27, R24, 0x7632, R27 ;  /* 0x00007632181b7816 */ /* 0x010fc6000000001b */
[----:B---3--:R-:W3:Y:S01]  /*5eee0*/  LDL R12, [R1+0x13f0] ;  /* 0x0013f000010c7983 */ /* 0x008ee20000100800 */
[----:B------:R-:W-:-:S03]  /*5eef0*/  IMAD.WIDE R6, R26, 0x2, R4 ;  /* 0x000000021a067825 */ /* 0x000fc600078e0204 */
[----:B------:R-:W4:Y:S04]  /*5ef00*/  LDL R13, [R1+0x13f4] ;  /* 0x0013f400010d7983 */ /* 0x000f280000100800 */
[----:B------:R0:W-:Y:S04]  /*5ef10*/  @P6 STG.E.U16 desc[UR76][R6.64], R24 ;  /* 0x0000001806006986 */ /* 0x0001e8000c10154c */
[----:B------:R1:W-:Y:S01]  /*5ef20*/  STL [R1+0x2024], R17 ;  /* 0x0020241101007387 */ /* 0x0003e20000100800 */
[----:B0-----:R-:W-:-:S04]  /*5ef30*/  IMAD.WIDE R6, R26, 0x2, R22 ;  /* 0x000000021a067825 */ /* 0x001fc800078e0216 */
[C---:B------:R-:W-:Y:S01]  /*5ef40*/  IMAD.WIDE R24, R26.reuse, 0x2, R16 ;  /* 0x000000021a187825 */ /* 0x040fe200078e0210 */
[----:B------:R0:W-:Y:S04]  /*5ef50*/  @P5 STG.E.U16 desc[UR76][R6.64], R27 ;  /* 0x0000001b06005986 */ /* 0x0001e8000c10154c */
[----:B-1----:R-:W4:Y:S04]  /*5ef60*/  LDL R17, [R1+0x13fc] ;  /* 0x0013fc0001117983 */ /* 0x002f280000100800 */
[----:B0-----:R-:W4:Y:S04]  /*5ef70*/  LDL R27, [R1+0x1400] ;  /* 0x00140000011b7983 */ /* 0x001f280000100800 */
[----:B------:R-:W4:Y:S04]  /*5ef80*/  LDL R6, [R1+0x13c0] ;  /* 0x0013c00001067983 */ /* 0x000f280000100800 */
[----:B------:R-:W4:Y:S01]  /*5ef90*/  LDL.LU R7, [R1+0x398] ;  /* 0x0003980001077983 */ /* 0x000f220000300800 */
[----:B------:R-:W-:Y:S01]  /*5efa0*/  IMAD.WIDE R14, R26, 0x2, R18 ;  /* 0x000000021a0e7825 */ /* 0x000fe200078e0212 */
[----:B--2---:R-:W-:-:S02]  /*5efb0*/  PRMT R28, R11, 0x7632, R28 ;  /* 0x000076320b1c7816 */ /* 0x004fc4000000001c */
[----:B---3--:R-:W-:Y:S02]  /*5efc0*/  ISETP.LT.AND P3, PT, R12, UR59, !P2 ;  /* 0x0000003b0c007c0c */ /* 0x008fe4000d761270 */
[----:B----4-:R-:W-:Y:S01]  /*5efd0*/  ISETP.LT.AND P6, PT, R13, UR46, !P2 ;  /* 0x0000002e0d007c0c */ /* 0x010fe2000d7c1270 */
[C---:B------:R-:W-:Y:S01]  /*5efe0*/  IMAD.WIDE R12, R26.reuse, 0x2, R20 ;  /* 0x000000021a0c7825 */ /* 0x040fe200078e0214 */
[----:B------:R-:W0:Y:S04]  /*5eff0*/  LDCU UR46, c[0x0][0x398] ;  /* 0x00007300ff2e77ac */ /* 0x000e280008000800 */
[----:B------:R1:W-:Y:S05]  /*5f000*/  @P4 STG.E.U16 desc[UR76][R12.64], R11 ;  /* 0x0000000b0c004986 */ /* 0x0003ea000c10154c */
[----:B------:R-:W-:Y:S04]  /*5f010*/  @P3 STG.E.U16 desc[UR76][R14.64], R28 ;  /* 0x0000001c0e003986 */ /* 0x000fe8000c10154c */
[----:B-1----:R-:W2:Y:S04]  /*5f020*/  LDL.LU R11, [R1+0x2028] ;  /* 0x00202800010b7983 */ /* 0x002ea80000300800 */
[----:B------:R-:W3:Y:S04]  /*5f030*/  LDL R13, [R1+0x13f8] ;  /* 0x0013f800010d7983 */ /* 0x000ee80000100800 */
[----:B------:R1:W-:Y:S04]  /*5f040*/  @P6 STG.E.U16 desc[UR76][R24.64], R7 ;  /* 0x0000000718006986 */ /* 0x0003e8000c10154c */
[----:B-1----:R-:W4:Y:S01]  /*5f050*/  LDL R25, [R1+0x3a8] ;  /* 0x0003a80001197983 */ /* 0x002f220000100800 */
[----:B------:R-:W-:Y:S01]  /*5f060*/  ISETP.LT.AND P4, PT, R17, UR39, !P2 ;  /* 0x0000002711007c0c */ /* 0x000fe2000d781270 */
[----:B------:R-:W-:Y:S01]  /*5f070*/  IMAD.WIDE R14, R26, 0x2, R2 ;  /* 0x000000021a0e7825 */ /* 0x000fe200078e0202 */
[----:B------:R-:W-:Y:S01]  /*5f080*/  ISETP.LT.AND P3, PT, R6, UR60, !P0 ;  /* 0x0000003c06007c0c */ /* 0x000fe2000c761270 */
[----:B------:R-:W4:Y:S01]  /*5f090*/  LDL R17, [R1+0x3c8] ;  /* 0x0003c80001117983 */ /* 0x000f220000100800 */
[----:B------:R-:W-:Y:S01]  /*5f0a0*/  PRMT R28, R7, 0x7632, R28 ;  /* 0x00007632071c7816 */ /* 0x000fe2000000001c */
[----:B------:R-:W-:-:S02]  /*5f0b0*/  IMAD.WIDE R6, R26, 0x2, R8 ;  /* 0x000000021a067825 */ /* 0x000fc400078e0208 */
[----:B------:R1:W-:Y:S01]  /*5f0c0*/  STL [R1+0x2020], R5 ;  /* 0x0020200501007387 */ /* 0x0003e20000100800 */
[----:B---3--:R-:W-:Y:S01]  /*5f0d0*/  ISETP.LT.AND P5, PT, R13, UR43, !P2 ;  /* 0x0000002b0d007c0c */ /* 0x008fe2000d7a1270 */
[C---:B--2---:R-:W-:Y:S01]  /*5f0e0*/  IMAD.WIDE R12, R26.reuse, 0x2, R10 ;  /* 0x000000021a0c7825 */ /* 0x044fe200078e020a */
[----:B------:R-:W-:Y:S01]  /*5f0f0*/  ISETP.LT.AND P2, PT, R27, UR38, !P2 ;  /* 0x000000261b007c0c */ /* 0x000fe2000d741270 */
[----:B------:R-:W2:Y:S02]  /*5f100*/  LDCU UR43, c[0x0][0x398] ;  /* 0x00007300ff2b77ac */ /* 0x000ea40008000800 */
[----:B------:R-:W-:Y:S01]  /*5f110*/  VIADD R27, R26, UR37 ;  /* 0x000000251a1b7c36 */ /* 0x000fe20008000000 */
[----:B------:R-:W-:Y:S01]  /*5f120*/  ISETP.LT.AND P6, PT, R29, UR45, !P0 ;  /* 0x0000002d1d007c0c */ /* 0x000fe2000c7c1270 */
[----:B------:R-:W3:Y:S01]  /*5f130*/  LDCU UR45, c[0x0][0x398] ;  /* 0x00007300ff2d77ac */ /* 0x000ee20008000800 */
[----:B------:R-:W0:Y:S05]  /*5f140*/  LDCU.64 UR38, c[0x0][0x398] ;  /* 0x00007300ff2677ac */ /* 0x000e2a0008000a00 */
[----:B------:R0:W-:Y:S01]  /*5f150*/  @P5 STG.E.U16 desc[UR76][R12.64], R28 ;  /* 0x0000001c0c005986 */ /* 0x0001e2000c10154c */
[----:B----4-:R-:W-:Y:S01]  /*5f160*/  PRMT R26, R25, 0x7632, R26 ;  /* 0x00007632191a7816 */ /* 0x010fe2000000001a */
[----:B------:R-:W-:Y:S01]  /*5f170*/  IMAD.WIDE R24, R27, 0x2, R4 ;  /* 0x000000021b187825 */ /* 0x000fe200078e0204 */
[----:B------:R-:W4:Y:S01]  /*5f180*/  LDCU UR37, c[0x0][0x3b8] ;  /* 0x00007700ff2577ac */ /* 0x000f220008000800 */
[----:B-1----:R-:W2:Y:S04]  /*5f190*/  LDL.LU R5, [R1+0x3a8] ;  /* 0x0003a80001057983 */ /* 0x002ea80000300800 */
[----:B0-----:R-:W3:Y:S04]  /*5f1a0*/  LDL.LU R12, [R1+0x3b8] ;  /* 0x0003b800010c7983 */ /* 0x001ee80000300800 */
[----:B------:R-:W3:Y:S04]  /*5f1b0*/  LDL R13, [R1+0x11c0] ;  /* 0x0011c000010d7983 */ /* 0x000ee80000100800 */
[----:B------:R0:W-:Y:S04]  /*5f1c0*/  STL [R1+0x2014], R28 ;  /* 0x0020141c01007387 */ /* 0x0001e80000100800 */
[----:B0-----:R-:W3:Y:S04]  /*5f1d0*/  LDL R28, [R1+0x13f8] ;  /* 0x0013f800011c7983 */ /* 0x001ee80000100800 */
[----:B--2---:R0:W-:Y:S04]  /*5f1e0*/  @P4 STG.E.U16 desc[UR76][R6.64], R5 ;  /* 0x0000000506004986 */ /* 0x0041e8000c10154c */
[----:B0-----:R-:W2:Y:S04]  /*5f1f0*/  LDL R6, [R1+0x13f0] ;  /* 0x0013f00001067983 */ /* 0x001ea80000100800 */
[----:B------:R-:W4:Y:S04]  /*5f200*/  LDL R7, [R1+0x13f4] ;  /* 0x0013f40001077983 */ /* 0x000f280000100800 */
[----:B------:R0:W-:Y:S04]  /*5f210*/  @P2 STG.E.U16 desc[UR76][R14.64], R26 ;  /* 0x0000001a0e002986 */ /* 0x0001e8000c10154c */
[----:B---3--:R1:W-:Y:S04]  /*5f220*/  @P3 STG.E.U16 desc[UR76][R24.64], R12 ;  /* 0x0000000c18003986 */ /* 0x0083e8000c10154c */
[----:B------:R-:W3:Y:S01]  /*5f230*/  LDL.LU R5, [R1+0x3e8] ;  /* 0x0003e80001057983 */ /* 0x000ee20000300800 */
[----:B0-----:R-:W-:-:S03]  /*5f240*/  PRMT R26, R17, 0x7632, R26 ;  /* 0x00007632111a7816 */ /* 0x001fc6000000001a */
[----:B------:R-:W3:Y:S01]  /*5f250*/  LDL.LU R17, [R1+0x2024] ;  /* 0x0020240001117983 */ /* 0x000ee20000300800 */
[----:B-1----:R-:W-:Y:S02]  /*5f260*/  PRMT R24, R12, 0x7632, R24 ;  /* 0x000076320c187816 */ /* 0x002fe40000000018 */
[----:B--2---:R-:W-:Y:S02]  /*5f270*/  ISETP.LT.AND P4, PT, R6, UR41, !P0 ;  /* 0x0000002906007c0c */ /* 0x004fe4000c781270 */
[----:B----4-:R-:W-:Y:S01]  /*5f280*/  ISETP.LT.AND P2, PT, R7, UR42, !P0 ;  /* 0x0000002a07007c0c */ /* 0x010fe2000c741270 */
[----:B------:R-:W-:Y:S01]  /*5f290*/  IMAD.WIDE R6, R27, 0x2, R22 ;  /* 0x000000021b067825 */ /* 0x000fe200078e0216 */
[----:B------:R-:W-:Y:S01]  /*5f2a0*/  ISETP.LT.AND P5, PT, R0, UR46, !P0 ;  /* 0x0000002e00007c0c */ /* 0x000fe2000c7a1270 */
[----:B------:R-:W0:Y:S03]  /*5f2b0*/  LDCU UR46, c[0x0][0x398] ;  /* 0x00007300ff2e77ac */ /* 0x000e260008000800 */
[----:B------:R1:W-:Y:S01]  /*5f2c0*/  @P6 STG.E.U16 desc[UR76][R6.64], R24 ;  /* 0x0000001806006986 */ /* 0x0003e2000c10154c */
[----:B------:R-:W-:Y:S01]  /*5f2d0*/  VIADD R25, R13, 0x3e ;  /* 0x0000003e0d197836 */ /* 0x000fe20000000000 */
[----:B------:R-:W2:Y:S02]  /*5f2e0*/  LDCU UR41, c[0x0][0x398] ;  /* 0x00007300ff2977ac */ /* 0x000ea40008000800 */
[----:B-1----:R-:W4:Y:S01]  /*5f2f0*/  LDL.LU R7, [R1+0x3c8] ;  /* 0x0003c80001077983 */ /* 0x002f220000300800 */
[----:B------:R-:W-:-:S04]  /*5f300*/  IMAD.WIDE R12, R27, 0x2, R20 ;  /* 0x000000021b0c7825 */ /* 0x000fc800078e0214 */
[C---:B------:R-:W-:Y:S01]  /*5f310*/  IMAD.WIDE R14, R27.reuse, 0x2, R18 ;  /* 0x000000021b0e7825 */ /* 0x040fe200078e0212 */
[----:B----4-:R1:W-:Y:S04]  /*5f320*/  @P5 STG.E.U16 desc[UR76][R12.64], R7 ;  /* 0x000000070c005986 */ /* 0x0103e8000c10154c */
[----:B------:R4:W-:Y:S04]  /*5f330*/  @P4 STG.E.U16 desc[UR76][R14.64], R26 ;  /* 0x0000001a0e004986 */ /* 0x0009e8000c10154c */
[----:B-1----:R-:W2:Y:S04]  /*5f340*/  LDL.LU R12, [R1+0x3d8] ;  /* 0x0003d800010c7983 */ /* 0x002ea80000300800 */
[----:B----4-:R-:W4:Y:S04]  /*5f350*/  LDL R14, [R1+0x13fc] ;  /* 0x0013fc00010e7983 */ /* 0x010f280000100800 */
[----:B------:R-:W2:Y:S04]  /*5f360*/  LDL R15, [R1+0x1400] ;  /* 0x00140000010f7983 */ /* 0x000ea80000100800 */
[----:B------:R-:W2:Y:S01]  /*5f370*/  LDL R13, [R1+0x13c0] ;  /* 0x0013c000010d7983 */ /* 0x000ea20000100800 */
[----:B------:R-:W-:Y:S01]  /*5f380*/  ISETP.LT.AND P4, PT, R28, UR45, !P0 ;  /* 0x0000002d1c007c0c */ /* 0x000fe2000c781270 */
[----:B---3--:R-:W-:Y:S01]  /*5f390*/  IMAD.WIDE R6, R27, 0x2, R16 ;  /* 0x000000021b067825 */ /* 0x008fe200078e0210 */
[----:B------:R-:W-:Y:S01]  /*5f3a0*/  ISETP.GE.AND P3, PT, R25, UR39, PT ;  /* 0x0000002719007c0c */ /* 0x000fe2000bf66270 */
[----:B------:R1:W-:Y:S01]  /*5f3b0*/  STL [R1+0x201c], R17 ;  /* 0x00201c1101007387 */ /* 0x0003e20000100800 */
[----:B------:R-:W-:Y:S01]  /*5f3c0*/  PRMT R25, R5, 0x7632, R25 ;  /* 0x0000763205197816 */ /* 0x000fe20000000019 */
[----:B------:R-:W3:Y:S01]  /*5f3d0*/  LDCU UR45, c[0x0][0x398] ;  /* 0x00007300ff2d77ac */ /* 0x000ee20008000800 */
[----:B------:R-:W0:Y:S01]  /*5f3e0*/  LDCU UR39, c[0x0][0x398] ;  /* 0x00007300ff2777ac */ /* 0x000e220008000800 */
[----:B-1----:R-:W3:Y:S01]  /*5f3f0*/  LDL R17, [R1+0x38c] ;  /* 0x00038c0001117983 */ /* 0x002ee20000100800 */
[----:B----4-:R-:W-:-:S03]  /*5f400*/  ISETP.LT.AND P5, PT, R14, UR43, !P0 ;  /* 0x0000002b0e007c0c */ /* 0x010fc6000c7a1270 */
[----:B--2---:R1:W-:Y:S01]  /*5f410*/  @P2 STG.E.U16 desc[UR76][R6.64], R12 ;  /* 0x0000000c06002986 */ /* 0x0043e2000c10154c */
[----:B------:R-:W-:Y:S01]  /*5f420*/  PRMT R24, R12, 0x7632, R24 ;  /* 0x000076320c187816 */ /* 0x000fe20000000018 */
[----:B------:R-:W2:Y:S01]  /*5f430*/  LDCU.64 UR42, c[0x0][0x398] ;  /* 0x00007300ff2a77ac */ /* 0x000ea20008000a00 */
[----:B------:R-:W-:Y:S01]  /*5f440*/  ISETP.LT.AND P0, PT, R15, UR55, !P0 ;  /* 0x000000370f007c0c */ /* 0x000fe2000c701270 */
[----:B------:R-:W-:Y:S01]  /*5f450*/  IMAD.WIDE R14, R27, 0x2, R10 ;  /* 0x000000021b0e7825 */ /* 0x000fe200078e020a */
[----:B------:R-:W-:-:S03]  /*5f460*/  ISETP.LT.AND P2, PT, R13, UR56, !P3 ;  /* 0x000000380d007c0c */ /* 0x000fc6000df41270 */
[C---:B-1----:R-:W-:Y:S01]  /*5f470*/  IMAD.WIDE R12, R27.reuse, 0x2, R8 ;  /* 0x000000021b0c7825 */ /* 0x042fe200078e0208 */
[----:B------:R1:W-:Y:S04]  /*5f480*/  @P4 STG.E.U16 desc[UR76][R14.64], R24 ;  /* 0x000000180e004986 */ /* 0x0003e8000c10154c */
[----:B------:R4:W-:Y:S04]  /*5f490*/  @P5 STG.E.U16 desc[UR76][R12.64], R5 ;  /* 0x000000050c005986 */ /* 0x0009e8000c10154c */
[----:B-1----:R-:W2:Y:S04]  /*5f4a0*/  LDL R14, [R1+0x13f4] ;  /* 0x0013f400010e7983 */ /* 0x002ea80000100800 */
[----:B------:R-:W2:Y:S04]  /*5f4b0*/  LDL R15, [R1+0x11c0] ;  /* 0x0011c000010f7983 */ /* 0x000ea80000100800 */
[----:B----4-:R-:W4:Y:S04]  /*5f4c0*/  LDL.LU R5, [R1+0x2020] ;  /* 0x0020200001057983 */ /* 0x010f280000300800 */
[----:B------:R-:W2:Y:S04]  /*5f4d0*/  LDL R12, [R1+0x13f0] ;  /* 0x0013f000010c7983 */ /* 0x000ea80000100800 */
[----:B------:R-:W2:Y:S01]  /*5f4e0*/  LDL.LU R13, [R1+0x37c] ;  /* 0x00037c00010d7983 */ /* 0x000ea20000300800 */
[----:B------:R-:W-:Y:S01]  /*5f4f0*/  IMAD.WIDE R6, R27, 0x2, R2 ;  /* 0x000000021b067825 */ /* 0x000fe200078e0202 */
[----:B0-----:R-:W-:Y:S01]  /*5f500*/  ISETP.LT.AND P5, PT, R29, UR46, !P3 ;  /* 0x0000002e1d007c0c */ /* 0x001fe2000dfa1270 */
[----:B------:R-:W0:Y:S02]  /*5f510*/  LDCU.64 UR46, c[0x0][0x398] ;  /* 0x00007300ff2e77ac */ /* 0x000e240008000a00 */
[----:B------:R-:W-:Y:S01]  /*5f520*/  VIADD R27, R27, UR37 ;  /* 0x000000251b1b7c36 */ /* 0x000fe20008000000 */
[----:B------:R4:W-:Y:S01]  /*5f530*/  @P0 STG.E.U16 desc[UR76][R6.64], R25 ;  /* 0x0000001906000986 */ /* 0x0009e2000c10154c */
[----:B---3--:R-:W-:Y:S01]  /*5f540*/  PRMT R26, R17, 0x7632, R26 ;  /* 0x00007632111a7816 */ /* 0x008fe2000000001a */
[----:B------:R-:W1:Y:S01]  /*5f550*/  LDCU UR37, c[0x0][0x3b8] ;  /* 0x00007700ff2577ac */ /* 0x000e620008000800 */
[----:B----4-:R-:W-:Y:S01]  /*5f560*/  IMAD.WIDE R6, R27, 0x2, R4 ;  /* 0x000000021b067825 */ /* 0x010fe200078e0204 */
[----:B------:R3:W-:Y:S04]  /*5f570*/  STL [R1+0x2018], R5 ;  /* 0x0020180501007387 */ /* 0x0007e80000100800 */
[----:B--2---:R2:W-:Y:S01]  /*5f580*/  @P2 STG.E.U16 desc[UR76][R6.64], R13 ;  /* 0x0000000d06002986 */ /* 0x0045e2000c10154c */
[----:B------:R-:W-:-:S03]  /*5f590*/  PRMT R24, R13, 0x7632, R24 ;  /* 0x000076320d187816 */ /* 0x000fc60000000018 */
[----:B---3--:R-:W3:Y:S04]  /*5f5a0*/  LDL.LU R5, [R1+0x3ac] ;  /* 0x0003ac0001057983 */ /* 0x008ee80000300800 */
[----:B------:R-:W4:Y:S01]  /*5f5b0*/  LDL.LU R17, [R1+0x201c] ;  /* 0x00201c0001117983 */ /* 0x000f220000300800 */
[----:B--2---:R-:W-:-:S05]  /*5f5c0*/  IMAD.WIDE R6, R27, 0x2, R22 ;  /* 0x000000021b067825 */ /* 0x004fca00078e0216 */
[----:B------:R2:W-:Y:S04]  /*5f5d0*/  @P5 STG.E.U16 desc[UR76][R6.64], R24 ;  /* 0x0000001806005986 */ /* 0x0005e8000c10154c */
[----:B--2---:R-:W2:Y:S01]  /*5f5e0*/  LDL.LU R7, [R1+0x38c] ;  /* 0x00038c0001077983 */ /* 0x004ea20000300800 */
[----:B------:R-:W-:Y:S02]  /*5f5f0*/  ISETP.LT.AND P6, PT, R0, UR41, !P3 ;  /* 0x0000002900007c0c */ /* 0x000fe4000dfc1270 */
[----:B------:R-:W-:Y:S01]  /*5f600*/  ISETP.LT.AND P4, PT, R12, UR54, !P3 ;  /* 0x000000360c007c0c */ /* 0x000fe2000df81270 */
[----:B------:R-:W-:Y:S01]  /*5f610*/  VIADD R25, R15, 0x3f ;  /* 0x0000003f0f197836 */ /* 0x000fe20000000000 */
[----:B------:R-:W-:Y:S01]  /*5f620*/  ISETP.LT.AND P0, PT, R14, UR44, !P3 ;  /* 0x0000002c0e007c0c */ /* 0x000fe2000df01270 */
[C---:B------:R-:W-:Y:S01]  /*5f630*/  IMAD.WIDE R12, R27.reuse, 0x2, R20 ;  /* 0x000000021b0c7825 */ /* 0x040fe200078e0214 */
[----:B------:R-:W0:Y:S03]  /*5f640*/  LDCU UR41, c[0x0][0x398] ;  /* 0x00007300ff2977ac */ /* 0x000e260008000800 */
[----:B------:R-:W-:-:S04]  /*5f650*/  IMAD.WIDE R14, R27, 0x2, R18 ;  /* 0x000000021b0e7825 */ /* 0x000fc800078e0212 */
[----:B--2---:R2:W-:Y:S04]  /*5f660*/  @P6 STG.E.U16 desc[UR76][R12.64], R7 ;  /* 0x000000070c006986 */ /* 0x0045e8000c10154c */
[----:B------:R0:W-:Y:S04]  /*5f670*/  @P4 STG.E.U16 desc[UR76][R14.64], R26 ;  /* 0x0000001a0e004986 */ /* 0x0001e8000c10154c */
[----:B--2---:R-:W2:Y:S04]  /*5f680*/  LDL.LU R12, [R1+0x39c] ;  /* 0x00039c00010c7983 */ /* 0x004ea80000300800 */
[----:B0-----:R-:W2:Y:S04]  /*5f690*/  LDL R14, [R1+0x13fc] ;  /* 0x0013fc00010e7983 */ /* 0x001ea80000100800 */
[----:B------:R-:W2:Y:S04]  /*5f6a0*/  LDL R15, [R1+0x1400] ;  /* 0x00140000010f7983 */ /* 0x000ea80000100800 */
[----:B------:R-:W2:Y:S01]  /*5f6b0*/  LDL R13, [R1+0x13c0] ;  /* 0x0013c000010d7983 */ /* 0x000ea20000100800 */
[----:B------:R-:W-:Y:S01]  /*5f6c0*/  ISETP.LT.AND P4, PT, R28, UR45, !P3 ;  /* 0x0000002d1c007c0c */ /* 0x000fe2000df81270 */
[----:B----4-:R-:W-:Y:S01]  /*5f6d0*/  IMAD.WIDE R6, R27, 0x2, R16 ;  /* 0x000000021b067825 */ /* 0x010fe200078e0210 */
[----:B------:R-:W-:Y:S01]  /*5f6e0*/  ISETP.GE.AND P2, PT, R25, UR43, PT ;  /* 0x0000002b19007c0c */ /* 0x000fe2000bf46270 */
[----:B------:R-:W4:Y:S01]  /*5f6f0*/  LDL R28, [R1+0x3cc] ;  /* 0x0003cc00011c7983 */ /* 0x000f220000100800 */
[----:B---3--:R-:W-:Y:S01]  /*5f700*/  PRMT R25, R5, 0x7632, R25 ;  /* 0x0000763205197816 */ /* 0x008fe20000000019 */
[----:B------:R-:W0:Y:S01]  /*5f710*/  LDCU UR43, c[0x0][0x398] ;  /* 0x00007300ff2b77ac */ /* 0x000e220008000800 */
[----:B------:R-:W3:Y:S01]  /*5f720*/  LDCU.64 UR44, c[0x0][0x398] ;  /* 0x00007300ff2c77ac */ /* 0x000ee20008000a00 */
[----:B--2---:R-:W-:Y:S01]  /*5f730*/  ISETP.LT.AND P5, PT, R14, UR39, !P3 ;  /* 0x000000270e007c0c */ /* 0x004fe2000dfa1270 */
[----:B------:R2:W-:Y:S01]  /*5f740*/  @P0 STG.E.U16 desc[UR76][R6.64], R12 ;  /* 0x0000000c06000986 */ /* 0x0005e2000c10154c */
[----:B------:R-:W-:Y:S01]  /*5f750*/  PRMT R24, R12, 0x7632, R24 ;  /* 0x000076320c187816 */ /* 0x000fe20000000018 */
[----:B------:R-:W0:Y:S01]  /*5f760*/  LDCU UR39, c[0x0][0x398] ;  /* 0x00007300ff2777ac */ /* 0x000e220008000800 */
[----:B------:R-:W-:Y:S01]  /*5f770*/  ISETP.LT.AND P3, PT, R15, UR53, !P3 ;  /* 0x000000350f007c0c */ /* 0x000fe2000df61270 */
[----:B------:R-:W-:Y:S01]  /*5f780*/  IMAD.WIDE R14, R27, 0x2, R10 ;  /* 0x000000021b0e7825 */ /* 0x000fe200078e020a */
[----:B------:R-:W-:Y:S01]  /*5f790*/  ISETP.LT.AND P0, PT, R13, UR41, !P2 ;  /* 0x000000290d007c0c */ /* 0x000fe2000d701270 */
[----:B------:R-:W0:Y:S02]  /*5f7a0*/  LDCU UR41, c[0x0][0x398] ;  /* 0x00007300ff2977ac */ /* 0x000e240008000800 */
[C---:B--2---:R-:W-:Y:S01]  /*5f7b0*/  IMAD.WIDE R12, R27.reuse, 0x2, R8 ;  /* 0x000000021b0c7825 */ /* 0x044fe200078e0208 */
[----:B------:R2:W-:Y:S04]  /*5f7c0*/  @P4 STG.E.U16 desc[UR76][R14.64], R24 ;  /* 0x000000180e004986 */ /* 0x0005e8000c10154c */
[----:B------:R0:W-:Y:S04]  /*5f7d0*/  @P5 STG.E.U16 desc[UR76][R12.64], R5 ;  /* 0x000000050c005986 */ /* 0x0001e8000c10154c */
[----:B--2---:R-:W2:Y:S04]  /*5f7e0*/  LDL R14, [R1+0x13f4] ;  /* 0x0013f400010e7983 */ /* 0x004ea80000100800 */
[----:B------:R-:W2:Y:S04]  /*5f7f0*/  LDL R15, [R1+0x11c0] ;  /* 0x0011c000010f7983 */ /* 0x000ea80000100800 */
[----:B0-----:R-:W2:Y:S04]  /*5f800*/  LDL.LU R5, [R1+0x2018] ;  /* 0x0020180001057983 */ /* 0x001ea80000300800 */
[----:B------:R-:W3:Y:S04]  /*5f810*/  LDL R12, [R1+0x13f0] ;  /* 0x0013f000010c7983 */ /* 0x000ee80000100800 */
[----:B------:R-:W3:Y:S01]  /*5f820*/  LDL.LU R13, [R1+0x3bc] ;  /* 0x0003bc00010d7983 */ /* 0x000ee20000300800 */
[----:B------:R-:W-:Y:S01]  /*5f830*/  IMAD.WIDE R6, R27, 0x2, R2 ;  /* 0x000000021b067825 */ /* 0x000fe200078e0202 */
[----:B------:R-:W-:Y:S01]  /*5f840*/  ISETP.LT.AND P4, PT, R29, UR43, !P2 ;  /* 0x0000002b1d007c0c */ /* 0x000fe2000d781270 */
[----:B------:R-:W0:Y:S02]  /*5f850*/  LDCU UR43, c[0x0][0x398] ;  /* 0x00007300ff2b77ac */ /* 0x000e240008000800 */
[----:B-1----:R-:W-:Y:S01]  /*5f860*/  VIADD R27, R27, UR37 ;  /* 0x000000251b1b7c36 */ /* 0x002fe20008000000 */
[----:B------:R-:W-:Y:S01]  /*5f870*/  @P3 STG.E.U16 desc[UR76][R6.64], R25 ;  /* 0x0000001906003986 */ /* 0x000fe2000c10154c */
[----:B----4-:R-:W-:Y:S01]  /*5f880*/  PRMT R26, R28, 0x7632, R26 ;  /* 0x000076321c1a7816 */ /* 0x010fe2000000001a */
[----:B------:R-:W1:Y:S02]  /*5f890*/  LDCU UR37, c[0x0][0x3b8] ;  /* 0x00007700ff2577ac */ /* 0x000e640008000800 */
[----:B------:R4:W-:Y:S04]  /*5f8a0*/  STL [R1+0x2010], R29 ;  /* 0x0020101d01007387 */ /* 0x0009e80000100800 */
[----:B----4-:R-:W4:Y:S04]  /*5f8b0*/  LDL.LU R29, [R1+0x3ec] ;  /* 0x0003ec00011d7983 */ /* 0x010f280000300800 */
[----:B------:R-:W4:Y:S01]  /*5f8c0*/  LDL.LU R28, [R1+0x2014] ;  /* 0x00201400011c7983 */ /* 0x000f220000300800 */
[----:B--2---:R-:W-:-:S04]  /*5f8d0*/  IMAD.WIDE R6, R27, 0x2, R4 ;  /* 0x000000021b067825 */ /* 0x004fc800078e0204 */
[----:B------:R-:W-:Y:S01]  /*5f8e0*/  VIADD R25, R15, 0x40 ;  /* 0x000000400f197836 */ /* 0x000fe20000000000 */
[----:B---3--:R2:W-:Y:S01]  /*5f8f0*/  @P0 STG.E.U16 desc[UR76][R6.64], R13 ;  /* 0x0000000d06000986 */ /* 0x0085e2000c10154c */
[----:B------:R-:W-:-:S03]  /*5f900*/  PRMT R24, R13, 0x7632, R24 ;  /* 0x000076320d187816 */ /* 0x000fc60000000018 */
[----:B------:R-:W-:Y:S01]  /*5f910*/  ISETP.GE.AND P0, PT, R25, UR45, PT ;  /* 0x0000002d19007c0c */ /* 0x000fe2000bf06270 */
[----:B------:R-:W3:Y:S01]  /*5f920*/  LDCU UR45, c[0x0][0x398] ;  /* 0x00007300ff2d77ac */ /* 0x000ee20008000800 */
[----:B------:R-:W4:Y:S01]  /*5f930*/  LDL.LU R25, [R1+0x3dc] ;  /* 0x0003dc0001197983 */ /* 0x000f220000300800 */
[----:B--2---:R-:W-:-:S05]  /*5f940*/  IMAD.WIDE R6, R27, 0x2, R22 ;  /* 0x000000021b067825 */ /* 0x004fca00078e0216 */
[----:B------:R2:W-:Y:S04]  /*5f950*/  @P4 STG.E.U16 desc[UR76][R6.64], R24 ;  /* 0x0000001806004986 */ /* 0x0005e8000c10154c */
[----:B--2---:R-:W2:Y:S01]  /*5f960*/  LDL.LU R6, [R1+0x3cc] ;  /* 0x0003cc0001067983 */ /* 0x004ea20000300800 */
[----:B------:R-:W-:Y:S02]  /*5f970*/  ISETP.LT.AND P5, PT, R0, UR51, !P2 ;  /* 0x0000003300007c0c */ /* 0x000fe4000d7a1270 */
[----:B------:R-:W-:Y:S01]  /*5f980*/  ISETP.LT.AND P3, PT, R12, UR52, !P2 ;  /* 0x000000340c007c0c */ /* 0x000fe2000d761270 */
[----:B------:R-:W-:Y:S01]  /*5f990*/  IMAD.WIDE R12, R27, 0x2, R20 ;  /* 0x000000021b0c7825 */ /* 0x000fe200078e0214 */
[----:B------:R-:W3:Y:S01]  /*5f9a0*/  LDL R7, [R1+0x13f8] ;  /* 0x0013f80001077983 */ /* 0x000ee20000100800 */
[----:B------:R-:W-:-:S03]  /*5f9b0*/  ISETP.LT.AND P6, PT, R14, UR40, !P2 ;  /* 0x000000280e007c0c */ /* 0x000fc6000d7c1270 */
[----:B------:R-:W3:Y:S05]  /*5f9c0*/  LDL R24, [R1+0x1400] ;  /* 0x0014000001187983 */ /* 0x000eea0000100800 */
[----:B--2---:R2:W-:Y:S04]  /*5f9d0*/  @P5 STG.E.U16 desc[UR76][R12.64], R6 ;  /* 0x000000060c005986 */ /* 0x0045e8000c10154c */
[----:B--2---:R-:W2:Y:S04]  /*5f9e0*/  LDL R12, [R1+0x13fc] ;  /* 0x0013fc00010c7983 */ /* 0x004ea80000100800 */
[----:B------:R-:W2:Y:S01]  /*5f9f0*/  LDL R13, [R1+0x13c0] ;  /* 0x0013c000010d7983 */ /* 0x000ea20000100800 */
[----:B---3--:R-:W-:Y:S01]  /*5fa00*/  ISETP.LT.AND P5, PT, R7, UR41, !P2 ;  /* 0x0000002907007c0c */ /* 0x008fe2000d7a1270 */
[----:B------:R-:W-:Y:S01]  /*5fa10*/  IMAD.WIDE R14, R27, 0x2, R18 ;  /* 0x000000021b0e7825 */ /* 0x000fe200078e0212 */
[----:B----4-:R-:W-:Y:S01]  /*5fa20*/  PRMT R28, R25, 0x7632, R28 ;  /* 0x00007632191c7816 */ /* 0x010fe2000000001c */
[----:B------:R-:W3:Y:S02]  /*5fa30*/  LDCU.64 UR40, c[0x0][0x398] ;  /* 0x00007300ff2877ac */ /* 0x000ee40008000a00 */
[C---:B------:R-:W-:Y:S01]  /*5fa40*/  IMAD.WIDE R6, R27.reuse, 0x2, R16 ;  /* 0x000000021b067825 */ /* 0x040fe200078e0210 */
[----:B------:R1:W-:Y:S04]  /*5fa50*/  @P3 STG.E.U16 desc[UR76][R14.64], R26 ;  /* 0x0000001a0e003986 */ /* 0x0003e8000c10154c */
[----:B------:R4:W-:Y:S01]  /*5fa60*/  @P6 STG.E.U16 desc[UR76][R6.64], R25 ;  /* 0x0000001906006986 */ /* 0x0009e2000c10154c */
[C---:B-1----:R-:W-:Y:S01]  /*5fa70*/  VIADD R26, R27.reuse, UR37 ;  /* 0x000000251b1a7c36 */ /* 0x042fe20008000000 */
[----:B------:R-:W1:Y:S01]  /*5fa80*/  LDCU UR37, c[0x0][0x398] ;  /* 0x00007300ff2577ac */ /* 0x000e620008000800 */
[----:B----4-:R-:W-:-:S04]  /*5fa90*/  IMAD.WIDE R6, R27, 0x2, R8 ;  /* 0x000000021b067825 */ /* 0x010fc800078e0208 */
[----:B------:R-:W-:Y:S01]  /*5faa0*/  IMAD.WIDE R14, R27, 0x2, R2 ;  /* 0x000000021b0e7825 */ /* 0x000fe200078e0202 */
[----:B--2---:R-:W-:Y:S01]  /*5fab0*/  ISETP.LT.AND P4, PT, R12, UR39, !P2 ;  /* 0x000000270c007c0c */ /* 0x004fe2000d781270 */
[----:B------:R-:W2:Y:S01]  /*5fac0*/  LDCU UR39, c[0x0][0x398] ;  /* 0x00007300ff2777ac */ /* 0x000ea20008000800 */
[----:B------:R-:W-:Y:S01]  /*5fad0*/  ISETP.LT.AND P3, PT, R13, UR50, !P0 ;  /* 0x000000320d007c0c */ /* 0x000fe2000c761270 */
[----:B------:R-:W-:Y:S01]  /*5fae0*/  IMAD.WIDE R12, R27, 0x2, R10 ;  /* 0x000000021b0c7825 */ /* 0x000fe200078e020a */
[----:B------:R-:W-:-:S04]  /*5faf0*/  PRMT R27, R29, 0x7632, R27 ;  /* 0x000076321d1b7816 */ /* 0x000fc8000000001b */
[----:B------:R4:W-:Y:S05]  /*5fb00*/  @P5 STG.E.U16 desc[UR76][R12.64], R28 ;  /* 0x0000001c0c005986 */ /* 0x0009ea000c10154c */
[----:B------:R-:W-:Y:S04]  /*5fb10*/  @P4 STG.E.U16 desc[UR76][R6.64], R29 ;  /* 0x0000001d06004986 */ /* 0x000fe8000c10154c */
[----:B----4-:R-:W4:Y:S04]  /*5fb20*/  LDL.LU R12, [R1+0x3f0] ;  /* 0x0003f000010c7983 */ /* 0x010f280000300800 */
[----:B------:R-:W2:Y:S04]  /*5fb30*/  LDL R13, [R1+0x11c0] ;  /* 0x0011c000010d7983 */ /* 0x000ea80000100800 */
[----:B------:R0:W-:Y:S04]  /*5fb40*/  STL [R1+0x1fe8], R28 ;  /* 0x001fe81c01007387 */ /* 0x0001e80000100800 */
[----:B0-----:R-:W3:Y:S04]  /*5fb50*/  LDL.LU R28, [R1+0x400] ;  /* 0x00040000011c7983 */ /* 0x001ee80000300800 */
[----:B------:R-:W3:Y:S04]  /*5fb60*/  LDL.LU R29, [R1+0x2010] ;  /* 0x00201000011d7983 */ /* 0x000ee80000300800 */
[----:B------:R-:W3:Y:S04]  /*5fb70*/  LDL R6, [R1+0x13f0] ;  /* 0x0013f00001067983 */ /* 0x000ee80000100800 */
[----:B------:R-:W3:Y:S01]  /*5fb80*/  LDL R7, [R1+0x13f4] ;  /* 0x0013f40001077983 */ /* 0x000ee20000100800 */
[----:B------:R-:W-:Y:S01]  /*5fb90*/  ISETP.LT.AND P2, PT, R24, UR49, !P2 ;  /* 0x0000003118007c0c */ /* 0x000fe2000d741270 */
[----:B------:R-:W-:Y:S01]  /*5fba0*/  IMAD.WIDE R24, R26, 0x2, R4 ;  /* 0x000000021a187825 */ /* 0x000fe200078e0204 */
[----:B------:R-:W-:Y:S01]  /*5fbb0*/  ISETP.LT.AND P5, PT, R0, UR45, !P0 ;  /* 0x0000002d00007c0c */ /* 0x000fe2000c7a1270 */
[----:B------:R-:W-:Y:S10]  /*5fbc0*/  STL [R1+0x200c], R21 ;  /* 0x00200c1501007387 */ /* 0x000ff40000100800 */
[----:B------:R0:W-:Y:S02]  /*5fbd0*/  @P2 STG.E.U16 desc[UR76][R14.64], R27 ;  /* 0x0000001b0e002986 */ /* 0x0001e4000c10154c */
[----:B0-----:R-:W-:-:S02]  /*5fbe0*/  IMAD.WIDE R14, R26, 0x2, R18 ;  /* 0x000000021a0e7825 */ /* 0x001fc400078e0212 */
[----:B----4-:R0:W-:Y:S02]  /*5fbf0*/  @P3 STG.E.U16 desc[UR76][R24.64], R12 ;  /* 0x0000000c18003986 */ /* 0x0101e4000c10154c */
[----:B0-----:R-:W-:Y:S01]  /*5fc00*/  PRMT R24, R12, 0x7632, R24 ;  /* 0x000076320c187816 */ /* 0x001fe20000000018 */
[----:B--2---:R-:W-:Y:S01]  /*5fc10*/  VIADD R25, R13, 0x41 ;  /* 0x000000410d197836 */ /* 0x004fe20000000000 */
[----:B---3--:R-:W-:Y:S02]  /*5fc20*/  ISETP.LT.AND P6, PT, R29, UR43, !P0 ;  /* 0x0000002b1d007c0c */ /* 0x008fe4000c7c1270 */
[----:B------:R-:W-:Y:S01]  /*5fc30*/  ISETP.LT.AND P2, PT, R6, UR33, !P0 ;  /* 0x0000002106007c0c */ /* 0x000fe2000c741270 */
[----:B------:R-:W-:Y:S01]  /*5fc40*/  IMAD.WIDE R12, R26, 0x2, R20 ;  /* 0x000000021a0c7825 */ /* 0x000fe200078e0214 */
[----:B------:R-:W-:Y:S01]  /*5fc50*/  PRMT R27, R28, 0x7632, R27 ;  /* 0x000076321c1b7816 */ /* 0x000fe2000000001b */
[----:B------:R-:W2:Y:S01]  /*5fc60*/  LDL R21, [R1+0x13f8] ;  /* 0x0013f80001157983 */ /* 0x000ea20000100800 */
[----:B------:R-:W-:Y:S01]  /*5fc70*/  ISETP.LT.AND P3, PT, R7, UR38, !P0 ;  /* 0x0000002607007c0c */ /* 0x000fe2000c761270 */
[C---:B------:R-:W-:Y:S01]  /*5fc80*/  IMAD.WIDE R6, R26.reuse, 0x2, R22 ;  /* 0x000000021a067825 */ /* 0x040fe200078e0216 */
[----:B------:R-:W2:Y:S05]  /*5fc90*/  LDCU UR43, c[0x0][0x398] ;  /* 0x00007300ff2b77ac */ /* 0x000eaa0008000800 */
[----:B------:R-:W-:Y:S01]  /*5fca0*/  @P6 STG.E.U16 desc[UR76][R6.64], R24 ;  /* 0x0000001806006986 */ /* 0x000fe2000c10154c */
[----:B------:R-:W-:Y:S01]  /*5fcb0*/  ISETP.GE.AND P4, PT, R25, UR41, PT ;  /* 0x0000002919007c0c */ /* 0x000fe2000bf86270 */
[----:B------:R-:W0:Y:S02]  /*5fcc0*/  LDCU UR33, c[0x0][0x3b8] ;  /* 0x00007700ff2177ac */ /* 0x000e240008000800 */
[----:B------:R3:W-:Y:S01]  /*5fcd0*/  @P5 STG.E.U16 desc[UR76][R12.64], R28 ;  /* 0x0000001c0c005986 */ /* 0x0007e2000c10154c */
[----:B------:R-:W4:Y:S03]  /*5fce0*/  LDCU UR41, c[0x0][0x398] ;  /* 0x00007300ff2977ac */ /* 0x000f260008000800 */
[----:B------:R0:W-:Y:S04]  /*5fcf0*/  @P2 STG.E.U16 desc[UR76][R14.64], R27 ;  /* 0x0000001b0e002986 */ /* 0x0001e8000c10154c */
[----:B---3--:R-:W3:Y:S04]  /*5fd00*/  LDL.LU R12, [R1+0x410] ;  /* 0x00041000010c7983 */ /* 0x008ee80000300800 */
[----:B------:R-:W4:Y:S04]  /*5fd10*/  LDL R13, [R1+0x13c0] ;  /* 0x0013c000010d7983 */ /* 0x000f280000100800 */
[----:B------:R-:W4:Y:S04]  /*5fd20*/  LDL.LU R28, [R1+0x430] ;  /* 0x00043000011c7983 */ /* 0x000f280000300800 */
[----:B0-----:R-:W4:Y:S04]  /*5fd30*/  LDL R14, [R1+0x13fc] ;  /* 0x0013fc00010e7983 */ /* 0x001f280000100800 */
[----:B------:R-:W4:Y:S01]  /*5fd40*/  LDL R15, [R1+0x1400] ;  /* 0x00140000010f7983 */ /* 0x000f220000100800 */
[----:B------:R-:W-:-:S03]  /*5fd50*/  IMAD.WIDE R6, R26, 0x2, R16 ;  /* 0x000000021a067825 */ /* 0x000fc600078e0210 */
[----:B------:R0:W-:Y:S01]  /*5fd60*/  STL [R1+0x1ff4], R27 ;  /* 0x001ff41b01007387 */ /* 0x0001e20000100800 */
[----:B--2---:R-:W-:-:S03]  /*5fd70*/  ISETP.LT.AND P2, PT, R21, UR43, !P0 ;  /* 0x0000002b15007c0c */ /* 0x004fc6000c741270 */
[----:B------:R-:W1:Y:S04]  /*5fd80*/  LDL R21, [R1+0x13f0] ;  /* 0x0013f00001157983 */ /* 0x000e680000100800 */
[----:B0-----:R-:W2:Y:S04]  /*5fd90*/  LDL.LU R27, [R1+0x440] ;  /* 0x00044000011b7983 */ /* 0x001ea80000300800 */
[----:B------:R-:W-:Y:S04]  /*5fda0*/  STL [R1+0x2004], R8 ;  /* 0x0020040801007387 */ /* 0x000fe80000100800 */
[----:B---3--:R0:W-:Y:S01]  /*5fdb0*/  @P3 STG.E.U16 desc[UR76][R6.64], R12 ;  /* 0x0000000c06003986 */ /* 0x0081e2000c10154c */
[----:B------:R-:W-:-:S02]  /*5fdc0*/  PRMT R24, R12, 0x7632, R24 ;  /* 0x000076320c187816 */ /* 0x000fc40000000018 */
[----:B----4-:R-:W-:Y:S02]  /*5fdd0*/  ISETP.LT.AND P5, PT, R14, UR39, !P0 ;  /* 0x000000270e007c0c */ /* 0x010fe4000c7a1270 */
[----:B------:R-:W-:Y:S01]  /*5fde0*/  ISETP.LT.AND P6, PT, R15, UR34, !P0 ;  /* 0x000000220f007c0c */ /* 0x000fe2000c7c1270 */
[C---:B------:R-:W-:Y:S01]  /*5fdf0*/  IMAD.WIDE R14, R26.reuse, 0x2, R10 ;  /* 0x000000021a0e7825 */ /* 0x040fe200078e020a */
[----:B------:R-:W-:Y:S01]  /*5fe00*/  ISETP.LT.AND P0, PT, R13, UR21, !P4 ;  /* 0x000000150d007c0c */ /* 0x000fe2000e701270 */
[----:B------:R-:W3:Y:S02]  /*5fe10*/  LDCU.64 UR38, c[0x0][0x398] ;  /* 0x00007300ff2677ac */ /* 0x000ee40008000a00 */
[C---:B0-----:R-:W-:Y:S02]  /*5fe20*/  IMAD.WIDE R12, R26.reuse, 0x2, R8 ;  /* 0x000000021a0c7825 */ /* 0x041fe400078e0208 */
[----:B------:R-:W4:Y:S02]  /*5fe30*/  LDL.LU R8, [R1+0x420] ;  /* 0x0004200001087983 */ /* 0x000f240000300800 */
[----:B------:R-:W-:Y:S01]  /*5fe40*/  IMAD.WIDE R6, R26, 0x2, R2 ;  /* 0x000000021a067825 */ /* 0x000fe200078e0202 */
[----:B------:R-:W-:Y:S01]  /*5fe50*/  ISETP.LT.AND P3, PT, R29, UR31, !P4 ;  /* 0x0000001f1d007c0c */ /* 0x000fe2000e761270 */
[----:B------:R-:W-:Y:S01]  /*5fe60*/  STL [R1+0x2000], R9 ;  /* 0x0020000901007387 */ /* 0x000fe20000100800 */
[----:B------:R-:W0:Y:S03]  /*5fe70*/  LDCU UR31, c[0x0][0x398] ;  /* 0x00007300ff1f77ac */ /* 0x000e260008000800 */
[----:B------:R3:W-:Y:S01]  /*5fe80*/  @P2 STG.E.U16 desc[UR76][R14.64], R24 ;  /* 0x000000180e002986 */ /* 0x0007e2000c10154c */
[----:B------:R-:W0:Y:S03]  /*5fe90*/  LDCU UR21, c[0x0][0x3b8] ;  /* 0x00007700ff1577ac */ /* 0x000e260008000800 */
[----:B------:R3:W-:Y:S01]  /*5fea0*/  STL [R1+0x2008], R3 ;  /* 0x0020080301007387 */ /* 0x0007e20000100800 */
[----:B------:R-:W0:Y:S03]  /*5feb0*/  LDCU UR34, c[0x0][0x398] ;  /* 0x00007300ff2277ac */ /* 0x000e260008000800 */
[----:B---3--:R-:W3:Y:S04]  /*5fec0*/  LDL R24, [R1+0x11c0] ;  /* 0x0011c00001187983 */ /* 0x008ee80000100800 */
[----:B------:R-:W2:Y:S01]  /*5fed0*/  LDL R3, [R1+0x13fc] ;  /* 0x0013fc0001037983 */ /* 0x000ea20000100800 */
[----:B----4-:R-:W-:-:S03]  /*5fee0*/  PRMT R25, R8, 0x7632, R25 ;  /* 0x0000763208197816 */ /* 0x010fc60000000019 */
[----:B------:R4:W-:Y:S01]  /*5fef0*/  @P5 STG.E.U16 desc[UR76][R12.64], R8 ;  /* 0x000000080c005986 */ /* 0x0009e2000c10154c */
[----:B-1----:R-:W-:-:S03]  /*5ff00*/  ISETP.LT.AND P5, PT, R21, UR37, !P4 ;  /* 0x0000002515007c0c */ /* 0x002fc6000e7a1270 */
[----:B------:R1:W-:Y:S04]  /*5ff10*/  @P6 STG.E.U16 desc[UR76][R6.64], R25 ;  /* 0x0000001906006986 */ /* 0x0003e8000c10154c */
[----:B----4-:R-:W4:Y:S04]  /*5ff20*/  LDL R8, [R1+0x1400] ;  /* 0x0014000001087983 */ /* 0x010f280000100800 */
[----:B------:R-:W2:Y:S04]  /*5ff30*/  LDL.LU R9, [R1+0x450] ;  /* 0x0004500001097983 */ /* 0x000ea80000300800 */
[----:B-1----:R-:W2:Y:S04]  /*5ff40*/  LDL R25, [R1+0x13f4] ;  /* 0x0013f40001197983 */ /* 0x002ea80000100800 */
[----:B------:R-:W3:Y:S01]  /*5ff50*/  LDL.LU R21, [R1+0x200c] ;  /* 0x00200c0001157983 */ /* 0x000ee20000300800 */
[----:B------:R-:W-:Y:S01]  /*5ff60*/  VIADD R26, R26, UR33 ;  /* 0x000000211a1a7c36 */ /* 0x000fe20008000000 */
[----:B------:R-:W-:Y:S01]  /*5ff70*/  PRMT R14, R28, 0x7632, R14 ;  /* 0x000076321c0e7816 */ /* 0x000fe2000000000e */
[----:B------:R-:W1:Y:S02]  /*5ff80*/  LDCU UR33, c[0x0][0x398] ;  /* 0x00007300ff2177ac */ /* 0x000e640008000800 */
[----:B------:R-:W-:-:S04]  /*5ff90*/  IMAD.WIDE R6, R26, 0x2, R4 ;  /* 0x000000021a067825 */ /* 0x000fc800078e0204 */
[----:B------:R-:W-:Y:S01]  /*5ffa0*/  IMAD.WIDE R12, R26, 0x2, R22 ;  /* 0x000000021a0c7825 */ /* 0x000fe200078e0216 */
[----:B------:R0:W-:Y:S04]  /*5ffb0*/  @P0 STG.E.U16 desc[UR76][R6.64], R28 ;  /* 0x0000001c06000986 */ /* 0x0001e8000c10154c */
[----:B------:R-:W-:Y:S04]  /*5ffc0*/  @P3 STG.E.U16 desc[UR76][R12.64], R14 ;  /* 0x0000000e0c003986 */ /* 0x000fe8000c10154c */
[----:B0-----:R-:W4:Y:S01]  /*5ffd0*/  LDL.LU R28, [R1+0x460] ;  /* 0x00046000011c7983 */ /* 0x001f220000300800 */
[----:B--2---:R-:W-:-:S03]  /*5ffe0*/  ISETP.LT.AND P3, PT, R25, UR42, !P4 ;  /* 0x0000002a19007c0c */ /* 0x004fc6000e761270 */
[----:B------:R0:W-:Y:S01]  /*5fff0*/  STL [R1+0x1ff8], R25 ;  /* 0x001ff81901007387 */ /* 0x0001e20000100800 */
[----:B---3--:R-:W-:-:S03]  /*60000*/  IMAD.WIDE R6, R26, 0x2, R20 ;  /* 0x000000021a067825 */ /* 0x008fc600078e0214 */
[----:B0-----:R-:W2:Y:S04]  /*60010*/  LDL.LU R25, [R1+0x3f4] ;  /* 0x0003f40001197983 */ /* 0x001ea80000300800 */
[----:B------:R0:W-:Y:S04]  /*60020*/  STL [R1+0x1ffc], R21 ;  /* 0x001ffc1501007387 */ /* 0x0001e80000100800 */
[----:B0-----:R-:W3:Y:S01]  /*60030*/  LDL R21, [R1+0x13f8] ;  /* 0x0013f80001157983 */ /* 0x001ee20000100800 */
[----:B------:R-:W-:Y:S01]  /*60040*/  ISETP.LT.AND P2, PT, R0, UR41, !P4 ;  /* 0x0000002900007c0c */ /* 0x000fe2000e741270 */
[----:B------:R-:W-:Y:S01]  /*60050*/  VIADD R14, R24, 0x45 ;  /* 0x00000045180e7836 */ /* 0x000fe20000000000 */
[----:B------:R-:W-:Y:S01]  /*60060*/  PRMT R15, R27, 0x7632, R15 ;  /* 0x000076321b0f7816 */ /* 0x000fe2000000000f */
[----:B------:R-:W-:-:S03]  /*60070*/  IMAD.WIDE R12, R26, 0x2, R18 ;  /* 0x000000021a0c7825 */ /* 0x000fc600078e0212 */
[----:B------:R-:W-:Y:S01]  /*60080*/  ISETP.GE.AND P0, PT, R14, UR39, PT ;  /* 0x000000270e007c0c */ /* 0x000fe2000bf06270 */
[----:B------:R-:W-:-:S06]  /*60090*/  VIADD R14, R24, 0x42 ;  /* 0x00000042180e7836 */ /* 0x000fcc0000000000 */
[----:B------:R0:W-:Y:S01]  /*600a0*/  @P2 STG.E.U16 desc[UR76][R6.64], R27 ;  /* 0x0000001b06002986 */ /* 0x0001e2000c10154c */
[----:B------:R-:W-:-:S03]  /*600b0*/  ISETP.GE.AND P2, PT, R14, UR47, PT ;  /* 0x0000002f0e007c0c */ /* 0x000fc6000bf46270 */
[----:B------:R0:W-:Y:S01]  /*600c0*/  @P5 STG.E.U16 desc[UR76][R12.64], R15 ;  /* 0x0000000f0c005986 */ /* 0x0001e2000c10154c */
[----:B-1----:R-:W-:Y:S02]  /*600d0*/  ISETP.LT.AND P5, PT, R3, UR33, !P4 ;  /* 0x0000002103007c0c */ /* 0x002fe4000e7a1270 */
[----:B---3--:R-:W-:Y:S01]  /*600e0*/  ISETP.LT.AND P6, PT, R21, UR30, !P4 ;  /* 0x0000001e15007c0c */ /* 0x008fe2000e7c1270 */
[----:B0-----:R-:W-:Y:S01]  /*600f0*/  IMAD.WIDE R6, R26, 0x2, R16 ;  /* 0x000000021a067825 */ /* 0x001fe200078e0210 */
[----:B------:R-:W3:Y:S01]  /*60100*/  LDL R21, [R1+0x13f0] ;  /* 0x0013f00001157983 */ /* 0x000ee20000100800 */
[----:B----4-:R-:W-:Y:S01]  /*60110*/  ISETP.LT.AND P4, PT, R8, UR32, !P4 ;  /* 0x0000002008007c0c */ /* 0x010fe2000e781270 */
[----:B------:R-:W0:Y:S02]  /*60120*/  LDCU UR33, c[0x0][0x398] ;  /* 0x00007300ff2177ac */ /* 0x000e240008000800 */
[----:B------:R-:W4:Y:S01]  /*60130*/  LDL.LU R27, [R1+0x404] ;  /* 0x00040400011b7983 */ /* 0x000f220000300800 */
[----:B------:R-:W-:Y:S01]  /*60140*/  PRMT R15, R9, 0x7632, R15 ;  /* 0x00007632090f7816 */ /* 0x000fe2000000000f */
[C---:B------:R-:W-:Y:S01]  /*60150*/  IMAD.WIDE R12, R26.reuse, 0x2, R10 ;  /* 0x000000021a0c7825 */ /* 0x040fe200078e020a */
[----:B------:R-:W1:Y:S01]  /*60160*/  LDCU UR32, c[0x0][0x398] ;  /* 0x00007300ff2077ac */ /* 0x000e620008000800 */
[----:B------:R-:W2:Y:S04]  /*60170*/  LDL.LU R3, [R1+0x2008] ;  /* 0x0020080001037983 */ /* 0x000ea80000300800 */
[----:B------:R-:W2:Y:S04]  /*60180*/  LDL.LU R8, [R1+0x2004] ;  /* 0x0020040001087983 */ /* 0x000ea80000300800 */
[----:B------:R-:W2:Y:S04]  /*60190*/  LDL R14, [R1+0x13c0] ;  /* 0x0013c000010e7983 */ /* 0x000ea80000100800 */
[----:B------:R0:W-:Y:S04]  /*601a0*/  @P3 STG.E.U16 desc[UR76][R6.64], R9 ;  /* 0x0000000906003986 */ /* 0x0001e8000c10154c */
[----:B0-----:R-:W3:Y:S04]  /*601b0*/  LDL.LU R9, [R1+0x2000] ;  /* 0x0020000001097983 */ /* 0x001ee80000300800 */
[----:B------:R0:W-:Y:S01]  /*601c0*/  @P6 STG.E.U16 desc[UR76][R12.64], R15 ;  /* 0x0000000f0c006986 */ /* 0x0001e2000c10154c */
[----:B------:R-:W-:Y:S01]  /*601d0*/  VIADD R7, R26, UR21 ;  /* 0x000000151a077c36 */ /* 0x000fe20008000000 */
[----:B------:R-:W-:Y:S01]  /*601e0*/  PRMT R6, R28, 0x7632, R6 ;  /* 0x000076321c067816 */ /* 0x000fe20000000006 */
[----:B------:R-:W-:Y:S01]  /*601f0*/  VIADD R24, R24, 0x43 ;  /* 0x0000004318187836 */ /* 0x000fe20000000000 */
[----:B------:R-:W-:Y:S01]  /*60200*/  ISETP.LT.AND P3, PT, R29, UR27, !P2 ;  /* 0x0000001b1d007c0c */ /* 0x000fe2000d761270 */
[----:B------:R-:W0:Y:S01]  /*60210*/  LDCU UR27, c[0x0][0x398] ;  /* 0x00007300ff1b77ac */ /* 0x000e220008000800 */
[----:B------:R-:W0:Y:S01]  /*60220*/  LDCU UR21, c[0x0][0x3b8] ;  /* 0x00007700ff1577ac */ /* 0x000e220008000800 */
[----:B--2---:R-:W-:Y:S01]  /*60230*/  ISETP.LT.AND P6, PT, R14, UR31, !P2 ;  /* 0x0000001f0e007c0c */ /* 0x004fe2000d7c1270 */
[C---:B0-----:R-:W-:Y:S01]  /*60240*/  IMAD.WIDE R14, R26.reuse, 0x2, R2 ;  /* 0x000000021a0e7825 */ /* 0x041fe200078e0202 */
[----:B------:R-:W0:Y:S03]  /*60250*/  LDCU.64 UR30, c[0x0][0x398] ;  /* 0x00007300ff1e77ac */ /* 0x000e260008000a00 */
[----:B---3--:R-:W-:-:S05]  /*60260*/  IMAD.WIDE R12, R26, 0x2, R8 ;  /* 0x000000021a0c7825 */ /* 0x008fca00078e0208 */
[----:B------:R2:W-:Y:S01]  /*60270*/  @P5 STG.E.U16 desc[UR76][R12.64], R28 ;  /* 0x0000001c0c005986 */ /* 0x0005e2000c10154c */
[----:B------:R-:W-:Y:S01]  /*60280*/  ISETP.LT.AND P5, PT, R21, UR24, !P2 ;  /* 0x0000001815007c0c */ /* 0x000fe2000d7a1270 */
[----:B------:R-:W3:Y:S02]  /*60290*/  LDCU UR24, c[0x0][0x398] ;  /* 0x00007300ff1877ac */ /* 0x000ee40008000800 */
[----:B------:R0:W-:Y:S01]  /*602a0*/  @P4 STG.E.U16 desc[UR76][R14.64], R6 ;  /* 0x000000060e004986 */ /* 0x0001e2000c10154c */
[----:B--2---:R-:W-:-:S03]  /*602b0*/  IMAD.WIDE R12, R7, 0x2, R4 ;  /* 0x00000002070c7825 */ /* 0x004fc600078e0204 */
[----:B------:R-:W2:Y:S04]  /*602c0*/  LDL.LU R28, [R1+0x424] ;  /* 0x00042400011c7983 */ /* 0x000ea80000300800 */
[----:B------:R-:W2:Y:S01]  /*602d0*/  LDL.LU R21, [R1+0x1ffc] ;  /* 0x001ffc0001157983 */ /* 0x000ea20000300800 */
[----:B0-----:R-:W-:-:S03]  /*602e0*/  PRMT R6, R25, 0x7632, R6 ;  /* 0x0000763219067816 */ /* 0x001fc60000000006 */
[----:B------:R0:W-:Y:S04]  /*602f0*/  @P6 STG.E.U16 desc[UR76][R12.64], R25 ;  /* 0x000000190c006986 */ /* 0x0001e8000c10154c */
[----:B0-----:R-:W3:Y:S01]  /*60300*/  LDL.LU R25, [R1+0x1ff8] ;  /* 0x001ff80001197983 */ /* 0x001ee20000300800 */
[----:B------:R-:W-:Y:S01]  /*60310*/  ISETP.LT.AND P4, PT, R0, UR34, !P2 ;  /* 0x0000002200007c0c */ /* 0x000fe2000d781270 */
[C---:B------:R-:W-:Y:S01]  /*60320*/  IMAD.WIDE R14, R7.reuse, 0x2, R22 ;  /* 0x00000002070e7825 */ /* 0x040fe200078e0216 */
[----:B------:R-:W0:Y:S01]  /*60330*/  LDCU UR34, c[0x0][0x398] ;  /* 0x00007300ff2277ac */ /* 0x000e220008000800 */
[----:B------:R-:W-:Y:S04]  /*60340*/  STL [R1+0x1ff0], R17 ;  /* 0x001ff01101007387 */ /* 0x000fe80000100800 */
[----:B------:R1:W-:Y:S01]  /*60350*/  @P3 STG.E.U16 desc[UR76][R14.64], R6 ;  /* 0x000000060e003986 */ /* 0x0003e2000c10154c */
[----:B------:R-:W-:Y:S01]  /*60360*/  ISETP.GE.AND P3, PT, R24, UR31, PT ;  /* 0x0000001f18007c0c */ /* 0x000fe2000bf66270 */
[----:B------:R-:W0:Y:S01]  /*60370*/  LDCU UR31, c[0x0][0x398] ;  /* 0x00007300ff1f77ac */ /* 0x000e220008000800 */
[----:B-1----:R-:W-:Y:S01]  /*60380*/  IMAD.WIDE R14, R7, 0x2, R18 ;  /* 0x00000002070e7825 */ /* 0x002fe200078e0212 */
[----:B----4-:R-:W-:-:S03]  /*60390*/  PRMT R6, R27, 0x7632, R6 ;  /* 0x000076321b067816 */ /* 0x010fc60000000006 */
[----:B--2---:R-:W-:-:S05]  /*603a0*/  IMAD.WIDE R12, R7, 0x2, R20 ;  /* 0x00000002070c7825 */ /* 0x004fca00078e0214 */
[----:B------:R1:W-:Y:S04]  /*603b0*/  @P4 STG.E.U16 desc[UR76][R12.64], R27 ;  /* 0x0000001b0c004986 */ /* 0x0003e8000c10154c */
[----:B------:R2:W-:Y:S01]  /*603c0*/  @P5 STG.E.U16 desc[UR76][R14.64], R6 ;  /* 0x000000060e005986 */ /* 0x0005e2000c10154c */
[----:B---3--:R-:W-:Y:S01]  /*603d0*/  ISETP.LT.AND P6, PT, R25, UR44, !P2 ;  /* 0x0000002c19007c0c */ /* 0x008fe2000d7c1270 */
[----:B------:R-:W-:Y:S02]  /*603e0*/  IMAD.WIDE R24, R7, 0x2, R16 ;  /* 0x0000000207187825 */ /* 0x000fe400078e0210 */
[----:B------:R-:W3:Y:S04]  /*603f0*/  LDL R17, [R1+0x13fc] ;  /* 0x0013fc0001117983 */ /* 0x000ee80000100800 */
[----:B-1----:R-:W4:Y:S04]  /*60400*/  LDL.LU R27, [R1+0x1ff4] ;  /* 0x001ff400011b7983 */ /* 0x002f280000300800 */
[----:B------:R-:W4:Y:S04]  /*60410*/  LDL.LU R12, [R1+0x414] ;  /* 0x00041400010c7983 */ /* 0x000f280000300800 */
[----:B--2---:R-:W2:Y:S04]  /*60420*/  LDL R14, [R1+0x13f8] ;  /* 0x0013f800010e7983 */ /* 0x004ea80000100800 */
[----:B------:R-:W4:Y:S04]  /*60430*/  LDL R15, [R1+0x1400] ;  /* 0x00140000010f7983 */ /* 0x000f280000100800 */
[----:B------:R-:W4:Y:S01]  /*60440*/  LDL R13, [R1+0x13c0] ;  /* 0x0013c000010d7983 */ /* 0x000f220000100800 */
[----:B---3--:R-:W-:Y:S01]  /*60450*/  ISETP.LT.AND P5, PT, R17, UR27, !P2 ;  /* 0x0000001b11007c0c */ /* 0x008fe2000d7a1270 */
[----:B------:R-:W-:-:S02]  /*60460*/  VIADD R6, R7, UR21 ;  /* 0x0000001507067c36 */ /* 0x000fc40008000000 */
[----:B------:R-:W3:Y:S01]  /*60470*/  LDL R17, [R1+0x444] ;  /* 0x0004440001117983 */ /* 0x000ee20000100800 */
[----:B------:R-:W1:Y:S01]  /*60480*/  LDCU UR27, c[0x0][0x398] ;  /* 0x00007300ff1b77ac */ /* 0x000e620008000800 */
[----:B--2---:R-:W-:Y:S02]  /*60490*/  ISETP.LT.AND P4, PT, R14, UR33, !P2 ;  /* 0x000000210e007c0c */ /* 0x004fe4000d781270 */
[----:B----4-:R2:W-:Y:S01]  /*604a0*/  @P6 STG.E.U16 desc[UR76][R24.64], R12 ;  /* 0x0000000c18006986 */ /* 0x0105e2000c10154c */
[----:B------:R-:W-:Y:S01]  /*604b0*/  PRMT R26, R12, 0x7632, R26 ;  /* 0x000076320c1a7816 */ /* 0x000fe2000000001a */
[----:B------:R-:W4:Y:S01]  /*604c0*/  LDCU UR21, c[0x0][0x3b8] ;  /* 0x00007700ff1577ac */ /* 0x000f220008000800 */
[----:B------:R-:W-:Y:S01]  /*604d0*/  ISETP.LT.AND P2, PT, R15, UR32, !P2 ;  /* 0x000000200f007c0c */ /* 0x000fe2000d741270 */
[----:B------:R-:W-:Y:S01]  /*604e0*/  IMAD.WIDE R14, R7, 0x2, R10 ;  /* 0x00000002070e7825 */ /* 0x000fe200078e020a */
[----:B------:R0:W-:Y:S01]  /*604f0*/  STL [R1+0x1fec], R11 ;  /* 0x001fec0b01007387 */ /* 0x0001e20000100800 */
[----:B------:R-:W1:Y:S01]  /*60500*/  LDCU.64 UR32, c[0x0][0x398] ;  /* 0x00007300ff2077ac */ /* 0x000e620008000a00 */
[----:B------:R-:W-:Y:S01]  /*60510*/  ISETP.LT.AND P6, PT, R13, UR29, !P3 ;  /* 0x0000001d0d007c0c */ /* 0x000fe2000dfc1270 */
[----:B------:R-:W1:Y:S01]  /*60520*/  LDCU UR29, c[0x0][0x398] ;  /* 0x00007300ff1d77ac */ /* 0x000e620008000800 */
[----:B--2---:R-:W-:-:S02]  /*60530*/  IMAD.WIDE R12, R7, 0x2, R8 ;  /* 0x00000002070c7825 */ /* 0x004fc400078e0208 */
[----:B------:R2:W-:Y:S04]  /*60540*/  @P4 STG.E.U16 desc[UR76][R14.64], R26 ;  /* 0x0000001a0e004986 */ /* 0x0005e8000c10154c */
[----:B------:R1:W-:Y:S04]  /*60550*/  @P5 STG.E.U16 desc[UR76][R12.64], R28 ;  /* 0x0000001c0c005986 */ /* 0x0003e8000c10154c */
[----:B0-----:R-:W4:Y:S04]  /*60560*/  LDL R11, [R1+0x13f8] ;  /* 0x0013f800010b7983 */ /* 0x001f280000100800 */
[----:B--2---:R-:W2:Y:S04]  /*60570*/  LDL R26, [R1+0x11c0] ;  /* 0x0011c000011a7983 */ /* 0x004ea80000100800 */
[----:B-1----:R-:W2:Y:S04]  /*60580*/  LDL R12, [R1+0x13f4] ;  /* 0x0013f400010c7983 */ /* 0x002ea80000100800 */
[----:B------:R-:W2:Y:S01]  /*60590*/  LDL.LU R13, [R1+0x434] ;  /* 0x00043400010d7983 */ /* 0x000ea20000300800 */
[----:B------:R-:W-:Y:S01]  /*605a0*/  IMAD.WIDE R24, R7, 0x2, R2 ;  /* 0x0000000207187825 */ /* 0x000fe200078e0202 */
[----:B------:R-:W-:-:S02]  /*605b0*/  PRMT R7, R28, 0x7632, R7 ;  /* 0x000076321c077816 */ /* 0x000fc40000000007 */
[----:B------:R-:W4:Y:S01]  /*605c0*/  LDL R28, [R1+0x464] ;  /* 0x00046400011c7983 */ /* 0x000f220000100800 */
[----:B------:R-:W-:-:S03]  /*605d0*/  IMAD.WIDE R14, R6, 0x2, R4 ;  /* 0x00000002060e7825 */ /* 0x000fc600078e0204 */
[----:B------:R0:W-:Y:S01]  /*605e0*/  @P2 STG.E.U16 desc[UR76][R24.64], R7 ;  /* 0x0000000718002986 */ /* 0x0001e2000c10154c */
[----:B------:R-:W-:-:S03]  /*605f0*/  ISETP.LT.AND P2, PT, R29, UR34, !P3 ;  /* 0x000000221d007c0c */ /* 0x000fc6000df41270 */
[----:B0-----:R-:W4:Y:S01]  /*60600*/  LDL R25, [R1+0x13f0] ;  /* 0x0013f00001197983 */ /* 0x001f220000100800 */
[----:B---3--:R-:W-:-:S03]  /*60610*/  PRMT R27, R17, 0x7632, R27 ;  /* 0x00007632111b7816 */ /* 0x008fc6000000001b */
[----:B------:R-:W3:Y:S04]  /*60620*/  LDL.LU R17, [R1+0x1ff0] ;  /* 0x001ff00001117983 */ /* 0x000ee80000300800 */
[----:B--2---:R0:W-:Y:S01]  /*60630*/  @P6 STG.E.U16 desc[UR76][R14.64], R13 ;  /* 0x0000000d0e006986 */ /* 0x0041e2000c10154c */
[----:B------:R-:W-:Y:S02]  /*60640*/  ISETP.LT.AND P6, PT, R12, UR40, !P3 ;  /* 0x000000280c007c0c */ /* 0x000fe4000dfc1270 */
[----:B------:R-:W-:Y:S01]  /*60650*/  PRMT R7, R13, 0x7632, R7 ;  /* 0x000076320d077816 */ /* 0x000fe20000000007 */
[----:B0-----:R-:W-:-:S05]  /*60660*/  IMAD.WIDE R12, R6, 0x2, R22 ;  /* 0x00000002060c7825 */ /* 0x001fca00078e0216 */
[----:B------:R0:W-:Y:S04]  /*60670*/  @P2 STG.E.U16 desc[UR76][R12.64], R7 ;  /* 0x000000070c002986 */ /* 0x0001e8000c10154c */
[----:B0-----:R-:W2:Y:S01]  /*60680*/  LDL.LU R13, [R1+0x444] ;  /* 0x00044400010d7983 */ /* 0x001ea20000300800 */
[----:B------:R-:W-:Y:S02]  /*60690*/  ISETP.LT.AND P4, PT, R0, UR24, !P3 ;  /* 0x0000001800007c0c */ /* 0x000fe4000df81270 */
[----:B----4-:R-:W-:Y:S01]  /*606a0*/  ISETP.LT.AND P5, PT, R25, UR25, !P3 ;  /* 0x0000001919007c0c */ /* 0x010fe2000dfa1270 */
[C---:B------:R-:W-:Y:S01]  /*606b0*/  IMAD.WIDE R14, R6.reuse, 0x2, R20 ;  /* 0x00000002060e7825 */ /* 0x040fe200078e0214 */
[----:B------:R-:W0:Y:S03]  /*606c0*/  LDCU UR24, c[0x0][0x398] ;  /* 0x00007300ff1877ac */ /* 0x000e260008000800 */
[----:B------:R-:W-:Y:S01]  /*606d0*/  IMAD.WIDE R24, R6, 0x2, R18 ;  /* 0x0000000206187825 */ /* 0x000fe200078e0212 */
[----:B------:R-:W1:Y:S05]  /*606e0*/  LDCU UR25, c[0x0][0x398] ;  /* 0x00007300ff1977ac */ /* 0x000e6a0008000800 */
[----:B--2---:R2:W-:Y:S01]  /*606f0*/  @P4 STG.E.U16 desc[UR76][R14.64], R13 ;  /* 0x0000000d0e004986 */ /* 0x0045e2000c10154c */
[----:B------:R-:W-:Y:S01]  /*60700*/  ISETP.LT.AND P4, PT, R11, UR31, !P3 ;  /* 0x0000001f0b007c0c */ /* 0x000fe2000df81270 */
[----:B------:R-:W-:Y:S01]  /*60710*/  VIADD R26, R26, 0x44 ;  /* 0x000000441a1a7836 */ /* 0x000fe20000000000 */
[----:B------:R-:W4:Y:S01]  /*60720*/  LDCU UR31, c[0x0][0x398] ;  /* 0x00007300ff1f77ac */ /* 0x000f220008000800 */
[----:B------:R0:W-:Y:S04]  /*60730*/  @P5 STG.E.U16 desc[UR76][R24.64], R27 ;  /* 0x0000001b18005986 */ /* 0x0001e8000c10154c */
[----:B--2---:R-:W2:Y:S04]  /*60740*/  LDL.LU R14, [R1+0x454] ;  /* 0x00045400010e7983 */ /* 0x004ea80000300800 */
[----:B------:R-:W4:Y:S04]  /*60750*/  LDL R15, [R1+0x13c0] ;  /* 0x0013c000010f7983 */ /* 0x000f280000100800 */
[----:B0-----:R-:W4:Y:S04]  /*60760*/  LDL R24, [R1+0x13fc] ;  /* 0x0013fc0001187983 */ /* 0x001f280000100800 */
[----:B------:R-:W4:Y:S04]  /*60770*/  LDL R25, [R1+0x1400] ;  /* 0x0014000001197983 */ /* 0x000f280000100800 */
[----:B------:R-:W4:Y:S04]  /*60780*/  LDL.LU R27, [R1+0x3f8] ;  /* 0x0003f800011b7983 */ /* 0x000f280000300800 */
[----:B------:R-:W4:Y:S01]  /*60790*/  LDL.LU R11, [R1+0x1fec] ;  /* 0x001fec00010b7983 */ /* 0x000f220000300800 */
[----:B---3--:R-:W-:Y:S01]  /*607a0*/  IMAD.WIDE R12, R6, 0x2, R16 ;  /* 0x00000002060c7825 */ /* 0x008fe200078e0210 */
[----:B------:R-:W-:-:S02]  /*607b0*/  ISETP.GE.AND P2, PT, R26, UR33, PT ;  /* 0x000000211a007c0c */ /* 0x000fc4000bf46270 */
[----:B------:R-:W-:Y:S02]  /*607c0*/  PRMT R26, R28, 0x7632, R26 ;  /* 0x000076321c1a7816 */ /* 0x000fe4000000001a */
[----:B--2---:R4:W-:Y:S01]  /*607d0*/  @P6 STG.E.U16 desc[UR76][R12.64], R14 ;  /* 0x0000000e0c006986 */ /* 0x0049e2000c10154c */
[----:B------:R-:W-:Y:S01]  /*607e0*/  PRMT R7, R14, 0x7632, R7 ;  /* 0x000076320e077816 */ /* 0x000fe20000000007 */
[----:B----4-:R-:W-:Y:S02]  /*607f0*/  IMAD.WIDE R12, R6, 0x2, R10 ;  /* 0x00000002060c7825 */ /* 0x010fe400078e020a */
[----:B------:R0:W-:Y:S04]  /*60800*/  STL [R1+0x1fe4], R11 ;  /* 0x001fe40b01007387 */ /* 0x0001e80000100800 */
[----:B------:R2:W-:Y:S04]  /*60810*/  @P4 STG.E.U16 desc[UR76][R12.64], R7 ;  /* 0x000000070c004986 */ /* 0x0005e8000c10154c */
[----:B0-----:R-:W3:Y:S04]  /*60820*/  LDL.LU R11, [R1+0x408] ;  /* 0x00040800010b7983 */ /* 0x001ee80000300800 */
[----:B------:R-:W3:Y:S04]  /*60830*/  LDL.LU R28, [R1+0x1fe8] ;  /* 0x001fe800011c7983 */ /* 0x000ee80000300800 */
[----:B--2---:R-:W2:Y:S01]  /*60840*/  LDL.LU R13, [R1+0x464] ;  /* 0x00046400010d7983 */ /* 0x004ea20000300800 */
[----:B------:R-:W-:Y:S01]  /*60850*/  ISETP.LT.AND P5, PT, R24, UR29, !P3 ;  /* 0x0000001d18007c0c */ /* 0x000fe2000dfa1270 */
[----:B------:R-:W0:Y:S01]  /*60860*/  LDCU UR29, c[0x0][0x398] ;  /* 0x00007300ff1d77ac */ /* 0x000e220008000800 */
[----:B------:R-:W-:Y:S01]  /*60870*/  ISETP.LT.AND P6, PT, R15, UR20, !P2 ;  /* 0x000000140f007c0c */ /* 0x000fe2000d7c1270 */
[C---:B------:R-:W-:Y:S01]  /*60880*/  IMAD.WIDE R14, R6.reuse, 0x2, R8 ;  /* 0x00000002060e7825 */ /* 0x040fe200078e0208 */
[----:B------:R-:W-:Y:S01]  /*60890*/  ISETP.LT.AND P3, PT, R25, UR27, !P3 ;  /* 0x0000001b19007c0c */ /* 0x000fe2000df61270 */
[----:B------:R-:W4:Y:S02]  /*608a0*/  LDCU UR27, c[0x0][0x398] ;  /* 0x00007300ff1b77ac */ /* 0x000f240008000800 */
[----:B------:R-:W-:Y:S01]  /*608b0*/  IMAD.WIDE R24, R6, 0x2, R2 ;  /* 0x0000000206187825 */ /* 0x000fe200078e0202 */
[----:B------:R-:W-:Y:S01]  /*608c0*/  ISETP.LT.AND P4, PT, R0, UR24, !P2 ;  /* 0x0000001800007c0c */ /* 0x000fe2000d781270 */
[----:B------:R-:W0:Y:S04]  /*608d0*/  LDCU UR20, c[0x0][0x3b8] ;  /* 0x00007700ff1477ac */ /* 0x000e280008000800 */
[----:B--2---:R2:W-:Y:S01]  /*608e0*/  @P5 STG.E.U16 desc[UR76][R14.64], R13 ;  /* 0x0000000d0e005986 */ /* 0x0045e2000c10154c */
[----:B------:R-:W-:Y:S01]  /*608f0*/  VIADD R6, R6, UR21 ;  /* 0x0000001506067c36 */ /* 0x000fe20008000000 */
[----:B------:R-:W-:Y:S01]  /*60900*/  PRMT R7, R27, 0x7632, R7 ;  /* 0x000076321b077816 */ /* 0x000fe20000000007 */
[----:B------:R-:W0:Y:S01]  /*60910*/  LDCU UR21, c[0x0][0x398] ;  /* 0x00007300ff1577ac */ /* 0x000e220008000800 */
[----:B---3--:R-:W-:Y:S01]  /*60920*/  PRMT R28, R11, 0x7632, R28 ;  /* 0x000076320b1c7816 */ /* 0x008fe2000000001c */
[----:B------:R-:W3:Y:S01]  /*60930*/  LDCU UR24, c[0x0][0x398] ;  /* 0x00007300ff1877ac */ /* 0x000ee20008000800 */
[----:B--2---:R-:W2:Y:S04]  /*60940*/  LDL R14, [R1+0x13f0] ;  /* 0x0013f000010e7983 */ /* 0x004ea80000100800 */
[----:B------:R-:W3:Y:S01]  /*60950*/  LDL R15, [R1+0x13f4] ;  /* 0x0013f400010f7983 */ /* 0x000ee20000100800 */
[----:B------:R-:W-:Y:S01]  /*60960*/  ISETP.LT.AND P5, PT, R29, UR31, !P2 ;  /* 0x0000001f1d007c0c */ /* 0x000fe2000d7a1270 */
[----:B------:R-:W-:-:S02]  /*60970*/  IMAD.WIDE R12, R6, 0x2, R4 ;  /* 0x00000002060c7825 */ /* 0x000fc400078e0204 */
[----:B------:R-:W-:Y:S04]  /*60980*/  @P3 STG.E.U16 desc[UR76][R24.64], R26 ;  /* 0x0000001a18003986 */ /* 0x000fe8000c10154c */
[----:B------:R0:W-:Y:S04]  /*60990*/  @P6 STG.E.U16 desc[UR76][R12.64], R27 ;  /* 0x0000001b0c006986 */ /* 0x0001e8000c10154c */
[----:B------:R1:W-:Y:S01]  /*609a0*/  STL [R1+0x1fe0], R29 ;  /* 0x001fe01d01007387 */ /* 0x0003e20000100800 */
[----:B0-----:R-:W-:-:S03]  /*609b0*/  IMAD.WIDE R12, R6, 0x2, R22 ;  /* 0x00000002060c7825 */ /* 0x001fc600078e0216 */
[----:B-1----:R-:W4:Y:S01]  /*609c0*/  LDL.LU R29, [R1+0x428] ;  /* 0x00042800011d7983 */ /* 0x002f220000300800 */
[----:B------:R-:W-:-:S03]  /*609d0*/  IMAD.WIDE R26, R6, 0x2, R16 ;  /* 0x00000002061a7825 */ /* 0x000fc600078e0210 */
[----:B------:R0:W-:Y:S04]  /*609e0*/  STL [R1+0x1fdc], R17 ;  /* 0x001fdc1101007387 */ /* 0x0001e80000100800 */
[----:B------:R1:W-:Y:S04]  /*609f0*/  @P5 STG.E.U16 desc[UR76][R12.64], R7 ;  /* 0x000000070c005986 */ /* 0x0003e8000c10154c */
[----:B0-----:R-:W4:Y:S04]  /*60a00*/  LDL R17, [R1+0x13f8] ;  /* 0x0013f80001117983 */ /* 0x001f280000100800 */
[----:B-1----:R-:W4:Y:S04]  /*60a10*/  LDL R7, [R1+0x1400] ;  /* 0x0014000001077983 */ /* 0x002f280000100800 */
[----:B------:R-:W4:Y:S04]  /*60a20*/  LDL R12, [R1+0x13c0] ;  /* 0x0013c000010c7983 */ /* 0x000f280000100800 */
[----:B------:R-:W4:Y:S01]  /*60a30*/  LDL.LU R13, [R1+0x418] ;  /* 0x00041800010d7983 */ /* 0x000f220000300800 */
[----:B--2---:R-:W-:-:S02]  /*60a40*/  ISETP.LT.AND P3, PT, R14, UR28, !P2 ;  /* 0x0000001c0e007c0c */ /* 0x004fc4000d761270 */
[----:B---3--:R-:W-:Y:S01]  /*60a50*/  ISETP.LT.AND P6, PT, R15, UR46, !P2 ;  /* 0x0000002e0f007c0c */ /* 0x008fe2000d7c1270 */
[----:B------:R-:W-:-:S05]  /*60a60*/  IMAD.WIDE R14, R6, 0x2, R20 ;  /* 0x00000002060e7825 */ /* 0x000fca00078e0214 */
[----:B------:R0:W-:Y:S04]  /*60a70*/  @P4 STG.E.U16 desc[UR76][R14.64], R11 ;  /* 0x0000000b0e004986 */ /* 0x0001e8000c10154c */
[----:B0-----:R-:W2:Y:S04]  /*60a80*/  LDL.LU R11, [R1+0x1fe4] ;  /* 0x001fe400010b7983 */ /* 0x001ea80000300800 */
[----:B------:R-:W3:Y:S01]  /*60a90*/  LDL R15, [R1+0x13fc] ;  /* 0x0013fc00010f7983 */ /* 0x000ee20000100800 */
[----:B------:R-:W-:-:S05]  /*60aa0*/  IMAD.WIDE R24, R6, 0x2, R18 ;  /* 0x0000000206187825 */ /* 0x000fca00078e0212 */
[----:B------:R0:W-:Y:S01]  /*60ab0*/  @P3 STG.E.U16 desc[UR76][R24.64], R28 ;  /* 0x0000001c18003986 */ /* 0x0001e2000c10154c */
[----:B----4-:R-:W-:Y:S01]  /*60ac0*/  ISETP.LT.AND P5, PT, R17, UR29, !P2 ;  /* 0x0000001d11007c0c */ /* 0x010fe2000d7a1270 */
[----:B------:R-:W1:Y:S02]  /*60ad0*/  LDCU.64 UR28, c[0x0][0x398] ;  /* 0x00007300ff1c77ac */ /* 0x000e640008000a00 */
[----:B------:R-:W4:Y:S01]  /*60ae0*/  LDL R17, [R1+0x448] ;  /* 0x0004480001117983 */ /* 0x000f220000100800 */
[----:B0-----:R-:W-:Y:S01]  /*60af0*/  IMAD.WIDE R24, R6, 0x2, R2 ;  /* 0x0000000206187825 */ /* 0x001fe200078e0202 */
[----:B------:R-:W-:Y:S01]  /*60b00*/  ISETP.LT.AND P3, PT, R12, UR18, !P0 ;  /* 0x000000120c007c0c */ /* 0x000fe2000c761270 */
[----:B------:R-:W0:Y:S01]  /*60b10*/  LDCU UR18, c[0x0][0x3b8] ;  /* 0x00007700ff1277ac */ /* 0x000e220008000800 */
[----:B------:R-:W-:Y:S01]  /*60b20*/  PRMT R28, R13, 0x7632, R28 ;  /* 0x000076320d1c7816 */ /* 0x000fe2000000001c */
[----:B------:R1:W-:Y:S02]  /*60b30*/  @P6 STG.E.U16 desc[UR76][R26.64], R13 ;  /* 0x0000000d1a006986 */ /* 0x0003e4000c10154c */
[----:B-1----:R-:W-:Y:S01]  /*60b40*/  IMAD.WIDE R12, R6, 0x2, R8 ;  /* 0x00000002060c7825 */ /* 0x002fe200078e0208 */
[----:B---3--:R-:W-:-:S03]  /*60b50*/  ISETP.LT.AND P4, PT, R15, UR25, !P2 ;  /* 0x000000190f007c0c */ /* 0x008fc6000d781270 */
[C---:B--2---:R-:W-:Y:S01]  /*60b60*/  IMAD.WIDE R14, R6.reuse, 0x2, R10 ;  /* 0x00000002060e7825 */ /* 0x044fe200078e020a */
[----:B------:R-:W-:Y:S01]  /*60b70*/  ISETP.LT.AND P2, PT, R7, UR27, !P2 ;  /* 0x0000001b07007c0c */ /* 0x000fe2000d741270 */
[----:B------:R-:W1:Y:S03]  /*60b80*/  LDCU UR25, c[0x0][0x398] ;  /* 0x00007300ff1977ac */ /* 0x000e660008000800 */
[----:B------:R2:W-:Y:S01]  /*60b90*/  @P5 STG.E.U16 desc[UR76][R14.64], R28 ;  /* 0x0000001c0e005986 */ /* 0x0005e2000c10154c */
[----:B------:R-:W-:Y:S01]  /*60ba0*/  VIADD R7, R6, UR20 ;  /* 0x0000001406077c36 */ /* 0x000fe20008000000 */
[----:B------:R-:W-:Y:S01]  /*60bb0*/  PRMT R6, R29, 0x7632, R6 ;  /* 0x000076321d067816 */ /* 0x000fe20000000006 */
[----:B------:R-:W3:Y:S02]  /*60bc0*/  LDCU UR20, c[0x0][0x398] ;  /* 0x00007300ff1477ac */ /* 0x000ee40008000800 */
[----:B------:R-:W-:Y:S04]  /*60bd0*/  @P4 STG.E.U16 desc[UR76][R12.64], R29 ;  /* 0x0000001d0c004986 */ /* 0x000fe8000c10154c */
[----:B--2---:R-:W2:Y:S04]  /*60be0*/  LDL.LU R14, [R1+0x438] ;  /* 0x00043800010e7983 */ /* 0x004ea80000300800 */
[----:B------:R-:W3:Y:S04]  /*60bf0*/  LDL R15, [R1+0x11c0] ;  /* 0x0011c000010f7983 */ /* 0x000ee80000100800 */
[----:B------:R0:W-:Y:S04]  /*60c00*/  STL [R1+0x1fd0], R28 ;  /* 0x001fd01c01007387 */ /* 0x0001e80000100800 */
[----:B0-----:R-:W3:Y:S04]  /*60c10*/  LDL R28, [R1+0x13f8] ;  /* 0x0013f800011c7983 */ /* 0x001ee80000100800 */
[----:B------:R-:W3:Y:S04]  /*60c20*/  LDL.LU R29, [R1+0x1fe0] ;  /* 0x001fe000011d7983 */ /* 0x000ee80000300800 */
[----:B------:R-:W4:Y:S04]  /*60c30*/  LDL R12, [R1+0x13f0] ;  /* 0x0013f000010c7983 */ /* 0x000f280000100800 */
[----:B------:R-:W4:Y:S01]  /*60c40*/  LDL R13, [R1+0x13f4] ;  /* 0x0013f400010d7983 */ /* 0x000f220000100800 */
[----:B------:R-:W-:-:S03]  /*60c50*/  IMAD.WIDE R26, R7, 0x2, R4 ;  /* 0x00000002071a7825 */ /* 0x000fc600078e0204 */
[----:B------:R0:W-:Y:S04]  /*60c60*/  @P2 STG.E.U16 desc[UR76][R24.64], R6 ;  /* 0x0000000618002986 */ /* 0x0001e8000c10154c */
[----:B--2---:R4:W-:Y:S01]  /*60c70*/  @P3 STG.E.U16 desc[UR76][R26.64], R14 ;  /* 0x0000000e1a003986 */ /* 0x0049e2000c10154c */
[----:B0-----:R-:W-:Y:S02]  /*60c80*/  PRMT R6, R14, 0x7632, R6 ;  /* 0x000076320e067816 */ /* 0x001fe40000000006 */
[----:B---3--:R-:W-:Y:S02]  /*60c90*/  ISETP.LT.AND P6, PT, R29, UR21, !P0 ;  /* 0x000000151d007c0c */ /* 0x008fe4000c7c1270 */
[----:B----4-:R-:W-:Y:S02]  /*60ca0*/  PRMT R27, R17, 0x7632, R27 ;  /* 0x00007632111b7816 */ /* 0x010fe4000000001b */
[----:B------:R-:W-:Y:S01]  /*60cb0*/  ISETP.LT.AND P5, PT, R13, UR30, !P0 ;  /* 0x0000001e0d007c0c */ /* 0x000fe2000c7a1270 */
[----:B------:R-:W2:Y:S01]  /*60cc0*/  LDL.LU R17, [R1+0x1fdc] ;  /* 0x001fdc0001117983 */ /* 0x000ea20000300800 */
[----:B------:R-:W-:Y:S01]  /*60cd0*/  ISETP.LT.AND P3, PT, R12, UR24, !P0 ;  /* 0x000000180c007c0c */ /* 0x000fe2000c761270 */
[----:B------:R-:W-:Y:S01]  /*60ce0*/  IMAD.WIDE R12, R7, 0x2, R22 ;  /* 0x00000002070c7825 */ /* 0x000fe200078e0216 */
[----:B-1----:R-:W-:Y:S01]  /*60cf0*/  ISETP.LT.AND P4, PT, R0, UR25, !P0 ;  /* 0x0000001900007c0c */ /* 0x002fe2000c781270 */
[----:B------:R-:W0:Y:S04]  /*60d00*/  LDCU UR21, c[0x0][0x398] ;  /* 0x00007300ff1577ac */ /* 0x000e280008000800 */
[----:B------:R1:W-:Y:S01]  /*60d10*/  @P6 STG.E.U16 desc[UR76][R12.64], R6 ;  /* 0x000000060c006986 */ /* 0x0003e2000c10154c */
[----:B------:R-:W-:Y:S01]  /*60d20*/  VIADD R26, R15, 0x46 ;  /* 0x000000460f1a7836 */ /* 0x000fe20000000000 */
[----:B------:R-:W3:Y:S01]  /*60d30*/  LDCU UR25, c[0x0][0x398] ;  /* 0x00007300ff1977ac */ /* 0x000ee20008000800 */
[C---:B------:R-:W-:Y:S01]  /*60d40*/  IMAD.WIDE R24, R7.reuse, 0x2, R18 ;  /* 0x0000000207187825 */ /* 0x040fe200078e0212 */
[----:B------:R-:W4:Y:S01]  /*60d50*/  LDCU UR24, c[0x0][0x398] ;  /* 0x00007300ff1877ac */ /* 0x000f220008000800 */
[----:B-1----:R-:W2:Y:S02]  /*60d60*/  LDL.LU R13, [R1+0x448] ;  /* 0x00044800010d7983 */ /* 0x002ea40000300800 */
[----:B------:R-:W-:-:S02]  /*60d70*/  IMAD.WIDE R14, R7, 0x2, R20 ;  /* 0x00000002070e7825 */ /* 0x000fc400078e0214 */
[----:B------:R-:W3:Y:S04]  /*60d80*/  LDL R6, [R1+0x468] ;  /* 0x0004680001067983 */ /* 0x000ee80000100800 */
[----:B--2---:R1:W-:Y:S04]  /*60d90*/  @P4 STG.E.U16 desc[UR76][R14.64], R13 ;  /* 0x0000000d0e004986 */ /* 0x0043e8000c10154c */
[----:B-1----:R-:W2:Y:S01]  /*60da0*/  LDL.LU R14, [R1+0x458] ;  /* 0x00045800010e7983 */ /* 0x002ea20000300800 */
[----:B------:R-:W-:-:S03]  /*60db0*/  IMAD.WIDE R12, R7, 0x2, R16 ;  /* 0x00000002070c7825 */ /* 0x000fc600078e0210 */
[----:B------:R1:W-:Y:S01]  /*60dc0*/  @P3 STG.E.U16 desc[UR76][R24.64], R27 ;  /* 0x0000001b18003986 */ /* 0x0003e2000c10154c */
[----:B0-----:R-:W-:Y:S01]  /*60dd0*/  ISETP.LT.AND P3, PT, R28, UR21, !P0 ;  /* 0x000000151c007c0c */ /* 0x001fe2000c761270 */
[----:B------:R-:W0:Y:S01]  /*60de0*/  LDCU UR21, c[0x0][0x398] ;  /* 0x00007300ff1577ac */ /* 0x000e220008000800 */
[----:B------:R-:W-:Y:S01]  /*60df0*/  ISETP.GE.AND P2, PT, R26, UR29, PT ;  /* 0x0000001d1a007c0c */ /* 0x000fe2000bf46270 */
[----:B------:R-:W3:Y:S04]  /*60e00*/  LDL R15, [R1+0x13c0] ;  /* 0x0013c000010f7983 */ /* 0x000ee80000100800 */
[----:B-1----:R-:W3:Y:S04]  /*60e10*/  LDL R24, [R1+0x13fc] ;  /* 0x0013fc0001187983 */ /* 0x002ee80000100800 */
[----:B------:R-:W3:Y:S04]  /*60e20*/  LDL R25, [R1+0x1400] ;  /* 0x0014000001197983 */ /* 0x000ee80000100800 */
[----:B------:R1:W-:Y:S04]  /*60e30*/  STL [R1+0x1fd8], R17 ;  /* 0x001fd81101007387 */ /* 0x0003e80000100800 */
[----:B-1----:R-:W4:Y:S04]  /*60e40*/  LDL R17, [R1+0x40c] ;  /* 0x00040c0001117983 */ /* 0x002f280000100800 */
[----:B--2---:R1:W-:Y:S01]  /*60e50*/  @P5 STG.E.U16 desc[UR76][R12.64], R14 ;  /* 0x0000000e0c005986 */ /* 0x0043e2000c10154c */
[----:B------:R-:W-:Y:S01]  /*60e60*/  PRMT R26, R14, 0x7632, R26 ;  /* 0x000076320e1a7816 */ /* 0x000fe2000000001a */
[----:B-1----:R-:W-:-:S05]  /*60e70*/  IMAD.WIDE R12, R7, 0x2, R10 ;  /* 0x00000002070c7825 */ /* 0x002fca00078e020a */
[----:B------:R1:W-:Y:S04]  /*60e80*/  @P3 STG.E.U16 desc[UR76][R12.64], R26 ;  /* 0x0000001a0c003986 */ /* 0x0003e8000c10154c */
[----:B-1----:R-:W2:Y:S01]  /*60e90*/  LDL.LU R13, [R1+0x468] ;  /* 0x00046800010d7983 */ /* 0x002ea20000300800 */
[----:B---3--:R-:W-:Y:S01]  /*60ea0*/  ISETP.LT.AND P4, PT, R24, UR20, !P0 ;  /* 0x0000001418007c0c */ /* 0x008fe2000c781270 */
[----:B------:R-:W1:Y:S01]  /*60eb0*/  LDCU UR20, c[0x0][0x398] ;  /* 0x00007300ff1477ac */ /* 0x000e620008000800 */
[----:B------:R-:W-:Y:S01]  /*60ec0*/  ISETP.LT.AND P5, PT, R15, UR15, !P2 ;  /* 0x0000000f0f007c0c */ /* 0x000fe2000d7a1270 */
[----:B------:R-:W-:Y:S01]  /*60ed0*/  IMAD.WIDE R14, R7, 0x2, R8 ;  /* 0x00000002070e7825 */ /* 0x000fe200078e0208 */
[----:B------:R-:W3:Y:S01]  /*60ee0*/  LDL R26, [R1+0x11c0] ;  /* 0x0011c000011a7983 */ /* 0x000ee20000100800 */
[----:B------:R-:W-:Y:S01]  /*60ef0*/  ISETP.LT.AND P0, PT, R25, UR26, !P0 ;  /* 0x0000001a19007c0c */ /* 0x000fe2000c701270 */
[----:B------:R-:W0:Y:S01]  /*60f00*/  LDCU.64 UR26, c[0x0][0x398] ;  /* 0x00007300ff1a77ac */ /* 0x000e220008000a00 */
[----:B------:R-:W-:-:S02]  /*60f10*/  PRMT R27, R6, 0x7632, R27 ;  /* 0x00007632061b7816 */ /* 0x000fc4000000001b */
[----:B----4-:R-:W-:Y:S01]  /*60f20*/  ISETP.LT.AND P6, PT, R0, UR24, !P2 ;  /* 0x0000001800007c0c */ /* 0x010fe2000d7c1270 */
[----:B------:R-:W4:Y:S03]  /*60f30*/  LDCU UR15, c[0x0][0x398] ;  /* 0x00007300ff0f77ac */ /* 0x000f260008000800 */
[----:B--2---:R2:W-:Y:S04]  /*60f40*/  @P4 STG.E.U16 desc[UR76][R14.64], R13 ;  /* 0x0000000d0e004986 */ /* 0x0045e8000c10154c */
[----:B--2---:R-:W2:Y:S01]  /*60f50*/  LDL.LU R14, [R1+0x3fc] ;  /* 0x0003fc00010e7983 */ /* 0x004ea20000300800 */
[----:B------:R-:W-:Y:S01]  /*60f60*/  VIADD R6, R7, UR18 ;  /* 0x0000001207067c36 */ /* 0x000fe20008000000 */
[----:B------:R-:W-:Y:S01]  /*60f70*/  ISETP.LT.AND P4, PT, R29, UR25, !P2 ;  /* 0x000000191d007c0c */ /* 0x000fe2000d781270 */
[----:B------:R-:W-:Y:S01]  /*60f80*/  IMAD.WIDE R24, R7, 0x2, R2 ;  /* 0x0000000207187825 */ /* 0x000fe200078e0202 */
[----:B------:R-:W3:Y:S01]  /*60f90*/  LDL R15, [R1+0x13f4] ;  /* 0x0013f400010f7983 */ /* 0x000ee20000100800 */
[----:B------:R-:W0:Y:S02]  /*60fa0*/  LDCU UR18, c[0x0][0x398] ;  /* 0x00007300ff1277ac */ /* 0x000e240008000800 */
[----:B------:R-:W-:Y:S01]  /*60fb0*/  IMAD.WIDE R12, R6, 0x2, R4 ;  /* 0x00000002060c7825 */ /* 0x000fe200078e0204 */
[----:B------:R1:W-:Y:S01]  /*60fc0*/  @P0 STG.E.U16 desc[UR76][R24.64], R27 ;  /* 0x0000001b18000986 */ /* 0x0003e2000c10154c */
[----:B------:R-:W0:Y:S03]  /*60fd0*/  LDCU.64 UR24, c[0x0][0x398] ;  /* 0x00007300ff1877ac */ /* 0x000e260008000a00 */
[----:B-1----:R-:W3:Y:S01]  /*60fe0*/  LDL R25, [R1+0x13f0] ;  /* 0x0013f00001197983 */ /* 0x002ee20000100800 */
[----:B------:R-:W-:-:S03]  /*60ff0*/  PRMT R27, R17, 0x7632, R27 ;  /* 0x00007632111b7816 */ /* 0x000fc6000000001b */
[----:B------:R1:W-:Y:S04]  /*61000*/  STL [R1+0x1fd4], R5 ;  /* 0x001fd40501007387 */ /* 0x0003e80000100800 */
[----:B-1----:R-:W4:Y:S04]  /*61010*/  LDL R5, [R1+0x42c] ;  /* 0x00042c0001057983 */ /* 0x002f280000100800 */
[----:B------:R-:W4:Y:S04]  /*61020*/  LDL.LU R17, [R1+0x1fd8] ;  /* 0x001fd80001117983 */ /* 0x000f280000300800 */
[----:B--2---:R1:W-:Y:S01]  /*61030*/  @P5 STG.E.U16 desc[UR76][R12.64], R14 ;  /* 0x0000000e0c005986 */ /* 0x0043e2000c10154c */
[----:B------:R-:W-:Y:S01]  /*61040*/  PRMT R7, R14, 0x7632, R7 ;  /* 0x000076320e077816 */ /* 0x000fe20000000007 */
[----:B-1----:R-:W-:-:S05]  /*61050*/  IMAD.WIDE R12, R6, 0x2, R22 ;  /* 0x00000002060c7825 */ /* 0x002fca00078e0216 */
[----:B------:R1:W-:Y:S04]  /*61060*/  @P4 STG.E.U16 desc[UR76][R12.64], R7 ;  /* 0x000000070c004986 */ /* 0x0003e8000c10154c */
[----:B-1----:R-:W2:Y:S01]  /*61070*/  LDL.LU R13, [R1+0x40c] ;  /* 0x00040c00010d7983 */ /* 0x002ea20000300800 */
[----:B---3--:R-:W-:Y:S01]  /*61080*/  ISETP.LT.AND P5, PT, R15, UR32, !P2 ;  /* 0x000000200f007c0c */ /* 0x008fe2000d7a1270 */
[C---:B------:R-:W-:Y:S01]  /*61090*/  IMAD.WIDE R14, R6.reuse, 0x2, R20 ;  /* 0x00000002060e7825 */ /* 0x040fe200078e0214 */
[----:B------:R-:W-:Y:S01]  /*610a0*/  ISETP.LT.AND P3, PT, R25, UR13, !P2 ;  /* 0x0000000d19007c0c */ /* 0x000fe2000d761270 */
[----:B------:R-:W1:Y:S02]  /*610b0*/  LDCU UR13, c[0x0][0x3b8] ;  /* 0x00007700ff0d77ac */ /* 0x000e640008000800 */
[C---:B------:R-:W-:Y:S01]  /*610c0*/  IMAD.WIDE R24, R6.reuse, 0x2, R18 ;  /* 0x0000000206187825 */ /* 0x040fe200078e0212 */
[----:B--2---:R2:W-:Y:S04]  /*610d0*/  @P6 STG.E.U16 desc[UR76][R14.64], R13 ;  /* 0x0000000d0e006986 */ /* 0x0045e8000c10154c */
[----:B--2---:R-:W2:Y:S01]  /*610e0*/  LDL.LU R14, [R1+0x41c] ;  /* 0x00041c00010e7983 */ /* 0x004ea20000300800 */
[----:B----4-:R-:W-:-:S04]  /*610f0*/  IMAD.WIDE R12, R6, 0x2, R16 ;  /* 0x00000002060c7825 */ /* 0x010fc800078e0210 */
[----:B------:R3:W-:Y:S01]  /*61100*/  @P3 STG.E.U16 desc[UR76][R24.64], R27 ;  /* 0x0000001b18003986 */ /* 0x0007e2000c10154c */
[----:B0-----:R-:W-:Y:S01]  /*61110*/  ISETP.LT.AND P3, PT, R28, UR21, !P2 ;  /* 0x000000151c007c0c */ /* 0x001fe2000d761270 */
[----:B------:R-:W-:Y:S02]  /*61120*/  VIADD R26, R26, 0x47 ;  /* 0x000000471a1a7836 */ /* 0x000fe40000000000 */
[----:B------:R-:W4:Y:S04]  /*61130*/  LDL R15, [R1+0x13c0] ;  /* 0x0013c000010f7983 */ /* 0x000f280000100800 */
[----:B---3--:R-:W3:Y:S04]  /*61140*/  LDL R24, [R1+0x13fc] ;  /* 0x0013fc0001187983 */ /* 0x008ee80000100800 */
[----:B------:R-:W3:Y:S01]  /*61150*/  LDL R25, [R1+0x1400] ;  /* 0x0014000001197983 */ /* 0x000ee20000100800 */
[----:B------:R-:W-:-:S02]  /*61160*/  ISETP.GE.AND P0, PT, R26, UR27, PT ;  /* 0x0000001b1a007c0c */ /* 0x000fc4000bf06270 */
[----:B------:R-:W-:Y:S01]  /*61170*/  PRMT R26, R5, 0x7632, R26 ;  /* 0x00007632051a7816 */ /* 0x000fe2000000001a */
[----:B------:R-:W3:Y:S04]  /*61180*/  LDL R28, [R1+0x44c] ;  /* 0x00044c00011c7983 */ /* 0x000ee80000100800 */
[----:B------:R-:W3:Y:S04]  /*61190*/  LDL.LU R5, [R1+0x1fd4] ;  /* 0x001fd40001057983 */ /* 0x000ee80000300800 */
[----:B--2---:R0:W-:Y:S01]  /*611a0*/  @P5 STG.E.U16 desc[UR76][R12.64], R14 ;  /* 0x0000000e0c005986 */ /* 0x0041e2000c10154c */
[----:B------:R-:W-:Y:S01]  /*611b0*/  PRMT R7, R14, 0x7632, R7 ;  /* 0x000076320e077816 */ /* 0x000fe20000000007 */
[----:B0-----:R-:W-:-:S05]  /*611c0*/  IMAD.WIDE R12, R6, 0x2, R10 ;  /* 0x00000002060c7825 */ /* 0x001fca00078e020a */
[----:B------:R0:W-:Y:S04]  /*611d0*/  @P3 STG.E.U16 desc[UR76][R12.64], R7 ;  /* 0x000000070c003986 */ /* 0x0001e8000c10154c */
[----:B0-----:R-:W2:Y:S01]  /*611e0*/  LDL.LU R13, [R1+0x42c] ;  /* 0x00042c00010d7983 */ /* 0x001ea20000300800 */
[----:B---3--:R-:W-:Y:S01]  /*611f0*/  ISETP.LT.AND P4, PT, R24, UR20, !P2 ;  /* 0x0000001418007c0c */ /* 0x008fe2000d781270 */
[----:B------:R-:W0:Y:S01]  /*61200*/  LDCU UR20, c[0x0][0x398] ;  /* 0x00007300ff1477ac */ /* 0x000e220008000800 */
[----:B------:R-:W-:Y:S02]  /*61210*/  ISETP.LT.AND P2, PT, R25, UR23, !P2 ;  /* 0x0000001719007c0c */ /* 0x000fe4000d741270 */
[----:B----4-:R-:W-:Y:S01]  /*61220*/  ISETP.LT.AND P6, PT, R15, UR18, !P0 ;  /* 0x000000120f007c0c */ /* 0x010fe2000c7c1270 */
[----:B------:R-:W-:Y:S01]  /*61230*/  IMAD.WIDE R14, R6, 0x2, R8 ;  /* 0x00000002060e7825 */ /* 0x000fe200078e0208 */
[----:B------:R-:W-:Y:S01]  /*61240*/  PRMT R27, R28, 0x7632, R27 ;  /* 0x000076321c1b7816 */ /* 0x000fe2000000001b */
[----:B------:R-:W3:Y:S02]  /*61250*/  LDCU UR18, c[0x0][0x398] ;  /* 0x00007300ff1277ac */ /* 0x000ee40008000800 */
[----:B------:R-:W-:-:S04]  /*61260*/  IMAD.WIDE R24, R6, 0x2, R2 ;  /* 0x0000000206187825 */ /* 0x000fc800078e0202 */
[----:B--2---:R2:W-:Y:S04]  /*61270*/  @P4 STG.E.U16 desc[UR76][R14.64], R13 ;  /* 0x0000000d0e004986 */ /* 0x0045e8000c10154c */
[----:B------:R4:W-:Y:S04]  /*61280*/  @P2 STG.E.U16 desc[UR76][R24.64], R26 ;  /* 0x0000001a18002986 */ /* 0x0009e8000c10154c */
[----:B--2---:R-:W2:Y:S04]  /*61290*/  LDL R14, [R1+0x13f4] ;  /* 0x0013f400010e7983 */ /* 0x004ea80000100800 */
[----:B------:R-:W2:Y:S04]  /*612a0*/  LDL R15, [R1+0x11c0] ;  /* 0x0011c000010f7983 */ /* 0x000ea80000100800 */
[----:B----4-:R-:W4:Y:S04]  /*612b0*/  LDL R24, [R1+0x13f0] ;  /* 0x0013f00001187983 */ /* 0x010f280000100800 */
[----:B------:R-:W3:Y:S01]  /*612c0*/  LDL.LU R25, [R1+0x43c] ;  /* 0x00043c0001197983 */ /* 0x000ee20000300800 */
[----:B-1----:R-:W-:Y:S01]  /*612d0*/  VIADD R6, R6, UR13 ;  /* 0x0000000d06067c36 */ /* 0x002fe20008000000 */
[----:B------:R-:W-:Y:S01]  /*612e0*/  ISETP.LT.AND P4, PT, R29, UR15, !P0 ;  /* 0x0000000f1d007c0c */ /* 0x000fe2000c781270 */
[----:B------:R-:W1:Y:S02]  /*612f0*/  LDCU UR13, c[0x0][0x398] ;  /* 0x00007300ff0d77ac */ /* 0x000e640008000800 */
[----:B------:R-:W-:Y:S01]  /*61300*/  IMAD.WIDE R12, R6, 0x2, R4 ;  /* 0x00000002060c7825 */ /* 0x000fe200078e0204 */
[----:B------:R0:W-:Y:S01]  /*61310*/  STL [R1+0x1fcc], R29 ;  /* 0x001fcc1d01007387 */ /* 0x0001e20000100800 */
[----:B------:R-:W-:Y:S01]  /*61320*/  ISETP.LT.AND P5, PT, R0, UR22, !P0 ;  /* 0x0000001600007c0c */ /* 0x000fe2000c7a1270 */
[----:B------:R-:W1:Y:S02]  /*61330*/  LDCU UR15, c[0x0][0x398] ;  /* 0x00007300ff0f77ac */ /* 0x000e640008000800 */
[----:B0-----:R-:W4:Y:S04]  /*61340*/  LDL.LU R29, [R1+0x46c] ;  /* 0x00046c00011d7983 */ /* 0x001f280000300800 */
[----:B------:R-:W4:Y:S01]  /*61350*/  LDL.LU R28, [R1+0x1fd0] ;  /* 0x001fd000011c7983 */ /* 0x000f220000300800 */
[----:B--2---:R-:W-:-:S03]  /*61360*/  VIADD R26, R15, 0x48 ;  /* 0x000000480f1a7836 */ /* 0x004fc60000000000 */
[----:B---3--:R0:W-:Y:S01]  /*61370*/  @P6 STG.E.U16 desc[UR76][R12.64], R25 ;  /* 0x000000190c006986 */ /* 0x0081e2000c10154c */
[----:B------:R-:W-:Y:S02]  /*61380*/  PRMT R7, R25, 0x7632, R7 ;  /* 0x0000763219077816 */ /* 0x000fe40000000007 */
[----:B------:R-:W-:Y:S02]  /*61390*/  ISETP.GE.AND P2, PT, R26, UR25, PT ;  /* 0x000000191a007c0c */ /* 0x000fe4000bf46270 */
[----:B------:R-:W2:Y:S01]  /*613a0*/  LDL.LU R26, [R1+0x45c] ;  /* 0x00045c00011a7983 */ /* 0x000ea20000300800 */
[----:B0-----:R-:W-:-:S05]  /*613b0*/  IMAD.WIDE R12, R6, 0x2, R22 ;  /* 0x00000002060c7825 */ /* 0x001fca00078e0216 */
[----:B------:R0:W-:Y:S04]  /*613c0*/  @P4 STG.E.U16 desc[UR76][R12.64], R7 ;  /* 0x000000070c004986 */ /* 0x0001e8000c10154c */
[----:B0-----:R-:W3:Y:S01]  /*613d0*/  LDL.LU R12, [R1+0x44c] ;  /* 0x00044c00010c7983 */ /* 0x001ee20000300800 */
[----:B------:R-:W-:Y:S01]  /*613e0*/  ISETP.LT.AND P6, PT, R14, UR38, !P0 ;  /* 0x000000260e007c0c */ /* 0x000fe2000c7c1270 */
[----:B------:R-:W-:Y:S02]  /*613f0*/  IMAD.WIDE R14, R6, 0x2, R20 ;  /* 0x00000002060e7825 */ /* 0x000fe400078e0214 */
[----:B------:R-:W1:Y:S04]  /*61400*/  LDL R13, [R1+0x13f8] ;  /* 0x0013f800010d7983 */ /* 0x000e680000100800 */
[----:B------:R-:W2:Y:S04]  /*61410*/  LDL R7, [R1+0x1400] ;  /* 0x0014000001077983 */ /* 0x000ea80000100800 */
[----:B---3--:R0:W-:Y:S04]  /*61420*/  @P5 STG.E.U16 desc[UR76][R14.64], R12 ;  /* 0x0000000c0e005986 */ /* 0x0081e8000c10154c */
[----:B0-----:R-:W3:Y:S04]  /*61430*/  LDL R15, [R1+0x13fc] ;  /* 0x0013fc00010f7983 */ /* 0x001ee80000100800 */
[----:B------:R-:W3:Y:S01]  /*61440*/  LDL R14, [R1+0x13c0] ;  /* 0x0013c000010e7983 */ /* 0x000ee20000100800 */
[----:B----4-:R-:W-:Y:S01]  /*61450*/  ISETP.LT.AND P3, PT, R24, UR9, !P0 ;  /* 0x0000000918007c0c */ /* 0x010fe2000c761270 */
[----:B------:R-:W0:Y:S01]  /*61460*/  LDCU UR9, c[0x0][0x3b8] ;  /* 0x00007700ff0977ac */ /* 0x000e220008000800 */
[----:B-1----:R-:W-:Y:S01]  /*61470*/  ISETP.LT.AND P5, PT, R13, UR13, !P0 ;  /* 0x0000000d0d007c0c */ /* 0x002fe2000c7a1270 */
[----:B------:R-:W-:Y:S01]  /*61480*/  IMAD.WIDE R24, R6, 0x2, R18 ;  /* 0x0000000206187825 */ /* 0x000fe200078e0212 */
[----:B--2---:R-:W-:Y:S01]  /*61490*/  PRMT R28, R26, 0x7632, R28 ;  /* 0x000076321a1c7816 */ /* 0x004fe2000000001c */
[----:B------:R-:W-:Y:S01]  /*614a0*/  STL [R1+0x1fc8], R11 ;  /* 0x001fc80b01007387 */ /* 0x000fe20000100800 */
[----:B------:R-:W1:Y:S01]  /*614b0*/  LDCU UR13, c[0x0][0x398] ;  /* 0x00007300ff0d77ac */ /* 0x000e620008000800 */
[----:B------:R-:W-:-:S06]  /*614c0*/  IMAD.WIDE R12, R6, 0x2, R16 ;  /* 0x00000002060c7825 */ /* 0x000fcc00078e0210 */
[----:B------:R2:W-:Y:S04]  /*614d0*/  @P3 STG.E.U16 desc[UR76][R24.64], R27 ;  /* 0x0000001b18003986 */ /* 0x0005e8000c10154c */
[----:B------:R4:W-:Y:S01]  /*614e0*/  @P6 STG.E.U16 desc[UR76][R12.64], R26 ;  /* 0x0000001a0c006986 */ /* 0x0009e2000c10154c */
[----:B--2---:R-:W-:-:S04]  /*614f0*/  IMAD.WIDE R24, R6, 0x2, R2 ;  /* 0x0000000206187825 */ /* 0x004fc800078e0202 */
[----:B----4-:R-:W-:Y:S01]  /*61500*/  IMAD.WIDE R12, R6, 0x2, R8 ;  /* 0x00000002060c7825 */ /* 0x010fe200078e0208 */
[----:B---3--:R-:W-:Y:S01]  /*61510*/  ISETP.LT.AND P4, PT, R15, UR20, !P0 ;  /* 0x000000140f007c0c */ /* 0x008fe2000c781270 */
[----:B------:R-:W2:Y:S01]  /*61520*/  LDCU.64 UR20, c[0x0][0x398] ;  /* 0x00007300ff1477ac */ /* 0x000ea20008000a00 */
[----:B------:R-:W-:Y:S01]  /*61530*/  ISETP.LT.AND P3, PT, R14, UR11, !P2 ;  /* 0x0000000b0e007c0c */ /* 0x000fe2000d761270 */
[C---:B------:R-:W-:Y:S01]  /*61540*/  IMAD.WIDE R14, R6.reuse, 0x2, R10 ;  /* 0x00000002060e7825 */ /* 0x040fe200078e020a */
[----:B------:R-:W-:Y:S01]  /*61550*/  ISETP.LT.AND P0, PT, R7, UR19, !P0 ;  /* 0x0000001307007c0c */ /* 0x000fe2000c701270 */
[----:B------:R-:W3:Y:S01]  /*61560*/  LDL.LU R11, [R1+0x480] ;  /* 0x00048000010b7983 */ /* 0x000ee20000300800 */
[----:B------:R-:W4:Y:S01]  /*61570*/  LDCU UR11, c[0x0][0x398] ;  /* 0x00007300ff0b77ac */ /* 0x000f220008000800 */
[----:B0-----:R-:W-:Y:S02]  /*61580*/  VIADD R7, R6, UR9 ;  /* 0x0000000906077c36 */ /* 0x001fe40008000000 */
[----:B------:R0:W-:Y:S01]  /*61590*/  @P5 STG.E.U16 desc[UR76][R14.64], R28 ;  /* 0x0000001c0e005986 */ /* 0x0001e2000c10154c */
[----:B------:R-:W-:Y:S01]  /*615a0*/  PRMT R6, R29, 0x7632, R6 ;  /* 0x000076321d067816 */ /* 0x000fe20000000006 */
[----:B------:R-:W1:Y:S02]  /*615b0*/  LDCU UR9, c[0x0][0x398] ;  /* 0x00007300ff0977ac */ /* 0x000e640008000800 */
[----:B------:R1:W-:Y:S04]  /*615c0*/  @P4 STG.E.U16 desc[UR76][R12.64], R29 ;  /* 0x0000001d0c004986 */ /* 0x0003e8000c10154c */
[----:B0-----:R-:W2:Y:S04]  /*615d0*/  LDL R14, [R1+0x13f4] ;  /* 0x0013f400010e7983 */ /* 0x001ea80000100800 */
[----:B------:R-:W2:Y:S04]  /*615e0*/  LDL.LU R15, [R1+0x470] ;  /* 0x00047000010f7983 */ /* 0x000ea80000300800 */
[----:B-1----:R-:W2:Y:S04]  /*615f0*/  LDL.LU R29, [R1+0x1fcc] ;  /* 0x001fcc00011d7983 */ /* 0x002ea80000300800 */
[----:B------:R-:W4:Y:S04]  /*61600*/  LDL R12, [R1+0x11c0] ;  /* 0x0011c000010c7983 */ /* 0x000f280000100800 */
[----:B------:R-:W4:Y:S01]  /*61610*/  LDL R13, [R1+0x13f0] ;  /* 0x0013f000010d7983 */ /* 0x000f220000100800 */
[----:B------:R-:W-:Y:S01]  /*61620*/  ISETP.LT.AND P5, PT, R0, UR15, !P2 ;  /* 0x0000000f00007c0c */ /* 0x000fe2000d7a1270 */
[----:B------:R-:W-:Y:S01]  /*61630*/  IMAD.WIDE R26, R7, 0x2, R4 ;  /* 0x00000002071a7825 */ /* 0x000fe200078e0204 */
[----:B------:R-:W0:Y:S01]  /*61640*/  LDCU UR15, c[0x0][0x398] ;  /* 0x00007300ff0f77ac */ /* 0x000e220008000800 */
[----:B------:R4:W-:Y:S01]  /*61650*/  @P0 STG.E.U16 desc[UR76][R24.64], R6 ;  /* 0x0000000618000986 */ /* 0x0009e2000c10154c */
[----:B---3--:R-:W-:-:S02]  /*61660*/  PRMT R28, R11, 0x7632, R28 ;  /* 0x000076320b1c7816 */ /* 0x008fc4000000001c */
[----:B--2---:R-:W-:Y:S01]  /*61670*/  ISETP.LT.AND P6, PT, R29, UR18, !P2 ;  /* 0x000000121d007c0c */ /* 0x004fe2000d7c1270 */
[----:B----4-:R-:W-:Y:S01]  /*61680*/  VIADD R6, R12, 0x49 ;  /* 0x000000490c067836 */ /* 0x010fe20000000000 */
[----:B------:R1:W-:Y:S01]  /*61690*/  @P3 STG.E.U16 desc[UR76][R26.64], R15 ;  /* 0x0000000f1a003986 */ /* 0x0003e2000c10154c */
[----:B------:R-:W-:Y:S02]  /*616a0*/  ISETP.LT.AND P3, PT, R14, UR28, !P2 ;  /* 0x0000001c0e007c0c */ /* 0x000fe4000d761270 */
[----:B------:R-:W-:Y:S01]  /*616b0*/  ISETP.LT.AND P4, PT, R13, UR6, !P2 ;  /* 0x000000060d007c0c */ /* 0x000fe2000d781270 */
[----:B------:R-:W-:Y:S01]  /*616c0*/  IMAD.WIDE R12, R7, 0x2, R22 ;  /* 0x00000002070c7825 */ /* 0x000fe200078e0216 */
[----:B------:R-:W-:Y:S01]  /*616d0*/  ISETP.GE.AND P0, PT, R6, UR21, PT ;  /* 0x0000001506007c0c */ /* 0x000fe2000bf06270 */
[----:B------:R2:W-:Y:S01]  /*616e0*/  STL [R1+0x1fc4], R29 ;  /* 0x001fc41d01007387 */ /* 0x0005e20000100800 */
[----:B------:R-:W-:Y:S01]  /*616f0*/  PRMT R6, R15, 0x7632, R6 ;  /* 0x000076320f067816 */ /* 0x000fe20000000006 */
[----:B------:R-:W3:Y:S01]  /*61700*/  LDCU UR6, c[0x0][0x3b8] ;  /* 0x00007700ff0677ac */ /* 0x000ee20008000800 */
[----:B-1----:R-:W-:-:S03]  /*61710*/  IMAD.WIDE R14, R7, 0x2, R20 ;  /* 0x00000002070e7825 */ /* 0x002fc600078e0214 */
[----:B------:R1:W-:Y:S01]  /*61720*/  @P6 STG.E.U16 desc[UR76][R12.64], R6 ;  /* 0x000000060c006986 */ /* 0x0003e2000c10154c */
[----:B------:R-:W4:Y:S03]  /*61730*/  LDCU.64 UR18, c[0x0][0x398] ;  /* 0x00007300ff1277ac */ /* 0x000f260008000a00 */
[----:B--2---:R-:W2:Y:S04]  /*61740*/  LDL.LU R29, [R1+0x4b0] ;  /* 0x0004b000011d7983 */ /* 0x004ea80000300800 */
[----:B------:R0:W-:Y:S04]  /*61750*/  @P5 STG.E.U16 desc[UR76][R14.64], R11 ;  /* 0x0000000b0e005986 */ /* 0x0001e8000c10154c */
[----:B-1----:R-:W2:Y:S04]  /*61760*/  LDL R6, [R1+0x1400] ;  /* 0x0014000001067983 */ /* 0x002ea80000100800 */
[----:B------:R-:W2:Y:S04]  /*61770*/  LDL R12, [R1+0x13c0] ;  /* 0x0013c000010c7983 */ /* 0x000ea80000100800 */
[----:B------:R-:W2:Y:S04]  /*61780*/  LDL.LU R13, [R1+0x490] ;  /* 0x00049000010d7983 */ /* 0x000ea80000300800 */
[----:B0-----:R-:W3:Y:S04]  /*61790*/  LDL.LU R11, [R1+0x1fc8] ;  /* 0x001fc800010b7983 */ /* 0x001ee80000300800 */
[----:B------:R-:W3:Y:S04]  /*617a0*/  LDL R14, [R1+0x13f8] ;  /* 0x0013f800010e7983 */ /* 0x000ee80000100800 */
[----:B------:R-:W4:Y:S01]  /*617b0*/  LDL R15, [R1+0x13fc] ;  /* 0x0013fc00010f7983 */ /* 0x000f220000100800 */
[----:B------:R-:W-:-:S05]  /*617c0*/  IMAD.WIDE R24, R7, 0x2, R18 ;  /* 0x0000000207187825 */ /* 0x000fca00078e0212 */
[----:B------:R0:W-:Y:S01]  /*617d0*/  @P4 STG.E.U16 desc[UR76][R24.64], R28 ;  /* 0x0000001c18004986 */ /* 0x0001e2000c10154c */
[----:B------:R-:W-:-:S04]  /*617e0*/  IMAD.WIDE R26, R7, 0x2, R16 ;  /* 0x00000002071a7825 */ /* 0x000fc800078e0210 */
[----:B0-----:R-:W-:Y:S01]  /*617f0*/  IMAD.WIDE R24, R7, 0x2, R2 ;  /* 0x0000000207187825 */ /* 0x001fe200078e0202 */
[----:B--2---:R0:W-:Y:S01]  /*61800*/  @P3 STG.E.U16 desc[UR76][R26.64], R13 ;  /* 0x0000000d1a003986 */ /* 0x0041e2000c10154c */
[----:B---3--:R-:W-:-:S03]  /*61810*/  ISETP.LT.AND P5, PT, R14, UR13, !P2 ;  /* 0x0000000d0e007c0c */ /* 0x008fc6000d7a1270 */
[----:B------:R1:W-:Y:S01]  /*61820*/  STL [R1+0x1fc0], R11 ;  /* 0x001fc00b01007387 */ /* 0x0003e20000100800 */
[----:B----4-:R-:W-:Y:S01]  /*61830*/  ISETP.LT.AND P4, PT, R15, UR15, !P2 ;  /* 0x0000000f0f007c0c */ /* 0x010fe2000d781270 */
[----:B------:R-:W-:Y:S01]  /*61840*/  IMAD.WIDE R14, R7, 0x2, R10 ;  /* 0x00000002070e7825 */ /* 0x000fe200078e020a */
[----:B------:R-:W-:Y:S01]  /*61850*/  PRMT R28, R13, 0x7632, R28 ;  /* 0x000076320d1c7816 */ /* 0x000fe2000000001c */
[----:B------:R-:W2:Y:S01]  /*61860*/  LDCU UR13, c[0x0][0x398] ;  /* 0x00007300ff0d77ac */ /* 0x000ea20008000800 */
[----:B------:R-:W-:Y:S01]  /*61870*/  ISETP.LT.AND P3, PT, R12, UR17, !P0 ;  /* 0x000000110c007c0c */ /* 0x000fe2000c761270 */
[C---:B0-----:R-:W-:Y:S01]  /*61880*/  IMAD.WIDE R12, R7.reuse, 0x2, R8 ;  /* 0x00000002070c7825 */ /* 0x041fe200078e0208 */
[----:B------:R-:W-:Y:S01]  /*61890*/  ISETP.LT.AND P2, PT, R6, UR11, !P2 ;  /* 0x0000000b06007c0c */ /* 0x000fe2000d741270 */
[----:B-1----:R-:W3:Y:S01]  /*618a0*/  LDL.LU R11, [R1+0x4d0] ;  /* 0x0004d000010b7983 */ /* 0x002ee20000300800 */
[----:B------:R-:W0:Y:S01]  /*618b0*/  LDCU UR15, c[0x0][0x398] ;  /* 0x00007300ff0f77ac */ /* 0x000e220008000800 */
[----:B------:R-:W-:-:S02]  /*618c0*/  VIADD R6, R7, UR6 ;  /* 0x0000000607067c36 */ /* 0x000fc40008000000 */
[----:B------:R1:W-:Y:S01]  /*618d0*/  @P5 STG.E.U16 desc[UR76][R14.64], R28 ;  /* 0x0000001c0e005986 */ /* 0x0003e2000c10154c */
[----:B------:R-:W-:Y:S01]  /*618e0*/  PRMT R7, R29, 0x7632, R7 ;  /* 0x000076321d077816 */ /* 0x000fe20000000007 */
[----:B------:R-:W4:Y:S02]  /*618f0*/  LDCU UR11, c[0x0][0x398] ;  /* 0x00007300ff0b77ac */ /* 0x000f240008000800 */
[----:B------:R0:W-:Y:S01]  /*61900*/  @P4 STG.E.U16 desc[UR76][R12.64], R29 ;  /* 0x0000001d0c004986 */ /* 0x0001e2000c10154c */
[----:B------:R-:W2:Y:S03]  /*61910*/  LDCU UR6, c[0x0][0x3b8] ;  /* 0x00007700ff0677ac */ /* 0x000ea60008000800 */
[----:B-1----:R-:W2:Y:S04]  /*61920*/  LDL R14, [R1+0x13f4] ;  /* 0x0013f400010e7983 */ /* 0x002ea80000100800 */
[----:B------:R-:W2:Y:S04]  /*61930*/  LDL.LU R15, [R1+0x4a0] ;  /* 0x0004a000010f7983 */ /* 0x000ea80000300800 */
[----:B0-----:R-:W2:Y:S04]  /*61940*/  LDL.LU R29, [R1+0x1fc4] ;  /* 0x001fc400011d7983 */ /* 0x001ea80000300800 */
        /* <DEDUP_REMOVED lines=10> */
[----:B------:R-:W-:Y:S01]  /*619f0*/  ISETP.LT.AND P3, PT, R14, UR26, !P0 ;  /* 0x0000001a0e007c0c */ /* 0x000fe2000c761270 */
[----:B------:R-:W2:Y:S01]  /*61a00*/  LDCU UR13, c[0x0][0x398] ;  /* 0x00007300ff0d77ac */ /* 0x000ea20008000800 */
[----:B------:R-:W-:Y:S01]  /*61a10*/  ISETP.LT.AND P4, PT, R13, UR10, !P0 ;  /* 0x0000000a0d007c0c */ /* 0x000fe2000c781270 */
[C---:B------:R-:W-:Y:S01]  /*61a20*/  IMAD.WIDE R12, R6.reuse, 0x2, R22 ;  /* 0x00000002060c7825 */ /* 0x040fe200078e0216 */
[----:B------:R-:W-:Y:S02]  /*61a30*/  ISETP.GE.AND P2, PT, R7, UR19, PT ;  /* 0x0000001307007c0c */ /* 0x000fe4000bf46270 */
[----:B------:R-:W-:Y:S01]  /*61a40*/  PRMT R7, R15, 0x7632, R7 ;  /* 0x000076320f077816 */ /* 0x000fe20000000007 */
[----:B------:R3:W-:Y:S01]  /*61a50*/  STL [R1+0x1fbc], R29 ;  /* 0x001fbc1d01007387 */ /* 0x0007e20000100800 */
[----:B-1----:R-:W-:-:S03]  /*61a60*/  IMAD.WIDE R14, R6, 0x2, R20 ;  /* 0x00000002060e7825 */ /* 0x002fc600078e0214 */
[----:B------:R1:W-:Y:S04]  /*61a70*/  @P6 STG.E.U16 desc[UR76][R12.64], R7 ;  /* 0x000000070c006986 */ /* 0x0003e8000c10154c */
[----:B---3--:R-:W3:Y:S04]  /*61a80*/  LDL.LU R29, [R1+0x4e0] ;  /* 0x0004e000011d7983 */ /* 0x008ee80000300800 */
[----:B------:R4:W-:Y:S04]  /*61a90*/  @P5 STG.E.U16 desc[UR76][R14.64], R11 ;  /* 0x0000000b0e005986 */ /* 0x0009e8000c10154c */
[----:B-1----:R-:W2:Y:S04]  /*61aa0*/  LDL R7, [R1+0x1400] ;  /* 0x0014000001077983 */ /* 0x002ea80000100800 */
[----:B------:R-:W2:Y:S04]  /*61ab0*/  LDL R12, [R1+0x13c0] ;  /* 0x0013c000010c7983 */ /* 0x000ea80000100800 */
[----:B------:R-:W2:Y:S04]  /*61ac0*/  LDL.LU R13, [R1+0x4c0] ;  /* 0x0004c000010d7983 */ /* 0x000ea80000300800 */
[----:B----4-:R-:W4:Y:S04]  /*61ad0*/  LDL.LU R11, [R1+0x1fc0] ;  /* 0x001fc000010b7983 */ /* 0x010f280000300800 */
[----:B------:R-:W3:Y:S04]  /*61ae0*/  LDL R14, [R1+0x13f8] ;  /* 0x0013f800010e7983 */ /* 0x000ee80000100800 */
[----:B------:R-:W4:Y:S01]  /*61af0*/  LDL R15, [R1+0x13fc] ;  /* 0x0013fc00010f7983 */ /* 0x000f220000100800 */
[----:B------:R-:W-:-:S05]  /*61b00*/  IMAD.WIDE R24, R6, 0x2, R18 ;  /* 0x0000000206187825 */ /* 0x000fca00078e0212 */
[----:B------:R1:W-:Y:S01]  /*61b10*/  @P4 STG.E.U16 desc[UR76][R24.64], R28 ;  /* 0x0000001c18004986 */ /* 0x0003e2000c10154c */
[----:B------:R-:W-:-:S04]  /*61b20*/  IMAD.WIDE R26, R6, 0x2, R16 ;  /* 0x00000002061a7825 */ /* 0x000fc800078e0210 */
[----:B-1----:R-:W-:Y:S01]  /*61b30*/  IMAD.WIDE R24, R6, 0x2, R2 ;  /* 0x0000000206187825 */ /* 0x002fe200078e0202 */
[----:B--2---:R1:W-:Y:S01]  /*61b40*/  @P3 STG.E.U16 desc[UR76][R26.64], R13 ;  /* 0x0000000d1a003986 */ /* 0x0043e2000c10154c */
[----:B---3--:R-:W-:-:S03]  /*61b50*/  ISETP.LT.AND P5, PT, R14, UR15, !P0 ;  /* 0x0000000f0e007c0c */ /* 0x008fc6000c7a1270 */
[----:B----4-:R2:W-:Y:S01]  /*61b60*/  STL [R1+0x1fb8], R11 ;  /* 0x001fb80b01007387 */ /* 0x0105e20000100800 */
[----:B------:R-:W-:Y:S01]  /*61b70*/  ISETP.LT.AND P4, PT, R15, UR13, !P0 ;  /* 0x0000000d0f007c0c */ /* 0x000fe2000c781270 */
[----:B------:R-:W-:Y:S01]  /*61b80*/  IMAD.WIDE R14, R6, 0x2, R10 ;  /* 0x00000002060e7825 */ /* 0x000fe200078e020a */
[----:B------:R-:W-:Y:S01]  /*61b90*/  PRMT R28, R13, 0x7632, R28 ;  /* 0x000076320d1c7816 */ /* 0x000fe2000000001c */
[----:B------:R-:W3:Y:S01]  /*61ba0*/  LDCU UR15, c[0x0][0x398] ;  /* 0x00007300ff0f77ac */ /* 0x000ee20008000800 */
[----:B------:R-:W-:Y:S01]  /*61bb0*/  ISETP.LT.AND P3, PT, R12, UR16, !P2 ;  /* 0x000000100c007c0c */ /* 0x000fe2000d761270 */
[C---:B-1----:R-:W-:Y:S01]  /*61bc0*/  IMAD.WIDE R12, R6.reuse, 0x2, R8 ;  /* 0x00000002060c7825 */ /* 0x042fe200078e0208 */
[----:B------:R-:W-:Y:S01]  /*61bd0*/  ISETP.LT.AND P0, PT, R7, UR11, !P0 ;  /* 0x0000000b07007c0c */ /* 0x000fe2000c701270 */
[----:B--2---:R-:W2:Y:S01]  /*61be0*/  LDL.LU R11, [R1+0x484] ;  /* 0x00048400010b7983 */ /* 0x004ea20000300800 */
[----:B------:R-:W1:Y:S01]  /*61bf0*/  LDCU.64 UR10, c[0x0][0x398] ;  /* 0x00007300ff0a77ac */ /* 0x000e620008000a00 */
[----:B------:R-:W-:-:S02]  /*61c00*/  VIADD R7, R6, UR6 ;  /* 0x0000000606077c36 */ /* 0x000fc40008000000 */
[----:B------:R4:W-:Y:S01]  /*61c10*/  @P5 STG.E.U16 desc[UR76][R14.64], R28 ;  /* 0x0000001c0e005986 */ /* 0x0009e2000c10154c */
[----:B------:R-:W-:Y:S01]  /*61c20*/  PRMT R6, R29, 0x7632, R6 ;  /* 0x000076321d067816 */ /* 0x000fe20000000006 */
[----:B------:R-:W0:Y:S02]  /*61c30*/  LDCU UR13, c[0x0][0x398] ;  /* 0x00007300ff0d77ac */ /* 0x000e240008000800 */
[----:B------:R0:W-:Y:S01]  /*61c40*/  @P4 STG.E.U16 desc[UR76][R12.64], R29 ;  /* 0x0000001d0c004986 */ /* 0x0001e2000c10154c */
[----:B------:R-:W1:Y:S03]  /*61c50*/  LDCU UR6, c[0x0][0x398] ;  /* 0x00007300ff0677ac */ /* 0x000e660008000800 */
[----:B----4-:R-:W4:Y:S04]  /*61c60*/  LDL R14, [R1+0x13f4] ;  /* 0x0013f400010e7983 */ /* 0x010f280000100800 */
[----:B------:R-:W3:Y:S04]  /*61c70*/  LDL.LU R15, [R1+0x474] ;  /* 0x00047400010f7983 */ /* 0x000ee80000300800 */
[----:B0-----:R-:W3:Y:S04]  /*61c80*/  LDL.LU R29, [R1+0x1fbc] ;  /* 0x001fbc00011d7983 */ /* 0x001ee80000300800 */
[----:B------:R-:W4:Y:S04]  /*61c90*/  LDL R12, [R1+0x11c0] ;  /* 0x0011c000010c7983 */ /* 0x000f280000100800 */
[----:B------:R-:W4:Y:S01]  /*61ca0*/  LDL R13, [R1+0x13f0] ;  /* 0x0013f000010d7983 */ /* 0x000f220000100800 */
[----:B------:R-:W-:Y:S01]  /*61cb0*/  ISETP.LT.AND P5, PT, R0, UR9, !P2 ;  /* 0x0000000900007c0c */ /* 0x000fe2000d7a1270 */
[----:B------:R-:W-:Y:S01]  /*61cc0*/  IMAD.WIDE R26, R7, 0x2, R4 ;  /* 0x00000002071a7825 */ /* 0x000fe200078e0204 */
[----:B------:R-:W0:Y:S01]  /*61cd0*/  LDCU UR9, c[0x0][0x398] ;  /* 0x00007300ff0977ac */ /* 0x000e220008000800 */
[----:B------:R4:W-:Y:S01]  /*61ce0*/  @P0 STG.E.U16 desc[UR76][R24.64], R6 ;  /* 0x0000000618000986 */ /* 0x0009e2000c10154c */
[----:B--2---:R-:W-:-:S02]  /*61cf0*/  PRMT R28, R11, 0x7632, R28 ;  /* 0x000076320b1c7816 */ /* 0x004fc4000000001c */
[----:B---3--:R-:W-:Y:S01]  /*61d00*/  ISETP.LT.AND P6, PT, R29, UR15, !P2 ;  /* 0x0000000f1d007c0c */ /* 0x008fe2000d7c1270 */
[----:B----4-:R-:W-:Y:S01]  /*61d10*/  VIADD R6, R12, 0x4b ;  /* 0x0000004b0c067836 */ /* 0x010fe20000000000 */
[----:B------:R2:W-:Y:S01]  /*61d20*/  @P3 STG.E.U16 desc[UR76][R26.64], R15 ;  /* 0x0000000f1a003986 */ /* 0x0005e2000c10154c */
[----:B------:R-:W-:Y:S01]  /*61d30*/  ISETP.LT.AND P3, PT, R14, UR24, !P2 ;  /* 0x000000180e007c0c */ /* 0x000fe2000d761270 */
[----:B------:R-:W3:Y:S01]  /*61d40*/  LDCU UR15, c[0x0][0x398] ;  /* 0x00007300ff0f77ac */ /* 0x000ee20008000800 */
[----:B------:R-:W-:Y:S01]  /*61d50*/  ISETP.LT.AND P4, PT, R13, UR5, !P2 ;  /* 0x000000050d007c0c */ /* 0x000fe2000d781270 */
[----:B------:R-:W-:Y:S01]  /*61d60*/  IMAD.WIDE R12, R7, 0x2, R22 ;  /* 0x00000002070c7825 */ /* 0x000fe200078e0216 */
[----:B-1----:R-:W-:Y:S01]  /*61d70*/  ISETP.GE.AND P0, PT, R6, UR11, PT ;  /* 0x0000000b06007c0c */ /* 0x002fe2000bf06270 */
[----:B------:R1:W-:Y:S01]  /*61d80*/  STL [R1+0x1fb4], R29 ;  /* 0x001fb41d01007387 */ /* 0x0003e20000100800 */
[----:B------:R-:W-:Y:S01]  /*61d90*/  PRMT R6, R15, 0x7632, R6 ;  /* 0x000076320f067816 */ /* 0x000fe20000000006 */
[----:B------:R-:W4:Y:S01]  /*61da0*/  LDCU UR5, c[0x0][0x3b8] ;  /* 0x00007700ff0577ac */ /* 0x000f220008000800 */
[----:B--2---:R-:W-:-:S03]  /*61db0*/  IMAD.WIDE R14, R7, 0x2, R20 ;  /* 0x00000002070e7825 */ /* 0x004fc600078e0214 */
[----:B------:R2:W-:Y:S01]  /*61dc0*/  @P6 STG.E.U16 desc[UR76][R12.64], R6 ;  /* 0x000000060c006986 */ /* 0x0005e2000c10154c */
[----:B------:R-:W0:Y:S03]  /*61dd0*/  LDCU UR11, c[0x0][0x398] ;  /* 0x00007300ff0b77ac */ /* 0x000e260008000800 */
[----:B-1----:R-:W3:Y:S04]  /*61de0*/  LDL.LU R29, [R1+0x4b4] ;  /* 0x0004b400011d7983 */ /* 0x002ee80000300800 */
[----:B------:R1:W-:Y:S04]  /*61df0*/  @P5 STG.E.U16 desc[UR76][R14.64], R11 ;  /* 0x0000000b0e005986 */ /* 0x0003e8000c10154c */
[----:B--2---:R-:W2:Y:S04]  /*61e00*/  LDL R6, [R1+0x1400] ;  /* 0x0014000001067983 */ /* 0x004ea80000100800 */
[----:B------:R-:W2:Y:S04]  /*61e10*/  LDL R12, [R1+0x13c0] ;  /* 0x0013c000010c7983 */ /* 0x000ea80000100800 */
[----:B------:R-:W2:Y:S04]  /*61e20*/  LDL.LU R13, [R1+0x494] ;  /* 0x00049400010d7983 */ /* 0x000ea80000300800 */
[----:B-1----:R-:W3:Y:S04]  /*61e30*/  LDL.LU R11, [R1+0x1fb8] ;  /* 0x001fb800010b7983 */ /* 0x002ee80000300800 */
        /* <DEDUP_REMOVED lines=8> */
[----:B------:R2:W-:Y:S01]  /*61ec0*/  STL [R1+0x1fb0], R11 ;  /* 0x001fb00b01007387 */ /* 0x0005e20000100800 */
[----:B----4-:R-:W-:Y:S01]  /*61ed0*/  ISETP.LT.AND P4, PT, R15, UR15, !P2 ;  /* 0x0000000f0f007c0c */ /* 0x010fe2000d781270 */
        /* <DEDUP_REMOVED lines=30> */
[C---:B------:R-:W-:Y:S01]  /*620c0*/  IMAD.WIDE R12, R6.reuse, 0x2, R22 ;  /* 0x00000002060c7825 */ /* 0x040fe200078e0216 */
[----:B-1----:R-:W-:Y:S01]  /*620d0*/  ISETP.GE.AND P2, PT, R7, UR15, PT ;  /* 0x0000000f07007c0c */ /* 0x002fe2000bf46270 */
[----:B------:R-:W4:Y:S01]  /*620e0*/  LDL.LU R29, [R1+0x4e4] ;  /* 0x0004e400011d7983 */ /* 0x000f220000300800 */
[----:B------:R-:W-:Y:S01]  /*620f0*/  PRMT R7, R15, 0x7632, R7 ;  /* 0x000076320f077816 */ /* 0x000fe20000000007 */
[C---:B------:R-:W-:Y:S01]  /*62100*/  IMAD.WIDE R24, R6.reuse, 0x2, R18 ;  /* 0x0000000206187825 */ /* 0x040fe200078e0212 */
[----:B------:R-:W1:Y:S03]  /*62110*/  LDCU UR7, c[0x0][0x398] ;  /* 0x00007300ff0777ac */ /* 0x000e660008000800 */
[C---:B--2---:R-:W-:Y:S01]  /*62120*/  IMAD.WIDE R14, R6.reuse, 0x2, R20 ;  /* 0x00000002060e7825 */ /* 0x044fe200078e0214 */
[----:B------:R2:W-:Y:S04]  /*62130*/  @P6 STG.E.U16 desc[UR76][R12.64], R7 ;  /* 0x000000070c006986 */ /* 0x0005e8000c10154c */
[----:B------:R0:W-:Y:S04]  /*62140*/  @P5 STG.E.U16 desc[UR76][R14.64], R11 ;  /* 0x0000000b0e005986 */ /* 0x0001e8000c10154c */
[----:B--2---:R-:W2:Y:S04]  /*62150*/  LDL R7, [R1+0x1400] ;  /* 0x0014000001077983 */ /* 0x004ea80000100800 */
[----:B------:R-:W2:Y:S04]  /*62160*/  LDL R12, [R1+0x13c0] ;  /* 0x0013c000010c7983 */ /* 0x000ea80000100800 */
[----:B------:R-:W2:Y:S04]  /*62170*/  LDL.LU R13, [R1+0x4c4] ;  /* 0x0004c400010d7983 */ /* 0x000ea80000300800 */
[----:B0-----:R-:W3:Y:S04]  /*62180*/  LDL.LU R11, [R1+0x1fb0] ;  /* 0x001fb000010b7983 */ /* 0x001ee80000300800 */
[----:B------:R-:W3:Y:S04]  /*62190*/  LDL R14, [R1+0x13f8] ;  /* 0x0013f800010e7983 */ /* 0x000ee80000100800 */
[----:B------:R-:W4:Y:S01]  /*621a0*/  LDL R15, [R1+0x13fc] ;  /* 0x0013fc00010f7983 */ /* 0x000f220000100800 */
[----:B------:R-:W-:-:S03]  /*621b0*/  IMAD.WIDE R26, R6, 0x2, R16 ;  /* 0x00000002061a7825 */ /* 0x000fc600078e0210 */
[----:B------:R0:W-:Y:S02]  /*621c0*/  @P4 STG.E.U16 desc[UR76][R24.64], R28 ;  /* 0x0000001c18004986 */ /* 0x0001e4000c10154c */
[----:B0-----:R-:W-:Y:S02]  /*621d0*/  IMAD.WIDE R24, R6, 0x2, R2 ;  /* 0x0000000206187825 */ /* 0x001fe400078e0202 */
[----:B--2---:R0:W-:Y:S01]  /*621e0*/  @P3 STG.E.U16 desc[UR76][R26.64], R13 ;  /* 0x0000000d1a003986 */ /* 0x0041e2000c10154c */
[----:B---3--:R-:W-:-:S03]  /*621f0*/  ISETP.LT.AND P5, PT, R14, UR11, !P0 ;  /* 0x0000000b0e007c0c */ /* 0x008fc6000c7a1270 */
[----:B------:R2:W-:Y:S01]  /*62200*/  STL [R1+0x1fac], R11 ;  /* 0x001fac0b01007387 */ /* 0x0005e20000100800 */
[----:B----4-:R-:W-:Y:S01]  /*62210*/  ISETP.LT.AND P4, PT, R15, UR13, !P0 ;  /* 0x0000000d0f007c0c */ /* 0x010fe2000c781270 */
[----:B------:R-:W3:Y:S01]  /*62220*/  LDCU UR11, c[0x0][0x398] ;  /* 0x00007300ff0b77ac */ /* 0x000ee20008000800 */
[----:B------:R-:W-:Y:S01]  /*62230*/  ISETP.LT.AND P0, PT, R7, UR6, !P0 ;  /* 0x0000000607007c0c */ /* 0x000fe2000c701270 */
[----:B------:R-:W-:Y:S01]  /*62240*/  IMAD.WIDE R14, R6, 0x2, R10 ;  /* 0x00000002060e7825 */ /* 0x000fe200078e020a */
[----:B------:R-:W-:Y:S01]  /*62250*/  PRMT R28, R13, 0x7632, R28 ;  /* 0x000076320d1c7816 */ /* 0x000fe2000000001c */
[----:B------:R-:W4:Y:S01]  /*62260*/  LDCU UR6, c[0x0][0x398] ;  /* 0x00007300ff0677ac */ /* 0x000f220008000800 */
[----:B------:R-:W-:Y:S01]  /*62270*/  ISETP.LT.AND P3, PT, R12, UR12, !P2 ;  /* 0x0000000c0c007c0c */ /* 0x000fe2000d761270 */
[C---:B0-----:R-:W-:Y:S01]  /*62280*/  IMAD.WIDE R12, R6.reuse, 0x2, R8 ;  /* 0x00000002060c7825 */ /* 0x041fe200078e0208 */
[----:B--2---:R-:W2:Y:S01]  /*62290*/  LDL.LU R11, [R1+0x488] ;  /* 0x00048800010b7983 */ /* 0x004ea20000300800 */
[----:B------:R-:W0:Y:S02]  /*622a0*/  LDCU UR12, c[0x0][0x39c] ;  /* 0x00007380ff0c77ac */ /* 0x000e240008000800 */
[----:B------:R-:W-:Y:S01]  /*622b0*/  VIADD R7, R6, UR5 ;  /* 0x0000000506077c36 */ /* 0x000fe20008000000 */
[----:B------:R-:W-:Y:S01]  /*622c0*/  PRMT R6, R29, 0x7632, R6 ;  /* 0x000076321d067816 */ /* 0x000fe20000000006 */
[----:B------:R1:W-:Y:S01]  /*622d0*/  @P5 STG.E.U16 desc[UR76][R14.64], R28 ;  /* 0x0000001c0e005986 */ /* 0x0003e2000c10154c */
[----:B------:R-:W0:Y:S03]  /*622e0*/  LDCU UR5, c[0x0][0x3b8] ;  /* 0x00007700ff0577ac */ /* 0x000e260008000800 */
[----:B------:R0:W-:Y:S04]  /*622f0*/  @P4 STG.E.U16 desc[UR76][R12.64], R29 ;  /* 0x0000001d0c004986 */ /* 0x0001e8000c10154c */
[----:B------:R0:W-:Y:S04]  /*62300*/  @P0 STG.E.U16 desc[UR76][R24.64], R6 ;  /* 0x0000000618000986 */ /* 0x0001e8000c10154c */
[----:B-1----:R-:W3:Y:S04]  /*62310*/  LDL R14, [R1+0x13f4] ;  /* 0x0013f400010e7983 */ /* 0x002ee80000100800 */
[----:B------:R-:W3:Y:S04]  /*62320*/  LDL.LU R15, [R1+0x478] ;  /* 0x00047800010f7983 */ /* 0x000ee80000300800 */
[----:B0-----:R-:W3:Y:S04]  /*62330*/  LDL R12, [R1+0x13e4] ;  /* 0x0013e400010c7983 */ /* 0x001ee80000100800 */
[----:B------:R-:W4:Y:S04]  /*62340*/  LDL R13, [R1+0x13f0] ;  /* 0x0013f000010d7983 */ /* 0x000f280000100800 */
[----:B------:R-:W4:Y:S04]  /*62350*/  LDL.LU R29, [R1+0x4b8] ;  /* 0x0004b800011d7983 */ /* 0x000f280000300800 */
[----:B------:R-:W4:Y:S01]  /*62360*/  LDL R25, [R1+0x11c0] ;  /* 0x0011c00001197983 */ /* 0x000f220000100800 */
[----:B------:R-:W-:Y:S01]  /*62370*/  ISETP.LT.AND P5, PT, R0, UR9, !P2 ;  /* 0x0000000900007c0c */ /* 0x000fe2000d7a1270 */
[----:B------:R-:W-:Y:S01]  /*62380*/  IMAD.WIDE R26, R7, 0x2, R4 ;  /* 0x00000002071a7825 */ /* 0x000fe200078e0204 */
[----:B------:R-:W0:Y:S01]  /*62390*/  LDCU UR9, c[0x0][0x398] ;  /* 0x00007300ff0977ac */ /* 0x000e220008000800 */
[----:B--2---:R-:W-:-:S02]  /*623a0*/  PRMT R28, R11, 0x7632, R28 ;  /* 0x000076320b1c7816 */ /* 0x004fc4000000001c */
[----:B---3--:R-:W-:Y:S01]  /*623b0*/  ISETP.LT.AND P6, PT, R12, UR11, !P2 ;  /* 0x0000000b0c007c0c */ /* 0x008fe2000d7c1270 */
[----:B------:R1:W-:Y:S01]  /*623c0*/  @P3 STG.E.U16 desc[UR76][R26.64], R15 ;  /* 0x0000000f1a003986 */ /* 0x0003e2000c10154c */
[----:B------:R-:W-:Y:S01]  /*623d0*/  ISETP.LT.AND P3, PT, R14, UR18, !P2 ;  /* 0x000000120e007c0c */ /* 0x000fe2000d761270 */
[----:B------:R-:W2:Y:S01]  /*623e0*/  LDCU UR11, c[0x0][0x3b8] ;  /* 0x00007700ff0b77ac */ /* 0x000ea20008000800 */
[----:B----4-:R-:W-:Y:S01]  /*623f0*/  ISETP.LT.AND P4, PT, R13, UR8, !P2 ;  /* 0x000000080d007c0c */ /* 0x010fe2000d781270 */
[----:B------:R-:W-:Y:S01]  /*62400*/  IMAD.WIDE R12, R7, 0x2, R22 ;  /* 0x00000002070c7825 */ /* 0x000fe200078e0216 */
[----:B------:R-:W3:Y:S03]  /*62410*/  LDCU UR8, c[0x0][0x398] ;  /* 0x00007300ff0877ac */ /* 0x000ee60008000800 */
[----:B------:R-:W-:-:S05]  /*62420*/  VIADD R6, R25, 0x4e ;  /* 0x0000004e19067836 */ /* 0x000fca0000000000 */
[----:B------:R-:W-:Y:S01]  /*62430*/  ISETP.GE.AND P0, PT, R6, UR12, PT ;  /* 0x0000000c06007c0c */ /* 0x000fe2000bf06270 */
[----:B------:R-:W-:Y:S01]  /*62440*/  IMAD.WIDE R24, R7, 0x2, R18 ;  /* 0x0000000207187825 */ /* 0x000fe200078e0212 */
[----:B------:R-:W-:Y:S01]  /*62450*/  PRMT R6, R15, 0x7632, R6 ;  /* 0x000076320f067816 */ /* 0x000fe20000000006 */
[----:B------:R-:W4:Y:S02]  /*62460*/  LDCU UR12, c[0x0][0x39c] ;  /* 0x00007380ff0c77ac */ /* 0x000f240008000800 */
[C---:B-1----:R-:W-:Y:S02]  /*62470*/  IMAD.WIDE R14, R7.reuse, 0x2, R20 ;  /* 0x00000002070e7825 */ /* 0x042fe400078e0214 */
[----:B------:R1:W-:Y:S04]  /*62480*/  @P6 STG.E.U16 desc[UR76][R12.64], R6 ;  /* 0x000000060c006986 */ /* 0x0003e8000c10154c */
[----:B------:R0:W-:Y:S04]  /*62490*/  @P5 STG.E.U16 desc[UR76][R14.64], R11 ;  /* 0x0000000b0e005986 */ /* 0x0001e8000c10154c */
[----:B-1----:R-:W2:Y:S04]  /*624a0*/  LDL R6, [R1+0x1400] ;  /* 0x0014000001067983 */ /* 0x002ea80000100800 */
        /* <DEDUP_REMOVED lines=9> */
[----:B---3--:R-:W-:Y:S01]  /*62540*/  ISETP.LT.AND P5, PT, R14, UR7, !P2 ;  /* 0x000000070e007c0c */ /* 0x008fe2000d7a1270 */
[----:B------:R-:W1:Y:S01]  /*62550*/  LDCU UR7, c[0x0][0x398] ;  /* 0x00007300ff0777ac */ /* 0x000e620008000800 */
[----:B----4-:R-:W-:Y:S01]  /*62560*/  ISETP.LT.AND P4, PT, R15, UR9, !P2 ;  /* 0x000000090f007c0c */ /* 0x010fe2000d781270 */
[----:B------:R-:W-:Y:S01]  /*62570*/  IMAD.WIDE R14, R7, 0x2, R10 ;  /* 0x00000002070e7825 */ /* 0x000fe200078e020a */
[----:B------:R-:W-:Y:S01]  /*62580*/  ISETP.LT.AND P2, PT, R6, UR6, !P2 ;  /* 0x0000000606007c0c */ /* 0x000fe2000d741270 */
[----:B------:R-:W2:Y:S01]  /*62590*/  LDCU UR6, c[0x0][0x398] ;  /* 0x00007300ff0677ac */ /* 0x000ea20008000800 */
[----:B------:R-:W-:-:S02]  /*625a0*/  ISETP.LT.AND P3, PT, R12, UR35, !P1 ;  /* 0x000000230c007c0c */ /* 0x000fc4000cf61270 */
[----:B------:R-:W-:Y:S01]  /*625b0*/  PRMT R28, R13, 0x7632, R28 ;  /* 0x000076320d1c7816 */ /* 0x000fe2000000001c */
[C---:B0-----:R-:W-:Y:S01]  /*625c0*/  IMAD.WIDE R12, R7.reuse, 0x2, R8 ;  /* 0x00000002070c7825 */ /* 0x041fe200078e0208 */
[----:B------:R-:W0:Y:S03]  /*625d0*/  LDCU UR9, c[0x0][0x39c] ;  /* 0x00007380ff0977ac */ /* 0x000e260008000800 */
[----:B------:R-:W-:Y:S01]  /*625e0*/  VIADD R6, R7, UR5 ;  /* 0x0000000507067c36 */ /* 0x000fe20008000000 */
[----:B------:R-:W-:Y:S01]  /*625f0*/  PRMT R7, R29, 0x7632, R7 ;  /* 0x000076321d077816 */ /* 0x000fe20000000007 */
[----:B------:R3:W-:Y:S01]  /*62600*/  @P5 STG.E.U16 desc[UR76][R14.64], R28 ;  /* 0x0000001c0e005986 */ /* 0x0007e2000c10154c */
[----:B------:R-:W4:Y:S03]  /*62610*/  LDCU UR5, c[0x0][0x3b8] ;  /* 0x00007700ff0577ac */ /* 0x000f260008000800 */
[----:B------:R0:W-:Y:S04]  /*62620*/  @P4 STG.E.U16 desc[UR76][R12.64], R29 ;  /* 0x0000001d0c004986 */ /* 0x0001e8000c10154c */
[----:B------:R0:W-:Y:S04]  /*62630*/  @P2 STG.E.U16 desc[UR76][R24.64], R7 ;  /* 0x0000000718002986 */ /* 0x0001e8000c10154c */
[----:B---3--:R-:W3:Y:S04]  /*62640*/  LDL R28, [R1+0x13f4] ;  /* 0x0013f400011c7983 */ /* 0x008ee80000100800 */
[----:B------:R-:W2:Y:S04]  /*62650*/  LDL R14, [R1+0x11c0] ;  /* 0x0011c000010e7983 */ /* 0x000ea80000100800 */
[----:B------:R-:W2:Y:S04]  /*62660*/  LDL R15, [R1+0x13f8] ;  /* 0x0013f800010f7983 */ /* 0x000ea80000100800 */
[----:B0-----:R-:W2:Y:S04]  /*62670*/  LDL.LU R29, [R1+0x1fa8] ;  /* 0x001fa800011d7983 */ /* 0x001ea80000300800 */
[----:B------:R-:W2:Y:S04]  /*62680*/  LDL R12, [R1+0x13f0] ;  /* 0x0013f000010c7983 */ /* 0x000ea80000100800 */
[----:B------:R-:W3:Y:S04]  /*62690*/  LDL.LU R13, [R1+0x4a8] ;  /* 0x0004a800010d7983 */ /* 0x000ee80000300800 */
[----:B------:R-:W3:Y:S01]  /*626a0*/  LDL R25, [R1+0x13e4] ;  /* 0x0013e40001197983 */ /* 0x000ee20000100800 */
[----:B------:R-:W-:Y:S01]  /*626b0*/  IMAD.WIDE R26, R6, 0x2, R4 ;  /* 0x00000002061a7825 */ /* 0x000fe200078e0204 */
[----:B-1----:R-:W-:Y:S01]  /*626c0*/  ISETP.LT.AND P5, PT, R0, UR7, !P1 ;  /* 0x0000000700007c0c */ /* 0x002fe2000cfa1270 */
[----:B------:R-:W0:Y:S01]  /*626d0*/  LDCU UR7, c[0x0][0x39c] ;  /* 0x00007380ff0777ac */ /* 0x000e220008000800 */
[----:B--2---:R-:W-:Y:S01]  /*626e0*/  ISETP.LT.AND P4, PT, R12, UR10, !P1 ;  /* 0x0000000a0c007c0c */ /* 0x004fe2000cf81270 */
[----:B------:R-:W1:Y:S01]  /*626f0*/  LDCU UR10, c[0x0][0x3b8] ;  /* 0x00007700ff0a77ac */ /* 0x000e620008000800 */
[----:B---3--:R-:W-:Y:S01]  /*62700*/  ISETP.LT.AND P2, PT, R25, UR8, !P1 ;  /* 0x0000000819007c0c */ /* 0x008fe2000cf41270 */
[----:B------:R2:W-:Y:S01]  /*62710*/  @P3 STG.E.U16 desc[UR76][R26.64], R13 ;  /* 0x0000000d1a003986 */ /* 0x0005e2000c10154c */
[----:B------:R-:W-:Y:S01]  /*62720*/  PRMT R7, R13, 0x7632, R7 ;  /* 0x000076320d077816 */ /* 0x000fe20000000007 */
[----:B------:R-:W-:Y:S01]  /*62730*/  IMAD.WIDE R24, R6, 0x2, R18 ;  /* 0x0000000206187825 */ /* 0x000fe200078e0212 */
[----:B------:R-:W-:Y:S01]  /*62740*/  ISETP.LT.AND P6, PT, R28, UR48, !P1 ;  /* 0x000000301c007c0c */ /* 0x000fe2000cfc1270 */
[----:B------:R-:W3:Y:S02]  /*62750*/  LDCU UR8, c[0x0][0x3b8] ;  /* 0x00007700ff0877ac */ /* 0x000ee40008000800 */
[----:B--2---:R-:W-:Y:S01]  /*62760*/  IMAD.WIDE R12, R6, 0x2, R22 ;  /* 0x00000002060c7825 */ /* 0x004fe200078e0216 */
[----:B------:R-:W2:Y:S04]  /*62770*/  LDL R27, [R1+0x4d8] ;  /* 0x0004d800011b7983 */ /* 0x000ea80000100800 */
[----:B------:R0:W-:Y:S04]  /*62780*/  STL [R1+0x1fa4], R0 ;  /* 0x001fa40001007387 */ /* 0x0001e80000100800 */
[----:B------:R-:W-:Y:S04]  /*62790*/  @P2 STG.E.U16 desc[UR76][R12.64], R7 ;  /* 0x000000070c002986 */ /* 0x000fe8000c10154c */
[----:B0-----:R-:W3:Y:S04]  /*627a0*/  LDL R0, [R1+0x47c] ;  /* 0x00047c0001007983 */ /* 0x001ee80000100800 */
[----:B------:R0:W-:Y:S04]  /*627b0*/  STL [R1+0x1fa0], R19 ;  /* 0x001fa01301007387 */ /* 0x0001e80000100800 */
[----:B0-----:R-:W3:Y:S04]  /*627c0*/  LDL.LU R19, [R1+0x4c8] ;  /* 0x0004c80001137983 */ /* 0x001ee80000300800 */
[----:B------:R-:W3:Y:S01]  /*627d0*/  LDL.LU R12, [R1+0x4d8] ;  /* 0x0004d800010c7983 */ /* 0x000ee20000300800 */
[----:B------:R-:W-:Y:S01]  /*627e0*/  VIADD R28, R14, 0x4f ;  /* 0x0000004f0e1c7836 */ /* 0x000fe20000000000 */
[----:B------:R-:W-:Y:S01]  /*627f0*/  ISETP.LT.AND P3, PT, R15, UR6, !P1 ;  /* 0x000000060f007c0c */ /* 0x000fe2000cf61270 */
[----:B------:R-:W-:Y:S01]  /*62800*/  IMAD.WIDE R14, R6, 0x2, R20 ;  /* 0x00000002060e7825 */ /* 0x000fe200078e0214 */
[----:B------:R-:W4:Y:S01]  /*62810*/  LDL R13, [R1+0x1400] ;  /* 0x00140000010d7983 */ /* 0x000f220000100800 */
[----:B------:R-:W0:Y:S01]  /*62820*/  LDCU UR6, c[0x0][0x39c] ;  /* 0x00007380ff0677ac */ /* 0x000e220008000800 */
[----:B--2---:R-:W-:-:S02]  /*62830*/  PRMT R29, R27, 0x7632, R29 ;  /* 0x000076321b1d7816 */ /* 0x004fc4000000001d */
[----:B---3--:R2:W-:Y:S04]  /*62840*/  @P5 STG.E.U16 desc[UR76][R14.64], R12 ;  /* 0x0000000c0e005986 */ /* 0x0085e8000c10154c */
[----:B------:R3:W-:Y:S04]  /*62850*/  @P4 STG.E.U16 desc[UR76][R24.64], R29 ;  /* 0x0000001d18004986 */ /* 0x0007e8000c10154c */
[----:B--2---:R-:W2:Y:S04]  /*62860*/  LDL R14, [R1+0x13c0] ;  /* 0x0013c000010e7983 */ /* 0x004ea80000100800 */
[----:B---3--:R-:W3:Y:S04]  /*62870*/  LDL R25, [R1+0x13fc] ;  /* 0x0013fc0001197983 */ /* 0x008ee80000100800 */
[----:B------:R-:W2:Y:S04]  /*62880*/  LDL R15, [R1+0x13e4] ;  /* 0x0013e400010f7983 */ /* 0x000ea80000100800 */
[----:B------:R0:W-:Y:S04]  /*62890*/  STL [R1+0x1f94], R29 ;  /* 0x001f941d01007387 */ /* 0x0001e80000100800 */
[----:B0-----:R-:W2:Y:S01]  /*628a0*/  LDL.LU R29, [R1+0x4e8] ;  /* 0x0004e800011d7983 */ /* 0x001ea20000300800 */
[----:B----4-:R-:W-:Y:S01]  /*628b0*/  ISETP.LT.AND P4, PT, R13, UR36, !P1 ;  /* 0x000000240d007c0c */ /* 0x010fe2000cf81270 */
[----:B------:R-:W-:Y:S01]  /*628c0*/  IMAD.WIDE R26, R6, 0x2, R16 ;  /* 0x00000002061a7825 */ /* 0x000fe200078e0210 */
[----:B------:R-:W-:-:S03]  /*628d0*/  PRMT R7, R19, 0x7632, R7 ;  /* 0x0000763213077816 */ /* 0x000fc60000000007 */
[----:B------:R-:W-:Y:S01]  /*628e0*/  IMAD.WIDE R12, R6, 0x2, R10 ;  /* 0x00000002060c7825 */ /* 0x000fe200078e020a */
[----:B------:R0:W-:Y:S04]  /*628f0*/  @P6 STG.E.U16 desc[UR76][R26.64], R19 ;  /* 0x000000131a006986 */ /* 0x0001e8000c10154c */
[----:B------:R4:W-:Y:S01]  /*62900*/  @P3 STG.E.U16 desc[UR76][R12.64], R7 ;  /* 0x000000070c003986 */ /* 0x0009e2000c10154c */
[----:B------:R-:W-:Y:S01]  /*62910*/  ISETP.GE.AND P2, PT, R28, UR9, PT ;  /* 0x000000091c007c0c */ /* 0x000fe2000bf46270 */
[----:B------:R-:W1:Y:S01]  /*62920*/  LDCU UR9, c[0x0][0x3b8] ;  /* 0x00007700ff0977ac */ /* 0x000e620008000800 */
[----:B------:R-:W-:Y:S01]  /*62930*/  PRMT R28, R0, 0x7632, R28 ;  /* 0x00007632001c7816 */ /* 0x000fe2000000001c */
[----:B0-----:R-:W2:Y:S01]  /*62940*/  LDL R19, [R1+0x13f4] ;  /* 0x0013f40001137983 */ /* 0x001ea20000100800 */
[----:B----4-:R-:W-:-:S03]  /*62950*/  IMAD.WIDE R12, R6, 0x2, R8 ;  /* 0x00000002060c7825 */ /* 0x010fc600078e0208 */
[----:B------:R0:W-:Y:S04]  /*62960*/  STL [R1+0x1f9c], R8 ;  /* 0x001f9c0801007387 */ /* 0x0001e80000100800 */
[----:B0-----:R-:W4:Y:S04]  /*62970*/  LDL R8, [R1+0x49c] ;  /* 0x00049c0001087983 */ /* 0x001f280000100800 */
[----:B------:R0:W-:Y:S04]  /*62980*/  STL [R1+0x1f98], R9 ;  /* 0x001f980901007387 */ /* 0x0001e80000100800 */
[----:B0-----:R-:W4:Y:S04]  /*62990*/  LDL R9, [R1+0x1400] ;  /* 0x0014000001097983 */ /* 0x001f280000100800 */
[----:B------:R-:W4:Y:S01]  /*629a0*/  LDL.LU R0, [R1+0x1fa4] ;  /* 0x001fa40001007983 */ /* 0x000f220000300800 */
[----:B---3--:R-:W-:-:S13]  /*629b0*/  ISETP.LT.AND P1, PT, R25, UR14, !P1 ;  /* 0x0000000e19007c0c */ /* 0x008fda000cf21270 */
[----:B--2---:R0:W-:Y:S04]  /*629c0*/  @P1 STG.E.U16 desc[UR76][R12.64], R29 ;  /* 0x0000001d0c001986 */ /* 0x0041e8000c10154c */
[----:B0-----:R-:W2:Y:S01]  /*629d0*/  LDL.LU R12, [R1+0x47c] ;  /* 0x00047c00010c7983 */ /* 0x001ea20000300800 */
[----:B------:R-:W-:Y:S01]  /*629e0*/  ISETP.LT.AND P6, PT, R14, UR4, !P0 ;  /* 0x000000040e007c0c */ /* 0x000fe2000c7c1270 */
[C---:B------:R-:W-:Y:S01]  /*629f0*/  VIADD R26, R6.reuse, UR5 ;  /* 0x00000005061a7c36 */ /* 0x040fe20008000000 */
[----:B------:R-:W-:Y:S01]  /*62a00*/  PRMT R27, R29, 0x7632, R27 ;  /* 0x000076321d1b7816 */ /* 0x000fe2000000001b */
[----:B------:R-:W-:Y:S01]  /*62a10*/  IMAD.WIDE R6, R6, 0x2, R2 ;  /* 0x0000000206067825 */ /* 0x000fe200078e0202 */
[----:B------:R-:W3:Y:S01]  /*62a20*/  LDL R13, [R1+0x13fc] ;  /* 0x0013fc00010d7983 */ /* 0x000ee20000100800 */
[----:B------:R-:W-:Y:S01]  /*62a30*/  ISETP.LT.AND P5, PT, R15, UR4, !P0 ;  /* 0x000000040f007c0c */ /* 0x000fe2000c7a1270 */
[----:B------:R-:W0:Y:S01]  /*62a40*/  LDCU UR5, c[0x0][0x3b8] ;  /* 0x00007700ff0577ac */ /* 0x000e220008000800 */
[----:B------:R-:W-:Y:S01]  /*62a50*/  IMAD.WIDE R14, R26, 0x2, R4 ;  /* 0x000000021a0e7825 */ /* 0x000fe200078e0204 */
[----:B------:R-:W3:Y:S04]  /*62a60*/  LDL.LU R29, [R1+0x4bc] ;  /* 0x0004bc00011d7983 */ /* 0x000ee80000300800 */
[----:B------:R0:W-:Y:S01]  /*62a70*/  @P4 STG.E.U16 desc[UR76][R6.64], R27 ;  /* 0x0000001b06004986 */ /* 0x0001e2000c10154c */
[----:B------:R-:W-:-:S03]  /*62a80*/  ISETP.LT.AND P4, PT, R19, UR4, !P0 ;  /* 0x0000000413007c0c */ /* 0x000fc6000c781270 */
[----:B0-----:R-:W3:Y:S04]  /*62a90*/  LDL R7, [R1+0x13f0] ;  /* 0x0013f00001077983 */ /* 0x001ee80000100800 */
[----:B------:R-:W3:Y:S04]  /*62aa0*/  LDL R27, [R1+0x11c0] ;  /* 0x0011c000011b7983 */ /* 0x000ee80000100800 */
[----:B--2---:R0:W-:Y:S04]  /*62ab0*/  @P6 STG.E.U16 desc[UR76][R14.64], R12 ;  /* 0x0000000c0e006986 */ /* 0x0041e8000c10154c */
[----:B0-----:R-:W2:Y:S04]  /*62ac0*/  LDL R14, [R1+0x13f8] ;  /* 0x0013f800010e7983 */ /* 0x001ea80000100800 */
[----:B------:R-:W2:Y:S04]  /*62ad0*/  LDL.LU R15, [R1+0x48c] ;  /* 0x00048c00010f7983 */ /* 0x000ea80000300800 */
[----:B------:R-:W2:Y:S01]  /*62ae0*/  LDL.LU R19, [R1+0x1fa0] ;  /* 0x001fa00001137983 */ /* 0x000ea20000300800 */
[----:B------:R-:W-:Y:S01]  /*62af0*/  IMAD.WIDE R24, R26, 0x2, R22 ;  /* 0x000000021a187825 */ /* 0x000fe200078e0216 */
[----:B----4-:R-:W-:-:S04]  /*62b00*/  ISETP.LT.AND P3, PT, R0, UR4, !P0 ;  /* 0x0000000400007c0c */ /* 0x010fc8000c761270 */
[----:B------:R0:W-:Y:S01]  /*62b10*/  @P5 STG.E.U16 desc[UR76][R24.64], R28 ;  /* 0x0000001c18005986 */ /* 0x0001e2000c10154c */
[----:B---3--:R-:W-:Y:S01]  /*62b20*/  ISETP.LT.AND P5, PT, R7, UR4, !P0 ;  /* 0x0000000407007c0c */ /* 0x008fe2000c7a1270 */
[----:B------:R-:W-:Y:S01]  /*62b30*/  IMAD.WIDE R6, R26, 0x2, R20 ;  /* 0x000000021a067825 */ /* 0x000fe200078e0214 */
[----:B0-----:R-:W-:Y:S02]  /*62b40*/  PRMT R25, R8, 0x7632, R25 ;  /* 0x0000763208197816 */ /* 0x001fe40000000019 */
[----:B------:R-:W3:Y:S01]  /*62b50*/  LDL.LU R8, [R1+0x1f9c] ;  /* 0x001f9c0001087983 */ /* 0x000ee20000300800 */
[----:B--2---:R-:W-:-:S03]  /*62b60*/  ISETP.LT.AND P6, PT, R14, UR4, !P0 ;  /* 0x000000040e007c0c */ /* 0x004fc6000c7c1270 */
[----:B------:R0:W-:Y:S01]  /*62b70*/  @P3 STG.E.U16 desc[UR76][R6.64], R15 ;  /* 0x0000000f06003986 */ /* 0x0001e2000c10154c */
[----:B------:R-:W-:Y:S02]  /*62b80*/  PRMT R24, R15, 0x7632, R24 ;  /* 0x000076320f187816 */ /* 0x000fe40000000018 */
[----:B------:R-:W-:Y:S02]  /*62b90*/  ISETP.LT.AND P3, PT, R13, UR4, !P0 ;  /* 0x000000040d007c0c */ /* 0x000fe4000c761270 */
[----:B------:R-:W-:Y:S02]  /*62ba0*/  ISETP.LT.AND P0, PT, R9, UR4, !P0 ;  /* 0x0000000409007c0c */ /* 0x000fe4000c701270 */
[----:B------:R-:W2:Y:S01]  /*62bb0*/  LDL.LU R9, [R1+0x1f98] ;  /* 0x001f980001097983 */ /* 0x000ea20000300800 */
[----:B0-----:R-:W-:-:S05]  /*62bc0*/  IMAD.WIDE R6, R26, 0x2, R18 ;  /* 0x000000021a067825 */ /* 0x001fca00078e0212 */
[----:B------:R0:W-:Y:S04]  /*62bd0*/  @P5 STG.E.U16 desc[UR76][R6.64], R24 ;  /* 0x0000001806005986 */ /* 0x0001e8000c10154c */
[----:B0-----:R-:W4:Y:S04]  /*62be0*/  LDL R6, [R1+0x13c0] ;  /* 0x0013c00001067983 */ /* 0x001f280000100800 */
[----:B------:R-:W2:Y:S01]  /*62bf0*/  LDL.LU R7, [R1+0x49c] ;  /* 0x00049c0001077983 */ /* 0x000ea20000300800 */
[----:B------:R-:W-:Y:S02]  /*62c00*/  VIADD R12, R27, 0x50 ;  /* 0x000000501b0c7836 */ /* 0x000fe40000000000 */
[----:B------:R-:W-:Y:S01]  /*62c10*/  IMAD.WIDE R14, R26, 0x2, R10 ;  /* 0x000000021a0e7825 */ /* 0x000fe200078e020a */
[----:B------:R-:W2:Y:S02]  /*62c20*/  LDL R24, [R1+0x13e4] ;  /* 0x0013e40001187983 */ /* 0x000ea40000100800 */
[----:B------:R-:W-:Y:S01]  /*62c30*/  ISETP.GE.AND P1, PT, R12, UR6, PT ;  /* 0x000000060c007c0c */ /* 0x000fe2000bf26270 */
[----:B------:R-:W-:Y:S01]  /*62c40*/  IMAD.WIDE R12, R26, 0x2, R16 ;  /* 0x000000021a0c7825 */ /* 0x000fe200078e0210 */
[----:B---3--:R-:W-:Y:S01]  /*62c50*/  STL [R1+0x1f90], R8 ;  /* 0x001f900801007387 */ /* 0x008fe20000100800 */
[----:B------:R-:W0:Y:S01]  /*62c60*/  LDCU UR6, c[0x0][0x39c] ;  /* 0x00007380ff0677ac */ /* 0x000e220008000800 */
[----:B----4-:R-:W-:-:S02]  /*62c70*/  ISETP.LT.AND P5, PT, R6, UR4, !P2 ;  /* 0x0000000406007c0c */ /* 0x010fc4000d7a1270 */
[----:B--2---:R2:W-:Y:S04]  /*62c80*/  @P4 STG.E.U16 desc[UR76][R12.64], R7 ;  /* 0x000000070c004986 */ /* 0x0045e8000c10154c */
[----:B------:R3:W-:Y:S01]  /*62c90*/  @P6 STG.E.U16 desc[UR76][R14.64], R25 ;  /* 0x000000190e006986 */ /* 0x0007e2000c10154c */
[C---:B--2---:R-:W-:Y:S01]  /*62ca0*/  IMAD.WIDE R6, R26.reuse, 0x2, R8 ;  /* 0x000000021a067825 */ /* 0x044fe200078e0208 */
[----:B------:R-:W-:Y:S02]  /*62cb0*/  PRMT R13, R29, 0x7632, R13 ;  /* 0x000076321d0d7816 */ /* 0x000fe4000000000d */
[----:B------:R-:W2:Y:S01]  /*62cc0*/  LDL R8, [R1+0x4cc] ;  /* 0x0004cc0001087983 */ /* 0x000ea20000100800 */
[----:B---3--:R-:W-:-:S03]  /*62cd0*/  IMAD.WIDE R14, R26, 0x2, R2 ;  /* 0x000000021a0e7825 */ /* 0x008fc600078e0202 */
[----:B------:R3:W-:Y:S01]  /*62ce0*/  STL [R1+0x1f8c], R9 ;  /* 0x001f8c0901007387 */ /* 0x0007e20000100800 */
[----:B------:R-:W-:Y:S01]  /*62cf0*/  VIADD R12, R26, UR5 ;  /* 0x000000051a0c7c36 */ /* 0x000fe20008000000 */
[----:B------:R-:W-:Y:S02]  /*62d00*/  ISETP.LT.AND P4, PT, R24, UR4, !P2 ;  /* 0x0000000418007c0c */ /* 0x000fe4000d781270 */
[----:B------:R4:W-:Y:S01]  /*62d10*/  @P3 STG.E.U16 desc[UR76][R6.64], R29 ;  /* 0x0000001d06003986 */ /* 0x0009e2000c10154c */
[----:B------:R-:W-:Y:S01]  /*62d20*/  ISETP.LT.AND P6, PT, R0, UR4, !P2 ;  /* 0x0000000400007c0c */ /* 0x000fe2000d7c1270 */
[----:B------:R-:W0:Y:S02]  /*62d30*/  LDCU UR5, c[0x0][0x3b8] ;  /* 0x00007700ff0577ac */ /* 0x000e240008000800 */
[----:B---3--:R-:W3:Y:S04]  /*62d40*/  LDL.LU R9, [R1+0x4dc] ;  /* 0x0004dc0001097983 */ /* 0x008ee80000300800 */
[----:B------:R-:W2:Y:S04]  /*62d50*/  LDL R26, [R1+0x13f8] ;  /* 0x0013f800011a7983 */ /* 0x000ea80000100800 */
[----:B----4-:R-:W2:Y:S04]  /*62d60*/  LDL.LU R29, [R1+0x1f94] ;  /* 0x001f9400011d7983 */ /* 0x010ea80000300800 */
[----:B------:R-:W4:Y:S04]  /*62d70*/  LDL.LU R7, [R1+0x4ac] ;  /* 0x0004ac0001077983 */ /* 0x000f280000300800 */
[----:B------:R0:W-:Y:S04]  /*62d80*/  @P0 STG.E.U16 desc[UR76][R14.64], R13 ;  /* 0x0000000d0e000986 */ /* 0x0001e8000c10154c */
[----:B0-----:R-:W2:Y:S04]  /*62d90*/  LDL R14, [R1+0x13f0] ;  /* 0x0013f000010e7983 */ /* 0x001ea80000100800 */
[----:B------:R-:W2:Y:S01]  /*62da0*/  LDL R15, [R1+0x13f4] ;  /* 0x0013f400010f7983 */ /* 0x000ea20000100800 */
[----:B------:R-:W-:-:S03]  /*62db0*/  IMAD.WIDE R24, R12, 0x2, R4 ;  /* 0x000000020c187825 */ /* 0x000fc600078e0204 */
[----:B------:R-:W-:Y:S04]  /*62dc0*/  STL [R1+0x1f84], R18 ;  /* 0x001f841201007387 */ /* 0x000fe80000100800 */
[----:B------:R-:W-:Y:S01]  /*62dd0*/  STL [R1+0x1f80], R19 ;  /* 0x001f801301007387 */ /* 0x000fe20000100800 */
[----:B---3--:R-:W-:Y:S02]  /*62de0*/  PRMT R28, R9, 0x7632, R28 ;  /* 0x00007632091c7816 */ /* 0x008fe4000000001c */
[----:B----4-:R-:W-:Y:S01]  /*62df0*/  PRMT R13, R7, 0x7632, R13 ;  /* 0x00007632070d7816 */ /* 0x010fe2000000000d */
[----:B------:R0:W-:Y:S01]  /*62e00*/  @P5 STG.E.U16 desc[UR76][R24.64], R7 ;  /* 0x0000000718005986 */ /* 0x0001e2000c10154c */
[----:B--2---:R-:W-:Y:S01]  /*62e10*/  PRMT R29, R8, 0x7632, R29 ;  /* 0x00007632081d7816 */ /* 0x004fe2000000001d */
[----:B0-----:R-:W-:Y:S01]  /*62e20*/  IMAD.WIDE R6, R12, 0x2, R22 ;  /* 0x000000020c067825 */ /* 0x001fe200078e0216 */
[----:B------:R-:W-:-:S04]  /*62e30*/  ISETP.LT.AND P5, PT, R14, UR4, !P2 ;  /* 0x000000040e007c0c */ /* 0x000fc8000d7a1270 */
[----:B------:R0:W-:Y:S01]  /*62e40*/  @P4 STG.E.U16 desc[UR76][R6.64], R13 ;  /* 0x0000000d06004986 */ /* 0x0001e2000c10154c */
[----:B------:R-:W-:Y:S01]  /*62e50*/  ISETP.LT.AND P3, PT, R15, UR4, !P2 ;  /* 0x000000040f007c0c */ /* 0x000fe2000d761270 */
[C---:B------:R-:W-:Y:S02]  /*62e60*/  IMAD.WIDE R14, R12.reuse, 0x2, R18 ;  /* 0x000000020c0e7825 */ /* 0x040fe400078e0212 */
[----:B------:R-:W2:Y:S02]  /*62e70*/  LDL.LU R19, [R1+0x500] ;  /* 0x0005000001137983 */ /* 0x000ea40000300800 */
[----:B------:R-:W-:Y:S02]  /*62e80*/  IMAD.WIDE R24, R12, 0x2, R16 ;  /* 0x000000020c187825 */ /* 0x000fe400078e0210 */
[----:B------:R3:W-:Y:S02]  /*62e90*/  STL [R1+0x1f88], R17 ;  /* 0x001f881101007387 */ /* 0x0007e40000100800 */
[----:B0-----:R-:W-:-:S02]  /*62ea0*/  VIADD R13, R27, 0x51 ;  /* 0x000000511b0d7836 */ /* 0x001fc40000000000 */
[----:B------:R-:W-:-:S03]  /*62eb0*/  IMAD.WIDE R6, R12, 0x2, R20 ;  /* 0x000000020c067825 */ /* 0x000fc600078e0214 */
[----:B------:R-:W-:Y:S01]  /*62ec0*/  ISETP.GE.AND P4, PT, R13, UR6, PT ;  /* 0x000000060d007c0c */ /* 0x000fe2000bf86270 */
[----:B------:R-:W0:Y:S01]  /*62ed0*/  LDCU UR6, c[0x0][0x39c] ;  /* 0x00007380ff0677ac */ /* 0x000e220008000800 */
[----:B---3--:R-:W3:Y:S04]  /*62ee0*/  LDL.LU R17, [R1+0x4ec] ;  /* 0x0004ec0001117983 */ /* 0x008ee80000300800 */
[----:B------:R-:W4:Y:S04]  /*62ef0*/  LDL.LU R8, [R1+0x1f90] ;  /* 0x001f900001087983 */ /* 0x000f280000300800 */
[----:B------:R-:W2:Y:S04]  /*62f00*/  LDL R13, [R1+0x13e4] ;  /* 0x0013e400010d7983 */ /* 0x000ea80000100800 */
[----:B------:R0:W-:Y:S04]  /*62f10*/  @P6 STG.E.U16 desc[UR76][R6.64], R9 ;  /* 0x0000000906006986 */ /* 0x0001e8000c10154c */
[----:B------:R1:W-:Y:S04]  /*62f20*/  @P5 STG.E.U16 desc[UR76][R14.64], R28 ;  /* 0x0000001c0e005986 */ /* 0x0003e8000c10154c */
[----:B0-----:R-:W4:Y:S04]  /*62f30*/  LDL.LU R9, [R1+0x1f8c] ;  /* 0x001f8c0001097983 */ /* 0x001f280000300800 */
[----:B------:R-:W4:Y:S04]  /*62f40*/  LDL R6, [R1+0x1400] ;  /* 0x0014000001067983 */ /* 0x000f280000100800 */
[----:B------:R-:W4:Y:S04]  /*62f50*/  LDL R7, [R1+0x13c0] ;  /* 0x0013c00001077983 */ /* 0x000f280000100800 */
[----:B-1----:R-:W4:Y:S04]  /*62f60*/  LDL.LU R14, [R1+0x4cc] ;  /* 0x0004cc00010e7983 */ /* 0x002f280000300800 */
[----:B------:R-:W4:Y:S01]  /*62f70*/  LDL R15, [R1+0x13fc] ;  /* 0x0013fc00010f7983 */ /* 0x000f220000100800 */
[----:B------:R-:W-:Y:S01]  /*62f80*/  ISETP.LT.AND P0, PT, R26, UR4, !P2 ;  /* 0x000000041a007c0c */ /* 0x000fe2000d701270 */
[----:B------:R-:W-:Y:S01]  /*62f90*/  IMAD.WIDE R26, R12, 0x2, R10 ;  /* 0x000000020c1a7825 */ /* 0x000fe200078e020a */
[----:B------:R-:W-:Y:S01]  /*62fa0*/  ISETP.LT.AND P6, PT, R0, UR4, !P1 ;  /* 0x0000000400007c0c */ /* 0x000fe2000cfc1270 */
[----:B------:R0:W-:Y:S02]  /*62fb0*/  STL [R1+0x1f7c], R0 ;  /* 0x001f7c0001007387 */ /* 0x0001e40000100800 */
[----:B------:R-:W-:Y:S01]  /*62fc0*/  VIADD R28, R12, UR5 ;  /* 0x000000050c1c7c36 */ /* 0x000fe20008000000 */
[----:B------:R-:W1:Y:S01]  /*62fd0*/  LDCU UR5, c[0x0][0x3b8] ;  /* 0x00007700ff0577ac */ /* 0x000e620008000800 */
[----:B0-----:R-:W4:Y:S04]  /*62fe0*/  LDL.LU R0, [R1+0x520] ;  /* 0x0005200001007983 */ /* 0x001f280000300800 */
[----:B------:R-:W-:Y:S01]  /*62ff0*/  STL [R1+0x1f78], R21 ;  /* 0x001f781501007387 */ /* 0x000fe20000100800 */
[----:B---3--:R-:W-:-:S02]  /*63000*/  PRMT R18, R17, 0x7632, R18 ;  /* 0x0000763211127816 */ /* 0x008fc40000000012 */
[----:B--2---:R-:W-:Y:S01]  /*63010*/  ISETP.LT.AND P5, PT, R13, UR4, !P1 ;  /* 0x000000040d007c0c */ /* 0x004fe2000cfa1270 */
[----:B----4-:R-:W-:Y:S04]  /*63020*/  @P3 STG.E.U16 desc[UR76][R24.64], R14 ;  /* 0x0000000e18003986 */ /* 0x010fe8000c10154c */
[----:B------:R0:W-:Y:S01]  /*63030*/  @P0 STG.E.U16 desc[UR76][R26.64], R29 ;  /* 0x0000001d1a000986 */ /* 0x0001e2000c10154c */
[----:B------:R-:W-:Y:S02]  /*63040*/  ISETP.LT.AND P0, PT, R15, UR4, !P2 ;  /* 0x000000040f007c0c */ /* 0x000fe4000d701270 */
[----:B------:R-:W-:Y:S02]  /*63050*/  ISETP.LT.AND P2, PT, R6, UR4, !P2 ;  /* 0x0000000406007c0c */ /* 0x000fe4000d741270 */
[----:B------:R-:W-:Y:S01]  /*63060*/  ISETP.LT.AND P3, PT, R7, UR4, !P1 ;  /* 0x0000000407007c0c */ /* 0x000fe2000cf61270 */
[----:B------:R-:W-:-:S04]  /*63070*/  IMAD.WIDE R6, R12, 0x2, R8 ;  /* 0x000000020c067825 */ /* 0x000fc800078e0208 */
[----:B------:R-:W-:-:S04]  /*63080*/  IMAD.WIDE R12, R12, 0x2, R2 ;  /* 0x000000020c0c7825 */ /* 0x000fc800078e0202 */
[C---:B0-----:R-:W-:Y:S01]  /*63090*/  IMAD.WIDE R26, R28.reuse, 0x2, R20 ;  /* 0x000000021c1a7825 */ /* 0x041fe200078e0214 */
[----:B------:R0:W-:Y:S04]  /*630a0*/  @P0 STG.E.U16 desc[UR76][R6.64], R17 ;  /* 0x0000001106000986 */ /* 0x0001e8000c10154c */
[----:B------:R-:W2:Y:S04]  /*630b0*/  LDL.LU R21, [R1+0x4f0] ;  /* 0x0004f00001157983 */ /* 0x000ea80000300800 */
[----:B------:R3:W-:Y:S04]  /*630c0*/  @P2 STG.E.U16 desc[UR76][R12.64], R18 ;  /* 0x000000120c002986 */ /* 0x0007e8000c10154c */
[----:B0-----:R-:W4:Y:S04]  /*630d0*/  LDL.LU R17, [R1+0x1f88] ;  /* 0x001f880001117983 */ /* 0x001f280000300800 */
[----:B------:R-:W4:Y:S04]  /*630e0*/  LDL R6, [R1+0x13fc] ;  /* 0x0013fc0001067983 */ /* 0x000f280000100800 */
[----:B------:R-:W4:Y:S01]  /*630f0*/  LDL R7, [R1+0x11c0] ;  /* 0x0011c00001077983 */ /* 0x000f220000100800 */
[----:B------:R-:W-:-:S03]  /*63100*/  IMAD.WIDE R14, R28, 0x2, R4 ;  /* 0x000000021c0e7825 */ /* 0x000fc600078e0204 */
[----:B---3--:R-:W3:Y:S04]  /*63110*/  LDL.LU R18, [R1+0x1f84] ;  /* 0x001f840001127983 */ /* 0x008ee80000300800 */
[----:B------:R-:W3:Y:S01]  /*63120*/  LDL R12, [R1+0x13f0] ;  /* 0x0013f000010c7983 */ /* 0x000ee20000100800 */
[----:B------:R-:W-:Y:S01]  /*63130*/  IMAD.WIDE R24, R28, 0x2, R22 ;  /* 0x000000021c187825 */ /* 0x000fe200078e0216 */
[----:B------:R-:W-:Y:S02]  /*63140*/  PRMT R29, R19, 0x7632, R29 ;  /* 0x00007632131d7816 */ /* 0x000fe4000000001d */
[----:B------:R-:W4:Y:S04]  /*63150*/  LDL R13, [R1+0x13f4] ;  /* 0x0013f400010d7983 */ /* 0x000f280000100800 */
[----:B------:R0:W-:Y:S04]  /*63160*/  @P3 STG.E.U16 desc[UR76][R14.64], R19 ;  /* 0x000000130e003986 */ /* 0x0001e8000c10154c */
[----:B------:R-:W-:Y:S04]  /*63170*/  @P5 STG.E.U16 desc[UR76][R24.64], R29 ;  /* 0x0000001d18005986 */ /* 0x000fe8000c10154c */
[----:B0-----:R-:W4:Y:S04]  /*63180*/  LDL.LU R19, [R1+0x1f80] ;  /* 0x001f800001137983 */ /* 0x001f280000300800 */
[----:B------:R0:W-:Y:S04]  /*63190*/  STL [R1+0x1f5c], R29 ;  /* 0x001f5c1d01007387 */ /* 0x0001e80000100800 */
[----:B0-----:R-:W4:Y:S01]  /*631a0*/  LDL R29, [R1+0x13f8] ;  /* 0x0013f800011d7983 */ /* 0x001f220000100800 */
[----:B------:R-:W-:-:S02]  /*631b0*/  PRMT R24, R0, 0x7632, R24 ;  /* 0x0000763200187816 */ /* 0x000fc40000000018 */
[----:B--2---:R-:W-:Y:S01]  /*631c0*/  PRMT R25, R21, 0x7632, R25 ;  /* 0x0000763215197816 */ /* 0x004fe20000000019 */
[----:B------:R0:W-:Y:S04]  /*631d0*/  @P6 STG.E.U16 desc[UR76][R26.64], R21 ;  /* 0x000000151a006986 */ /* 0x0001e8000c10154c */
[----:B0-----:R-:W2:Y:S01]  /*631e0*/  LDL R27, [R1+0x13c0] ;  /* 0x0013c000011b7983 */ /* 0x001ea20000100800 */
[----:B---3--:R-:W-:Y:S02]  /*631f0*/  ISETP.LT.AND P3, PT, R12, UR4, !P1 ;  /* 0x000000040c007c0c */ /* 0x008fe4000cf61270 */
[----:B----4-:R-:W-:Y:S01]  /*63200*/  ISETP.LT.AND P5, PT, R13, UR4, !P1 ;  /* 0x000000040d007c0c */ /* 0x010fe2000cfa1270 */
[----:B------:R-:W-:-:S04]  /*63210*/  IMAD.WIDE R12, R28, 0x2, R16 ;  /* 0x000000021c0c7825 */ /* 0x000fc800078e0210 */
[----:B------:R-:W-:-:S06]  /*63220*/  IMAD.WIDE R14, R28, 0x2, R18 ;  /* 0x000000021c0e7825 */ /* 0x000fcc00078e0212 */
[----:B------:R0:W-:Y:S01]  /*63230*/  @P3 STG.E.U16 desc[UR76][R14.64], R25 ;  /* 0x000000190e003986 */ /* 0x0001e2000c10154c */
[----:B------:R-:W-:-:S03]  /*63240*/  ISETP.LT.AND P6, PT, R29, UR4, !P1 ;  /* 0x000000041d007c0c */ /* 0x000fc6000cfc1270 */
[----:B------:R3:W-:Y:S01]  /*63250*/  STL [R1+0x1f74], R29 ;  /* 0x001f741d01007387 */ /* 0x0007e20000100800 */
[----:B0-----:R-:W-:-:S03]  /*63260*/  IMAD.WIDE R14, R28, 0x2, R8 ;  /* 0x000000021c0e7825 */ /* 0x001fc600078e0208 */
[----:B------:R-:W4:Y:S04]  /*63270*/  LDL R21, [R1+0x540] ;  /* 0x0005400001157983 */ /* 0x000f280000100800 */
[----:B------:R-:W2:Y:S04]  /*63280*/  LDL R25, [R1+0x11c0] ;  /* 0x0011c00001197983 */ /* 0x000ea80000100800 */
[----:B---3--:R-:W3:Y:S04]  /*63290*/  LDL R29, [R1+0x13f0] ;  /* 0x0013f000011d7983 */ /* 0x008ee80000100800 */
[----:B------:R-:W-:Y:S04]  /*632a0*/  STL [R1+0x1f70], R8 ;  /* 0x001f700801007387 */ /* 0x000fe80000100800 */
[----:B------:R0:W-:Y:S04]  /*632b0*/  STL [R1+0x1f6c], R9 ;  /* 0x001f6c0901007387 */ /* 0x0001e80000100800 */
[----:B------:R1:W-:Y:S04]  /*632c0*/  @P5 STG.E.U16 desc[UR76][R12.64], R0 ;  /* 0x000000000c005986 */ /* 0x0003e8000c10154c */
[----:B0-----:R-:W3:Y:S04]  /*632d0*/  LDL R9, [R1+0x1400] ;  /* 0x0014000001097983 */ /* 0x001ee80000100800 */
[----:B-1----:R-:W4:Y:S04]  /*632e0*/  LDL.LU R0, [R1+0x1f7c] ;  /* 0x001f7c0001007983 */ /* 0x002f280000300800 */
[----:B------:R-:W4:Y:S04]  /*632f0*/  LDL R12, [R1+0x13e4] ;  /* 0x0013e400010c7983 */ /* 0x000f280000100800 */
[----:B------:R-:W4:Y:S01]  /*63300*/  LDL.LU R13, [R1+0x510] ;  /* 0x00051000010d7983 */ /* 0x000f220000300800 */
[----:B------:R-:W-:Y:S01]  /*63310*/  ISETP.LT.AND P2, PT, R6, UR4, !P1 ;  /* 0x0000000406007c0c */ /* 0x000fe2000cf41270 */
[----:B------:R-:W-:-:S02]  /*63320*/  VIADD R26, R7, 0x52 ;  /* 0x00000052071a7836 */ /* 0x000fc40000000000 */
[----:B------:R-:W-:Y:S01]  /*63330*/  IMAD.WIDE R6, R28, 0x2, R10 ;  /* 0x000000021c067825 */ /* 0x000fe200078e020a */
[----:B------:R-:W4:Y:S02]  /*63340*/  LDL R8, [R1+0x560] ;  /* 0x0005600001087983 */ /* 0x000f240000100800 */
[----:B------:R-:W-:Y:S01]  /*63350*/  ISETP.GE.AND P0, PT, R26, UR6, PT ;  /* 0x000000061a007c0c */ /* 0x000fe2000bf06270 */
[----:B------:R-:W0:Y:S01]  /*63360*/  LDCU UR6, c[0x0][0x39c] ;  /* 0x00007380ff0677ac */ /* 0x000e220008000800 */
[----:B------:R1:W-:Y:S04]  /*63370*/  @P6 STG.E.U16 desc[UR76][R6.64], R24 ;  /* 0x0000001806006986 */ /* 0x0003e8000c10154c */
[----:B------:R-:W-:Y:S01]  /*63380*/  STL [R1+0x1f68], R28 ;  /* 0x001f681c01007387 */ /* 0x000fe20000100800 */
[----:B-1----:R-:W-:Y:S01]  /*63390*/  VIADD R6, R28, UR5 ;  /* 0x000000051c067c36 */ /* 0x002fe20008000000 */
[----:B------:R-:W1:Y:S01]  /*633a0*/  LDCU UR5, c[0x0][0x3b8] ;  /* 0x00007700ff0577ac */ /* 0x000e620008000800 */
[----:B--2---:R-:W-:Y:S01]  /*633b0*/  VIADD R7, R25, 0x53 ;  /* 0x0000005319077836 */ /* 0x004fe20000000000 */
[----:B---3--:R-:W-:-:S04]  /*633c0*/  ISETP.LT.AND P3, PT, R9, UR4, !P1 ;  /* 0x0000000409007c0c */ /* 0x008fc8000cf61270 */
[----:B------:R-:W-:Y:S02]  /*633d0*/  ISETP.GE.AND P1, PT, R7, UR7, PT ;  /* 0x0000000707007c0c */ /* 0x000fe4000bf26270 */
[----:B----4-:R-:W-:Y:S01]  /*633e0*/  ISETP.LT.AND P5, PT, R12, UR4, !P4 ;  /* 0x000000040c007c0c */ /* 0x010fe2000e7a1270 */
[----:B------:R2:W-:Y:S01]  /*633f0*/  @P2 STG.E.U16 desc[UR76][R14.64], R13 ;  /* 0x0000000d0e002986 */ /* 0x0005e2000c10154c */
[----:B------:R-:W-:Y:S02]  /*63400*/  PRMT R26, R13, 0x7632, R26 ;  /* 0x000076320d1a7816 */ /* 0x000fe4000000001a */
[----:B------:R-:W-:Y:S01]  /*63410*/  ISETP.LT.AND P6, PT, R27, UR4, !P4 ;  /* 0x000000041b007c0c */ /* 0x000fe2000e7c1270 */
[----:B------:R-:W-:Y:S01]  /*63420*/  IMAD.WIDE R24, R6, 0x2, R22 ;  /* 0x0000000206187825 */ /* 0x000fe200078e0216 */
[----:B------:R-:W-:Y:S01]  /*63430*/  PRMT R7, R21, 0x7632, R7 ;  /* 0x0000763215077816 */ /* 0x000fe20000000007 */
[----:B------:R-:W3:Y:S02]  /*63440*/  LDCU UR7, c[0x0][0x39c] ;  /* 0x00007380ff0777ac */ /* 0x000ee40008000800 */
[----:B--2---:R-:W-:-:S02]  /*63450*/  IMAD.WIDE R12, R28, 0x2, R2 ;  /* 0x000000021c0c7825 */ /* 0x004fc400078e0202 */
[----:B------:R-:W2:Y:S04]  /*63460*/  LDL.LU R28, [R1+0x550] ;  /* 0x00055000011c7983 */ /* 0x000ea80000300800 */
[----:B------:R-:W4:Y:S04]  /*63470*/  LDL.LU R21, [R1+0x1f78] ;  /* 0x001f780001157983 */ /* 0x000f280000300800 */
[----:B------:R0:W-:Y:S04]  /*63480*/  @P3 STG.E.U16 desc[UR76][R12.64], R26 ;  /* 0x0000001a0c003986 */ /* 0x0001e8000c10154c */
[----:B0-----:R-:W2:Y:S01]  /*63490*/  LDL.LU R13, [R1+0x540] ;  /* 0x00054000010d7983 */ /* 0x001ea20000300800 */
[----:B------:R-:W-:Y:S01]  /*634a0*/  IMAD.WIDE R14, R6, 0x2, R4 ;  /* 0x00000002060e7825 */ /* 0x000fe200078e0204 */
[----:B------:R-:W-:-:S04]  /*634b0*/  ISETP.LT.AND P2, PT, R0, UR4, !P4 ;  /* 0x0000000400007c0c */ /* 0x000fc8000e741270 */
[----:B--2---:R0:W-:Y:S01]  /*634c0*/  @P6 STG.E.U16 desc[UR76][R14.64], R13 ;  /* 0x0000000d0e006986 */ /* 0x0041e2000c10154c */
[----:B------:R-:W-:-:S03]  /*634d0*/  ISETP.LT.AND P6, PT, R29, UR4, !P4 ;  /* 0x000000041d007c0c */ /* 0x000fc6000e7c1270 */
[----:B------:R2:W-:Y:S04]  /*634e0*/  @P5 STG.E.U16 desc[UR76][R24.64], R7 ;  /* 0x0000000718005986 */ /* 0x0005e8000c10154c */
[----:B0-----:R-:W3:Y:S04]  /*634f0*/  LDL.LU R14, [R1+0x530] ;  /* 0x00053000010e7983 */ /* 0x001ee80000300800 */
[----:B------:R-:W3:Y:S04]  /*63500*/  LDL R15, [R1+0x13fc] ;  /* 0x0013fc00010f7983 */ /* 0x000ee80000100800 */
[----:B------:R-:W3:Y:S04]  /*63510*/  LDL.LU R29, [R1+0x1f74] ;  /* 0x001f7400011d7983 */ /* 0x000ee80000300800 */
[----:B--2---:R-:W2:Y:S01]  /*63520*/  LDL R25, [R1+0x13f4] ;  /* 0x0013f40001197983 */ /* 0x004ea20000100800 */
[----:B----4-:R-:W-:Y:S01]  /*63530*/  IMAD.WIDE R12, R6, 0x2, R20 ;  /* 0x00000002060c7825 */ /* 0x010fe200078e0214 */
[----:B------:R-:W-:-:S04]  /*63540*/  PRMT R26, R8, 0x7632, R26 ;  /* 0x00007632081a7816 */ /* 0x000fc8000000001a */
[----:B---3--:R0:W-:Y:S01]  /*63550*/  @P2 STG.E.U16 desc[UR76][R12.64], R14 ;  /* 0x0000000e0c002986 */ /* 0x0081e2000c10154c */
[----:B------:R-:W-:Y:S02]  /*63560*/  PRMT R7, R14, 0x7632, R7 ;  /* 0x000076320e077816 */ /* 0x000fe40000000007 */
[----:B------:R-:W-:Y:S02]  /*63570*/  ISETP.LT.AND P2, PT, R15, UR4, !P4 ;  /* 0x000000040f007c0c */ /* 0x000fe4000e741270 */
[----:B------:R-:W-:Y:S02]  /*63580*/  ISETP.LT.AND P3, PT, R29, UR4, !P4 ;  /* 0x000000041d007c0c */ /* 0x000fe4000e761270 */
[----:B------:R-:W3:Y:S01]  /*63590*/  LDL.LU R29, [R1+0x504] ;  /* 0x00050400011d7983 */ /* 0x000ee20000300800 */
[----:B0-----:R-:W-:Y:S01]  /*635a0*/  IMAD.WIDE R12, R6, 0x2, R18 ;  /* 0x00000002060c7825 */ /* 0x001fe200078e0212 */
[----:B--2---:R-:W-:Y:S02]  /*635b0*/  ISETP.LT.AND P5, PT, R25, UR4, !P4 ;  /* 0x0000000419007c0c */ /* 0x004fe4000e7a1270 */
[----:B------:R-:W2:Y:S01]  /*635c0*/  LDL.LU R8, [R1+0x1f70] ;  /* 0x001f700001087983 */ /* 0x000ea20000300800 */
[----:B------:R-:W-:-:S03]  /*635d0*/  ISETP.LT.AND P4, PT, R9, UR4, !P4 ;  /* 0x0000000409007c0c */ /* 0x000fc6000e781270 */
[----:B------:R-:W2:Y:S04]  /*635e0*/  LDL.LU R9, [R1+0x1f6c] ;  /* 0x001f6c0001097983 */ /* 0x000ea80000300800 */
[----:B------:R0:W-:Y:S04]  /*635f0*/  @P6 STG.E.U16 desc[UR76][R12.64], R7 ;  /* 0x000000070c006986 */ /* 0x0001e8000c10154c */
[----:B0-----:R-:W4:Y:S01]  /*63600*/  LDL.LU R13, [R1+0x560] ;  /* 0x00056000010d7983 */ /* 0x001f220000300800 */
[----:B------:R-:W-:-:S04]  /*63610*/  IMAD.WIDE R14, R6, 0x2, R16 ;  /* 0x00000002060e7825 */ /* 0x000fc800078e0210 */
[----:B------:R-:W-:Y:S01]  /*63620*/  IMAD.WIDE R24, R6, 0x2, R10 ;  /* 0x0000000206187825 */ /* 0x000fe200078e020a */
[----:B----4-:R-:W-:Y:S04]  /*63630*/  @P5 STG.E.U16 desc[UR76][R14.64], R13 ;  /* 0x0000000d0e005986 */ /* 0x010fe8000c10154c */
[----:B------:R0:W-:Y:S04]  /*63640*/  @P3 STG.E.U16 desc[UR76][R24.64], R26 ;  /* 0x0000001a18003986 */ /* 0x0001e8000c10154c */
[----:B0-----:R-:W4:Y:S01]  /*63650*/  LDL R24, [R1+0x13e4] ;  /* 0x0013e40001187983 */ /* 0x001f220000100800 */
[----:B------:R-:W-:Y:S01]  /*63660*/  ISETP.LT.AND P3, PT, R0, UR4, !P0 ;  /* 0x0000000400007c0c */ /* 0x000fe2000c761270 */
[----:B--2---:R-:W-:-:S02]  /*63670*/  IMAD.WIDE R12, R6, 0x2, R8 ;  /* 0x00000002060c7825 */ /* 0x004fc400078e0208 */
[----:B------:R-:W2:Y:S02]  /*63680*/  LDL R25, [R1+0x11c0] ;  /* 0x0011c00001197983 */ /* 0x000ea40000100800 */
[----:B------:R-:W-:Y:S02]  /*63690*/  IMAD.WIDE R14, R6, 0x2, R2 ;  /* 0x00000002060e7825 */ /* 0x000fe400078e0202 */
[----:B------:R0:W-:Y:S04]  /*636a0*/  STL [R1+0x1f60], R0 ;  /* 0x001f600001007387 */ /* 0x0001e80000100800 */
[----:B0-----:R-:W2:Y:S01]  /*636b0*/  LDL.LU R0, [R1+0x524] ;  /* 0x0005240001007983 */ /* 0x001ea20000300800 */
[----:B----4-:R-:W-:Y:S01]  /*636c0*/  ISETP.LT.AND P5, PT, R24, UR4, !P0 ;  /* 0x0000000418007c0c */ /* 0x010fe2000c7a1270 */
[----:B-1----:R-:W-:Y:S01]  /*636d0*/  VIADD R24, R6, UR5 ;  /* 0x0000000506187c36 */ /* 0x002fe20008000000 */
[----:B------:R-:W-:Y:S01]  /*636e0*/  ISETP.LT.AND P6, PT, R27, UR4, !P0 ;  /* 0x000000041b007c0c */ /* 0x000fe2000c7c1270 */
[----:B------:R-:W4:Y:S01]  /*636f0*/  LDL R6, [R1+0x13f0] ;  /* 0x0013f00001067983 */ /* 0x000f220000100800 */
[----:B------:R-:W-:-:S03]  /*63700*/  PRMT R7, R28, 0x7632, R7 ;  /* 0x000076321c077816 */ /* 0x000fc60000000007 */
[----:B------:R0:W-:Y:S01]  /*63710*/  @P2 STG.E.U16 desc[UR76][R12.64], R28 ;  /* 0x0000001c0c002986 */ /* 0x0001e2000c10154c */
[----:B---3--:R-:W-:Y:S01]  /*63720*/  PRMT R26, R29, 0x7632, R26 ;  /* 0x000076321d1a7816 */ /* 0x008fe2000000001a */
[----:B--2---:R-:W-:Y:S01]  /*63730*/  VIADD R25, R25, 0x54 ;  /* 0x0000005419197836 */ /* 0x004fe20000000000 */
[----:B------:R-:W1:Y:S01]  /*63740*/  LDCU UR5, c[0x0][0x3b8] ;  /* 0x00007700ff0577ac */ /* 0x000e620008000800 */
[----:B------:R2:W-:Y:S04]  /*63750*/  @P4 STG.E.U16 desc[UR76][R14.64], R7 ;  /* 0x000000070e004986 */ /* 0x0005e8000c10154c */
[----:B0-----:R-:W3:Y:S04]  /*63760*/  LDL.LU R28, [R1+0x1f68] ;  /* 0x001f6800011c7983 */ /* 0x001ee80000300800 */
[----:B------:R0:W-:Y:S01]  /*63770*/  STL [R1+0x1f64], R5 ;  /* 0x001f640501007387 */ /* 0x0001e20000100800 */
[----:B----4-:R-:W-:Y:S01]  /*63780*/  ISETP.LT.AND P4, PT, R6, UR4, !P0 ;  /* 0x0000000406007c0c */ /* 0x010fe2000c781270 */
[----:B--2---:R-:W-:-:S02]  /*63790*/  IMAD.WIDE R6, R24, 0x2, R4 ;  /* 0x0000000218067825 */ /* 0x004fc400078e0204 */
[----:B0-----:R-:W3:Y:S04]  /*637a0*/  LDL R5, [R1+0x514] ;  /* 0x0005140001057983 */ /* 0x001ee80000100800 */
[----:B------:R0:W-:Y:S04]  /*637b0*/  @P6 STG.E.U16 desc[UR76][R6.64], R29 ;  /* 0x0000001d06006986 */ /* 0x0001e8000c10154c */
[----:B0-----:R-:W2:Y:S01]  /*637c0*/  LDL.LU R7, [R1+0x4f4] ;  /* 0x0004f40001077983 */ /* 0x001ea20000300800 */
[----:B------:R-:W-:-:S03]  /*637d0*/  IMAD.WIDE R12, R24, 0x2, R22 ;  /* 0x00000002180c7825 */ /* 0x000fc600078e0216 */
[----:B------:R-:W4:Y:S01]  /*637e0*/  LDL.LU R29, [R1+0x534] ;  /* 0x00053400011d7983 */ /* 0x000f220000300800 */
[----:B------:R-:W-:-:S03]  /*637f0*/  IMAD.WIDE R14, R24, 0x2, R20 ;  /* 0x00000002180e7825 */ /* 0x000fc600078e0214 */
[----:B------:R0:W-:Y:S01]  /*63800*/  @P5 STG.E.U16 desc[UR76][R12.64], R26 ;  /* 0x0000001a0c005986 */ /* 0x0001e2000c10154c */
[----:B------:R-:W-:Y:S01]  /*63810*/  ISETP.GE.AND P2, PT, R25, UR6, PT ;  /* 0x0000000619007c0c */ /* 0x000fe2000bf46270 */
[----:B------:R-:W1:Y:S02]  /*63820*/  LDCU UR6, c[0x0][0x39c] ;  /* 0x00007380ff0677ac */ /* 0x000e640008000800 */
[----:B0-----:R-:W3:Y:S04]  /*63830*/  LDL R26, [R1+0x13fc] ;  /* 0x0013fc00011a7983 */ /* 0x001ee80000100800 */
[----:B------:R-:W4:Y:S04]  /*63840*/  LDL R13, [R1+0x1400] ;  /* 0x00140000010d7983 */ /* 0x000f280000100800 */
[----:B--2---:R0:W-:Y:S04]  /*63850*/  @P3 STG.E.U16 desc[UR76][R14.64], R7 ;  /* 0x000000070e003986 */ /* 0x0041e8000c10154c */
[----:B0-----:R-:W2:Y:S01]  /*63860*/  LDL R14, [R1+0x13f4] ;  /* 0x0013f400010e7983 */ /* 0x001ea20000100800 */
[----:B------:R-:W-:Y:S01]  /*63870*/  PRMT R12, R7, 0x7632, R12 ;  /* 0x00007632070c7816 */ /* 0x000fe2000000000c */
[----:B------:R-:W-:-:S02]  /*63880*/  IMAD.WIDE R6, R24, 0x2, R18 ;  /* 0x0000000218067825 */ /* 0x000fc400078e0212 */
[----:B------:R-:W4:Y:S04]  /*63890*/  LDL R15, [R1+0x13f8] ;  /* 0x0013f800010f7983 */ /* 0x000f280000100800 */
[----:B------:R0:W-:Y:S01]  /*638a0*/  @P4 STG.E.U16 desc[UR76][R6.64], R12 ;  /* 0x0000000c06004986 */ /* 0x0001e2000c10154c */
[----:B---3--:R-:W-:Y:S02]  /*638b0*/  PRMT R28, R5, 0x7632, R28 ;  /* 0x00007632051c7816 */ /* 0x008fe4000000001c */
[----:B------:R-:W-:Y:S01]  /*638c0*/  PRMT R25, R0, 0x7632, R25 ;  /* 0x0000763200197816 */ /* 0x000fe20000000019 */
[----:B------:R-:W3:Y:S01]  /*638d0*/  LDL.LU R5, [R1+0x1f64] ;  /* 0x001f640001057983 */ /* 0x000ee20000300800 */
[----:B0-----:R-:W-:Y:S01]  /*638e0*/  IMAD.WIDE R6, R24, 0x2, R16 ;  /* 0x0000000218067825 */ /* 0x001fe200078e0210 */
[----:B--2---:R-:W-:-:S13]  /*638f0*/  ISETP.LT.AND P3, PT, R14, UR4, !P0 ;  /* 0x000000040e007c0c */ /* 0x004fda000c761270 */
[----:B------:R0:W-:Y:S04]  /*63900*/  @P3 STG.E.U16 desc[UR76][R6.64], R0 ;  /* 0x0000000006003986 */ /* 0x0001e8000c10154c */
[----:B0-----:R-:W2:Y:S04]  /*63910*/  LDL.LU R0, [R1+0x1f60] ;  /* 0x001f600001007983 */ /* 0x001ea80000300800 */
[----:B------:R-:W2:Y:S01]  /*63920*/  LDL.LU R7, [R1+0x514] ;  /* 0x0005140001077983 */ /* 0x000ea20000300800 */
[----:B----4-:R-:W-:Y:S02]  /*63930*/  ISETP.LT.AND P6, PT, R15, UR4, !P0 ;  /* 0x000000040f007c0c */ /* 0x010fe4000c7c1270 */
[----:B------:R-:W-:-:S02]  /*63940*/  ISETP.LT.AND P5, PT, R26, UR4, !P0 ;  /* 0x000000041a007c0c */ /* 0x000fc4000c7a1270 */
[----:B------:R-:W-:Y:S01]  /*63950*/  ISETP.LT.AND P0, PT, R13, UR4, !P0 ;  /* 0x000000040d007c0c */ /* 0x000fe2000c701270 */
[----:B------:R-:W-:-:S04]  /*63960*/  IMAD.WIDE R12, R24, 0x2, R10 ;  /* 0x00000002180c7825 */ /* 0x000fc800078e020a */
[----:B------:R-:W-:-:S04]  /*63970*/  IMAD.WIDE R14, R24, 0x2, R8 ;  /* 0x00000002180e7825 */ /* 0x000fc800078e0208 */
[----:B------:R0:W-:Y:S04]  /*63980*/  @P6 STG.E.U16 desc[UR76][R12.64], R25 ;  /* 0x000000190c006986 */ /* 0x0001e8000c10154c */
[----:B0-----:R-:W4:Y:S04]  /*63990*/  LDL R12, [R1+0x13f4] ;  /* 0x0013f400010c7983 */ /* 0x001f280000100800 */
[----:B------:R-:W4:Y:S04]  /*639a0*/  LDL.LU R13, [R1+0x544] ;  /* 0x00054400010d7983 */ /* 0x000f280000300800 */
[----:B--2---:R0:W-:Y:S04]  /*639b0*/  @P5 STG.E.U16 desc[UR76][R14.64], R7 ;  /* 0x000000070e005986 */ /* 0x0041e8000c10154c */
[----:B0-----:R-:W2:Y:S04]  /*639c0*/  LDL R14, [R1+0x13e4] ;  /* 0x0013e400010e7983 */ /* 0x001ea80000100800 */
[----:B------:R-:W2:Y:S01]  /*639d0*/  LDL R15, [R1+0x13f0] ;  /* 0x0013f000010f7983 */ /* 0x000ea20000100800 */
[----:B------:R-:W-:Y:S01]  /*639e0*/  ISETP.LT.AND P4, PT, R27, UR4, !P1 ;  /* 0x000000041b007c0c */ /* 0x000fe2000cf81270 */
[----:B------:R-:W-:Y:S01]  /*639f0*/  IMAD.WIDE R26, R24, 0x2, R2 ;  /* 0x00000002181a7825 */ /* 0x000fe200078e0202 */
[----:B------:R-:W-:-:S03]  /*63a00*/  ISETP.LT.AND P3, PT, R0, UR4, !P1 ;  /* 0x0000000400007c0c */ /* 0x000fc6000cf61270 */
[----:B-1----:R-:W-:Y:S01]  /*63a10*/  VIADD R24, R24, UR5 ;  /* 0x0000000518187c36 */ /* 0x002fe20008000000 */
[----:B------:R0:W-:Y:S01]  /*63a20*/  @P0 STG.E.U16 desc[UR76][R26.64], R28 ;  /* 0x0000001c1a000986 */ /* 0x0001e2000c10154c */
[----:B------:R-:W1:Y:S02]  /*63a30*/  LDCU UR5, c[0x0][0x3b8] ;  /* 0x00007700ff0577ac */ /* 0x000e640008000800 */
[----:B---3--:R-:W-:Y:S01]  /*63a40*/  IMAD.WIDE R6, R24, 0x2, R4 ;  /* 0x0000000218067825 */ /* 0x008fe200078e0204 */
[----:B----4-:R-:W-:Y:S02]  /*63a50*/  ISETP.LT.AND P6, PT, R12, UR4, !P1 ;  /* 0x000000040c007c0c */ /* 0x010fe4000cfc1270 */
[----:B------:R-:W-:Y:S02]  /*63a60*/  PRMT R25, R13, 0x7632, R25 ;  /* 0x000076320d197816 */ /* 0x000fe40000000019 */
[----:B------:R3:W-:Y:S01]  /*63a70*/  @P4 STG.E.U16 desc[UR76][R6.64], R13 ;  /* 0x0000000d06004986 */ /* 0x0007e2000c10154c */
[----:B0-----:R-:W-:Y:S01]  /*63a80*/  PRMT R28, R29, 0x7632, R28 ;  /* 0x000076321d1c7816 */ /* 0x001fe2000000001c */
[----:B---3--:R-:W-:-:S04]  /*63a90*/  IMAD.WIDE R6, R24, 0x2, R22 ;  /* 0x0000000218067825 */ /* 0x008fc800078e0216 */
[----:B------:R-:W-:Y:S01]  /*63aa0*/  IMAD.WIDE R12, R24, 0x2, R20 ;  /* 0x00000002180c7825 */ /* 0x000fe200078e0214 */
[----:B--2---:R-:W-:Y:S02]  /*63ab0*/  ISETP.LT.AND P0, PT, R14, UR4, !P1 ;  /* 0x000000040e007c0c */ /* 0x004fe4000cf01270 */
[----:B------:R-:W-:Y:S01]  /*63ac0*/  ISETP.LT.AND P5, PT, R15, UR4, !P1 ;  /* 0x000000040f007c0c */ /* 0x000fe2000cfa1270 */
[----:B------:R-:W-:-:S10]  /*63ad0*/  IMAD.WIDE R14, R24, 0x2, R18 ;  /* 0x00000002180e7825 */ /* 0x000fd400078e0212 */
[----:B------:R0:W-:Y:S04]  /*63ae0*/  @P0 STG.E.U16 desc[UR76][R6.64], R25 ;  /* 0x0000001906000986 */ /* 0x0001e8000c10154c */
[----:B------:R2:W-:Y:S04]  /*63af0*/  @P3 STG.E.U16 desc[UR76][R12.64], R29 ;  /* 0x0000001d0c003986 */ /* 0x0005e8000c10154c */
[----:B------:R3:W-:Y:S04]  /*63b00*/  @P5 STG.E.U16 desc[UR76][R14.64], R28 ;  /* 0x0000001c0e005986 */ /* 0x0007e8000c10154c */
[----:B0-----:R-:W4:Y:S04]  /*63b10*/  LDL R25, [R1+0x11c0] ;  /* 0x0011c00001197983 */ /* 0x001f280000100800 */
[----:B------:R-:W4:Y:S04]  /*63b20*/  LDL R6, [R1+0x13e4] ;  /* 0x0013e40001067983 */ /* 0x000f280000100800 */
[----:B--2---:R-:W2:Y:S04]  /*63b30*/  LDL.LU R29, [R1+0x1f5c] ;  /* 0x001f5c00011d7983 */ /* 0x004ea80000300800 */
[----:B------:R-:W2:Y:S04]  /*63b40*/  LDL R12, [R1+0x1400] ;  /* 0x00140000010c7983 */ /* 0x000ea80000100800 */
[----:B------:R-:W4:Y:S04]  /*63b50*/  LDL R13, [R1+0x13c0] ;  /* 0x0013c000010d7983 */ /* 0x000f280000100800 */
[----:B---3--:R-:W3:Y:S04]  /*63b60*/  LDL.LU R28, [R1+0x564] ;  /* 0x00056400011c7983 */ /* 0x008ee80000300800 */
[----:B------:R-:W3:Y:S04]  /*63b70*/  LDL R14, [R1+0x13f8] ;  /* 0x0013f800010e7983 */ /* 0x000ee80000100800 */
[----:B------:R-:W4:Y:S01]  /*63b80*/  LDL R15, [R1+0x13fc] ;  /* 0x0013fc00010f7983 */ /* 0x000f220000100800 */
[----:B------:R-:W-:Y:S01]  /*63b90*/  IMAD.WIDE R26, R24, 0x2, R16 ;  /* 0x00000002181a7825 */ /* 0x000fe200078e0210 */
[----:B--2---:R-:W-:-:S02]  /*63ba0*/  ISETP.LT.AND P0, PT, R12, UR4, !P1 ;  /* 0x000000040c007c0c */ /* 0x004fc4000cf01270 */
[----:B---3--:R-:W-:Y:S02]  /*63bb0*/  ISETP.LT.AND P3, PT, R14, UR4, !P1 ;  /* 0x000000040e007c0c */ /* 0x008fe4000cf61270 */
[----:B------:R0:W-:Y:S01]  /*63bc0*/  @P6 STG.E.U16 desc[UR76][R26.64], R28 ;  /* 0x0000001c1a006986 */ /* 0x0001e2000c10154c */
[----:B----4-:R-:W-:Y:S01]  /*63bd0*/  ISETP.LT.AND P6, PT, R13, UR4, !P2 ;  /* 0x000000040d007c0c */ /* 0x010fe2000d7c1270 */
[----:B------:R-:W-:Y:S01]  /*63be0*/  IMAD.WIDE R12, R24, 0x2, R10 ;  /* 0x00000002180c7825 */ /* 0x000fe200078e020a */
[----:B------:R-:W-:Y:S02]  /*63bf0*/  PRMT R7, R28, 0x7632, R7 ;  /* 0x000076321c077816 */ /* 0x000fe40000000007 */
[----:B------:R-:W-:Y:S01]  /*63c00*/  ISETP.LT.AND P4, PT, R15, UR4, !P1 ;  /* 0x000000040f007c0c */ /* 0x000fe2000cf81270 */
[----:B------:R-:W-:Y:S01]  /*63c10*/  IMAD.WIDE R14, R24, 0x2, R8 ;  /* 0x00000002180e7825 */ /* 0x000fe200078e0208 */
[----:B0-----:R-:W2:Y:S04]  /*63c20*/  LDL R27, [R1+0x554] ;  /* 0x00055400011b7983 */ /* 0x001ea80000100800 */
[----:B------:R0:W-:Y:S04]  /*63c30*/  STL [R1+0x1f58], R8 ;  /* 0x001f580801007387 */ /* 0x0001e80000100800 */
[----:B------:R-:W-:Y:S04]  /*63c40*/  @P3 STG.E.U16 desc[UR76][R12.64], R7 ;  /* 0x000000070c003986 */ /* 0x000fe8000c10154c */
[----:B0-----:R-:W3:Y:S04]  /*63c50*/  LDL.LU R8, [R1+0x4f8] ;  /* 0x0004f80001087983 */ /* 0x001ee80000300800 */
[----:B------:R0:W-:Y:S04]  /*63c60*/  STL [R1+0x1f54], R9 ;  /* 0x001f540901007387 */ /* 0x0001e80000100800 */
[----:B0-----:R-:W4:Y:S04]  /*63c70*/  LDL.LU R9, [R1+0x528] ;  /* 0x0005280001097983 */ /* 0x001f280000300800 */
[----:B------:R-:W3:Y:S01]  /*63c80*/  LDL.LU R12, [R1+0x554] ;  /* 0x00055400010c7983 */ /* 0x000ee20000300800 */
[----:B------:R-:W-:Y:S01]  /*63c90*/  ISETP.LT.AND P5, PT, R6, UR4, !P2 ;  /* 0x0000000406007c0c */ /* 0x000fe2000d7a1270 */
[----:B------:R-:W-:-:S02]  /*63ca0*/  VIADD R28, R25, 0x55 ;  /* 0x00000055191c7836 */ /* 0x000fc40000000000 */
[C---:B-1----:R-:W-:Y:S01]  /*63cb0*/  VIADD R6, R24.reuse, UR5 ;  /* 0x0000000518067c36 */ /* 0x042fe20008000000 */
[----:B------:R-:W4:Y:S01]  /*63cc0*/  LDL.LU R13, [R1+0x508] ;  /* 0x00050800010d7983 */ /* 0x000f220000300800 */
[----:B------:R-:W-:Y:S01]  /*63cd0*/  IMAD.WIDE R24, R24, 0x2, R2 ;  /* 0x0000000218187825 */ /* 0x000fe200078e0202 */
[----:B--2---:R-:W-:Y:S02]  /*63ce0*/  PRMT R29, R27, 0x7632, R29 ;  /* 0x000076321b1d7816 */ /* 0x004fe4000000001d */
[----:B---3--:R0:W-:Y:S01]  /*63cf0*/  @P4 STG.E.U16 desc[UR76][R14.64], R12 ;  /* 0x0000000c0e004986 */ /* 0x0081e2000c10154c */
[----:B------:R-:W-:Y:S01]  /*63d00*/  ISETP.GE.AND P1, PT, R28, UR6, PT ;  /* 0x000000061c007c0c */ /* 0x000fe2000bf26270 */
[----:B------:R-:W-:Y:S01]  /*63d10*/  IMAD.WIDE R26, R6, 0x2, R4 ;  /* 0x00000002061a7825 */ /* 0x000fe200078e0204 */
[----:B------:R-:W1:Y:S01]  /*63d20*/  LDCU UR5, c[0x0][0x3b8] ;  /* 0x00007700ff0577ac */ /* 0x000e620008000800 */
[----:B------:R2:W-:Y:S04]  /*63d30*/  @P0 STG.E.U16 desc[UR76][R24.64], R29 ;  /* 0x0000001d18000986 */ /* 0x0005e8000c10154c */
[----:B0-----:R-:W3:Y:S04]  /*63d40*/  LDL R14, [R1+0x13f4] ;  /* 0x0013f400010e7983 */ /* 0x001ee80000100800 */
[----:B------:R-:W3:Y:S01]  /*63d50*/  LDL R15, [R1+0x13f8] ;  /* 0x0013f800010f7983 */ /* 0x000ee20000100800 */
[----:B----4-:R-:W-:Y:S01]  /*63d60*/  PRMT R7, R13, 0x7632, R7 ;  /* 0x000076320d077816 */ /* 0x010fe20000000007 */
[----:B------:R-:W0:Y:S02]  /*63d70*/  LDCU UR6, c[0x0][0x39c] ;  /* 0x00007380ff0677ac */ /* 0x000e240008000800 */
[----:B--2---:R-:W2:Y:S01]  /*63d80*/  LDL R25, [R1+0x13f0] ;  /* 0x0013f00001197983 */ /* 0x004ea20000100800 */
[----:B------:R-:W-:-:S03]  /*63d90*/  ISETP.LT.AND P0, PT, R0, UR4, !P2 ;  /* 0x0000000400007c0c */ /* 0x000fc6000d701270 */
[----:B------:R4:W-:Y:S04]  /*63da0*/  @P6 STG.E.U16 desc[UR76][R26.64], R13 ;  /* 0x0000000d1a006986 */ /* 0x0009e8000c10154c */
[----:B------:R-:W-:Y:S01]  /*63db0*/  STL [R1+0x1f50], R20 ;  /* 0x001f501401007387 */ /* 0x000fe20000100800 */
[----:B----4-:R-:W-:-:S05]  /*63dc0*/  IMAD.WIDE R12, R6, 0x2, R22 ;  /* 0x00000002060c7825 */ /* 0x010fca00078e0216 */
[----:B------:R4:W-:Y:S02]  /*63dd0*/  @P5 STG.E.U16 desc[UR76][R12.64], R7 ;  /* 0x000000070c005986 */ /* 0x0009e4000c10154c */
[----:B----4-:R-:W-:Y:S01]  /*63de0*/  IMAD.WIDE R12, R6, 0x2, R20 ;  /* 0x00000002060c7825 */ /* 0x010fe200078e0214 */
[----:B------:R-:W-:Y:S01]  /*63df0*/  PRMT R7, R8, 0x7632, R7 ;  /* 0x0000763208077816 */ /* 0x000fe20000000007 */
[----:B------:R-:W4:Y:S04]  /*63e00*/  LDL R20, [R1+0x548] ;  /* 0x0005480001147983 */ /* 0x000f280000100800 */
[----:B------:R0:W-:Y:S04]  /*63e10*/  STL [R1+0x1f4c], R21 ;  /* 0x001f4c1501007387 */ /* 0x0001e80000100800 */
[----:B------:R1:W-:Y:S04]  /*63e20*/  @P0 STG.E.U16 desc[UR76][R12.64], R8 ;  /* 0x000000080c000986 */ /* 0x0003e8000c10154c */
[----:B0-----:R-:W4:Y:S04]  /*63e30*/  LDL.LU R21, [R1+0x518] ;  /* 0x0005180001157983 */ /* 0x001f280000300800 */
[----:B-1----:R-:W4:Y:S01]  /*63e40*/  LDL.LU R8, [R1+0x1f58] ;  /* 0x001f580001087983 */ /* 0x002f220000300800 */
[----:B------:R-:W-:-:S03]  /*63e50*/  PRMT R28, R9, 0x7632, R28 ;  /* 0x00007632091c7816 */ /* 0x000fc6000000001c */
[----:B------:R-:W4:Y:S04]  /*63e60*/  LDL R12, [R1+0x13e4] ;  /* 0x0013e400010c7983 */ /* 0x000f280000100800 */
[----:B------:R-:W4:Y:S01]  /*63e70*/  LDL R13, [R1+0x11c0] ;  /* 0x0011c000010d7983 */ /* 0x000f220000100800 */
[----:B---3--:R-:W-:Y:S02]  /*63e80*/  ISETP.LT.AND P4, PT, R14, UR4, !P2 ;  /* 0x000000040e007c0c */ /* 0x008fe4000d781270 */
[----:B--2---:R-:W-:Y:S02]  /*63e90*/  ISETP.LT.AND P3, PT, R25, UR4, !P2 ;  /* 0x0000000419007c0c */ /* 0x004fe4000d761270 */
[----:B------:R-:W-:Y:S01]  /*63ea0*/  ISETP.LT.AND P6, PT, R15, UR4, !P2 ;  /* 0x000000040f007c0c */ /* 0x000fe2000d7c1270 */
[----:B------:R-:W-:-:S04]  /*63eb0*/  IMAD.WIDE R14, R6, 0x2, R18 ;  /* 0x00000002060e7825 */ /* 0x000fc800078e0212 */
[----:B------:R-:W-:-:S06]  /*63ec0*/  IMAD.WIDE R24, R6, 0x2, R16 ;  /* 0x0000000206187825 */ /* 0x000fcc00078e0210 */
[----:B------:R0:W-:Y:S04]  /*63ed0*/  @P3 STG.E.U16 desc[UR76][R14.64], R7 ;  /* 0x000000070e003986 */ /* 0x0001e8000c10154c */
[----:B------:R1:W-:Y:S04]  /*63ee0*/  @P4 STG.E.U16 desc[UR76][R24.64], R9 ;  /* 0x0000000918004986 */ /* 0x0003e8000c10154c */
[----:B0-----:R-:W2:Y:S04]  /*63ef0*/  LDL R7, [R1+0x13fc] ;  /* 0x0013fc0001077983 */ /* 0x001ea80000100800 */
[----:B------:R-:W3:Y:S04]  /*63f00*/  LDL R14, [R1+0x1400] ;  /* 0x00140000010e7983 */ /* 0x000ee80000100800 */
[----:B------:R-:W3:Y:S04]  /*63f10*/  LDL R15, [R1+0x13c0] ;  /* 0x0013c000010f7983 */ /* 0x000ee80000100800 */
[----:B-1----:R-:W3:Y:S01]  /*63f20*/  LDL.LU R9, [R1+0x1f54] ;  /* 0x001f540001097983 */ /* 0x002ee20000300800 */
[----:B------:R-:W-:-:S05]  /*63f30*/  IMAD.WIDE R26, R6, 0x2, R10 ;  /* 0x00000002061a7825 */ /* 0x000fca00078e020a */
[----:B------:R-:W-:Y:S01]  /*63f40*/  @P6 STG.E.U16 desc[UR76][R26.64], R28 ;  /* 0x0000001c1a006986 */ /* 0x000fe2000c10154c */
[----:B------:R-:W-:Y:S02]  /*63f50*/  ISETP.LT.AND P0, PT, R0, UR4, !P1 ;  /* 0x0000000400007c0c */ /* 0x000fe4000cf01270 */
[----:B----4-:R-:W-:Y:S01]  /*63f60*/  PRMT R29, R20, 0x7632, R29 ;  /* 0x00007632141d7816 */ /* 0x010fe2000000001d */
[----:B------:R0:W-:Y:S04]  /*63f70*/  STL [R1+0x1f48], R0 ;  /* 0x001f480001007387 */ /* 0x0001e80000100800 */
[----:B0-----:R-:W4:Y:S01]  /*63f80*/  LDL.LU R0, [R1+0x568] ;  /* 0x0005680001007983 */ /* 0x001f220000300800 */
[----:B------:R-:W-:-:S03]  /*63f90*/  ISETP.LT.AND P6, PT, R12, UR4, !P1 ;  /* 0x000000040c007c0c */ /* 0x000fc6000cfc1270 */
[----:B------:R-:W4:Y:S01]  /*63fa0*/  LDL.LU R20, [R1+0x1f50] ;  /* 0x001f500001147983 */ /* 0x000f220000300800 */
[----:B------:R-:W-:Y:S01]  /*63fb0*/  VIADD R28, R13, 0x56 ;  /* 0x000000560d1c7836 */ /* 0x000fe20000000000 */
[----:B--2---:R-:W-:Y:S01]  /*63fc0*/  ISETP.LT.AND P4, PT, R7, UR4, !P2 ;  /* 0x0000000407007c0c */ /* 0x004fe2000d781270 */
[----:B------:R-:W-:Y:S01]  /*63fd0*/  VIADD R7, R6, UR5 ;  /* 0x0000000506077c36 */ /* 0x000fe20008000000 */
[----:B------:R-:W0:Y:S01]  /*63fe0*/  LDCU UR5, c[0x0][0x3b8] ;  /* 0x00007700ff0577ac */ /* 0x000e220008000800 */
[----:B---3--:R-:W-:Y:S02]  /*63ff0*/  ISETP.LT.AND P3, PT, R14, UR4, !P2 ;  /* 0x000000040e007c0c */ /* 0x008fe4000d761270 */
[----:B------:R-:W-:Y:S01]  /*64000*/  ISETP.LT.AND P5, PT, R15, UR4, !P1 ;  /* 0x000000040f007c0c */ /* 0x000fe2000cfa1270 */
[----:B------:R-:W-:-:S04]  /*64010*/  IMAD.WIDE R12, R6, 0x2, R8 ;  /* 0x00000002060c7825 */ /* 0x000fc800078e0208 */
[----:B------:R-:W-:Y:S01]  /*64020*/  IMAD.WIDE R14, R6, 0x2, R2 ;  /* 0x00000002060e7825 */ /* 0x000fe200078e0202 */
[----:B------:R-:W-:Y:S02]  /*64030*/  PRMT R6, R21, 0x7632, R6 ;  /* 0x0000763215067816 */ /* 0x000fe40000000006 */
[----:B------:R1:W-:Y:S04]  /*64040*/  @P4 STG.E.U16 desc[UR76][R12.64], R21 ;  /* 0x000000150c004986 */ /* 0x0003e8000c10154c */
[----:B-1----:R-:W4:Y:S04]  /*64050*/  LDL.LU R21, [R1+0x1f4c] ;  /* 0x001f4c0001157983 */ /* 0x002f280000300800 */
[----:B------:R-:W2:Y:S04]  /*64060*/  LDL.LU R12, [R1+0x548] ;  /* 0x00054800010c7983 */ /* 0x000ea80000300800 */
[----:B------:R-:W3:Y:S04]  /*64070*/  LDL R13, [R1+0x13f0] ;  /* 0x0013f000010d7983 */ /* 0x000ee80000100800 */
[----:B------:R1:W-:Y:S01]  /*64080*/  @P3 STG.E.U16 desc[UR76][R14.64], R6 ;  /* 0x000000060e003986 */ /* 0x0003e2000c10154c */
[----:B------:R-:W-:-:S03]  /*64090*/  IMAD.WIDE R24, R7, 0x2, R4 ;  /* 0x0000000207187825 */ /* 0x000fc600078e0204 */
[----:B-1----:R-:W4:Y:S04]  /*640a0*/  LDL R6, [R1+0x11c0] ;  /* 0x0011c00001067983 */ /* 0x002f280000100800 */
[----:B------:R-:W4:Y:S04]  /*640b0*/  LDL R14, [R1+0x13fc] ;  /* 0x0013fc00010e7983 */ /* 0x000f280000100800 */
[----:B------:R-:W4:Y:S04]  /*640c0*/  LDL.LU R15, [R1+0x538] ;  /* 0x00053800010f7983 */ /* 0x000f280000300800 */
[----:B--2---:R1:W-:Y:S04]  /*640d0*/  @P5 STG.E.U16 desc[UR76][R24.64], R12 ;  /* 0x0000000c18005986 */ /* 0x0043e8000c10154c */
[----:B-1----:R-:W2:Y:S01]  /*640e0*/  LDL R24, [R1+0x13f4] ;  /* 0x0013f40001187983 */ /* 0x002ea20000100800 */
[----:B------:R-:W-:Y:S01]  /*640f0*/  IMAD.WIDE R26, R7, 0x2, R22 ;  /* 0x00000002071a7825 */ /* 0x000fe200078e0216 */
[----:B---3--:R-:W-:-:S03]  /*64100*/  ISETP.LT.AND P5, PT, R13, UR4, !P1 ;  /* 0x000000040d007c0c */ /* 0x008fc6000cfa1270 */
[----:B----4-:R-:W-:Y:S01]  /*64110*/  IMAD.WIDE R12, R7, 0x2, R20 ;  /* 0x00000002070c7825 */ /* 0x010fe200078e0214 */
[----:B------:R-:W3:Y:S04]  /*64120*/  LDL R25, [R1+0x13f8] ;  /* 0x0013f80001197983 */ /* 0x000ee80000100800 */
[----:B------:R-:W-:Y:S01]  /*64130*/  @P6 STG.E.U16 desc[UR76][R26.64], R29 ;  /* 0x0000001d1a006986 */ /* 0x000fe2000c10154c */
[----:B------:R-:W-:-:S03]  /*64140*/  VIADD R6, R6, 0x57 ;  /* 0x0000005706067836 */ /* 0x000fc60000000000 */
[----:B------:R1:W-:Y:S04]  /*64150*/  STL [R1+0x1f38], R29 ;  /* 0x001f381d01007387 */ /* 0x0003e80000100800 */
[----:B------:R4:W-:Y:S01]  /*64160*/  @P0 STG.E.U16 desc[UR76][R12.64], R15 ;  /* 0x0000000f0c000986 */ /* 0x0009e2000c10154c */
[----:B------:R-:W-:Y:S02]  /*64170*/  ISETP.GE.AND P0, PT, R6, UR7, PT ;  /* 0x0000000706007c0c */ /* 0x000fe4000bf06270 */
[----:B------:R-:W-:Y:S01]  /*64180*/  PRMT R6, R15, 0x7632, R6 ;  /* 0x000076320f067816 */ /* 0x000fe20000000006 */
[----:B-1----:R-:W3:Y:S04]  /*64190*/  LDL R29, [R1+0x13e4] ;  /* 0x0013e400011d7983 */ /* 0x002ee80000100800 */
[----:B------:R1:W-:Y:S01]  /*641a0*/  STL [R1+0x1f44], R18 ;  /* 0x001f441201007387 */ /* 0x0003e20000100800 */
[----:B------:R-:W-:-:S02]  /*641b0*/  ISETP.LT.AND P4, PT, R14, UR4, !P1 ;  /* 0x000000040e007c0c */ /* 0x000fc4000cf81270 */
[----:B------:R-:W-:Y:S01]  /*641c0*/  ISETP.GE.AND P2, PT, R28, UR6, PT ;  /* 0x000000061c007c0c */ /* 0x000fe2000bf46270 */
[----:B----4-:R-:W-:-:S04]  /*641d0*/  IMAD.WIDE R12, R7, 0x2, R18 ;  /* 0x00000002070c7825 */ /* 0x010fc800078e0212 */
[C---:B------:R-:W-:Y:S01]  /*641e0*/  IMAD.WIDE R14, R7.reuse, 0x2, R16 ;  /* 0x00000002070e7825 */ /* 0x040fe200078e0210 */
[----:B-1----:R-:W4:Y:S04]  /*641f0*/  LDL R18, [R1+0x13f0] ;  /* 0x0013f00001127983 */ /* 0x002f280000100800 */
[----:B------:R1:W-:Y:S04]  /*64200*/  STL [R1+0x1f40], R19 ;  /* 0x001f401301007387 */ /* 0x0003e80000100800 */
[----:B------:R0:W-:Y:S01]  /*64210*/  @P5 STG.E.U16 desc[UR76][R12.64], R6 ;  /* 0x000000060c005986 */ /* 0x0001e2000c10154c */
[----:B------:R-:W-:Y:S01]  /*64220*/  PRMT R28, R0, 0x7632, R28 ;  /* 0x00007632001c7816 */ /* 0x000fe2000000001c */
[----:B------:R-:W-:Y:S01]  /*64230*/  IMAD.WIDE R26, R7, 0x2, R8 ;  /* 0x00000002071a7825 */ /* 0x000fe200078e0208 */
[----:B------:R-:W2:Y:S01]  /*64240*/  LDCU UR6, c[0x0][0x39c] ;  /* 0x00007380ff0677ac */ /* 0x000ea20008000800 */
[----:B------:R-:W2:Y:S01]  /*64250*/  LDCU UR7, c[0x0][0x3b8] ;  /* 0x00007700ff0777ac */ /* 0x000ea20008000800 */
[----:B-1----:R-:W4:Y:S04]  /*64260*/  LDL.LU R19, [R1+0x50c] ;  /* 0x00050c0001137983 */ /* 0x002f280000300800 */
[----:B0-----:R-:W4:Y:S04]  /*64270*/  LDL R6, [R1+0x1400] ;  /* 0x0014000001067983 */ /* 0x001f280000100800 */
[----:B------:R-:W4:Y:S04]  /*64280*/  LDL R12, [R1+0x13c0] ;  /* 0x0013c000010c7983 */ /* 0x000f280000100800 */
[----:B------:R-:W4:Y:S01]  /*64290*/  LDL.LU R13, [R1+0x558] ;  /* 0x00055800010d7983 */ /* 0x000f220000300800 */
[----:B--2---:R-:W-:-:S13]  /*642a0*/  ISETP.LT.AND P6, PT, R24, UR4, !P1 ;  /* 0x0000000418007c0c */ /* 0x004fda000cfc1270 */
[----:B------:R0:W-:Y:S04]  /*642b0*/  @P6 STG.E.U16 desc[UR76][R14.64], R0 ;  /* 0x000000000e006986 */ /* 0x0001e8000c10154c */
[----:B0-----:R-:W2:Y:S01]  /*642c0*/  LDL.LU R0, [R1+0x1f48] ;  /* 0x001f480001007983 */ /* 0x001ea20000300800 */
[----:B---3--:R-:W-:Y:S01]  /*642d0*/  ISETP.LT.AND P3, PT, R25, UR4, !P1 ;  /* 0x0000000419007c0c */ /* 0x008fe2000cf61270 */
[----:B------:R-:W-:-:S04]  /*642e0*/  IMAD.WIDE R24, R7, 0x2, R10 ;  /* 0x0000000207187825 */ /* 0x000fc800078e020a */
[----:B------:R-:W-:-:S08]  /*642f0*/  IMAD.WIDE R14, R7, 0x2, R2 ;  /* 0x00000002070e7825 */ /* 0x000fd000078e0202 */
[----:B------:R0:W-:Y:S01]  /*64300*/  @P3 STG.E.U16 desc[UR76][R24.64], R28 ;  /* 0x0000001c18003986 */ /* 0x0001e2000c10154c */
[----:B----4-:R-:W-:Y:S02]  /*64310*/  ISETP.LT.AND P1, PT, R6, UR4, !P1 ;  /* 0x0000000406007c0c */ /* 0x010fe4000cf21270 */
[----:B------:R-:W-:Y:S01]  /*64320*/  ISETP.LT.AND P3, PT, R12, UR4, !P2 ;  /* 0x000000040c007c0c */ /* 0x000fe2000d761270 */
[----:B------:R1:W-:Y:S01]  /*64330*/  @P4 STG.E.U16 desc[UR76][R26.64], R13 ;  /* 0x0000000d1a004986 */ /* 0x0003e2000c10154c */
[----:B------:R-:W-:-:S03]  /*64340*/  ISETP.LT.AND P4, PT, R29, UR4, !P2 ;  /* 0x000000041d007c0c */ /* 0x000fc6000d781270 */
[----:B------:R-:W3:Y:S01]  /*64350*/  LDL.LU R29, [R1+0x52c] ;  /* 0x00052c00011d7983 */ /* 0x000ee20000300800 */
[----:B0-----:R-:W-:Y:S01]  /*64360*/  PRMT R25, R13, 0x7632, R25 ;  /* 0x000076320d197816 */ /* 0x001fe20000000019 */
[----:B-1----:R-:W-:Y:S01]  /*64370*/  VIADD R26, R7, UR5 ;  /* 0x00000005071a7c36 */ /* 0x002fe20008000000 */
[----:B------:R-:W-:-:S03]  /*64380*/  PRMT R24, R19, 0x7632, R24 ;  /* 0x0000763213187816 */ /* 0x000fc60000000018 */
[----:B------:R0:W-:Y:S01]  /*64390*/  @P1 STG.E.U16 desc[UR76][R14.64], R25 ;  /* 0x000000190e001986 */ /* 0x0001e2000c10154c */
[----:B------:R-:W1:Y:S01]  /*643a0*/  LDCU UR5, c[0x0][0x3b8] ;  /* 0x00007700ff0577ac */ /* 0x000e620008000800 */
[----:B------:R-:W-:-:S04]  /*643b0*/  IMAD.WIDE R12, R26, 0x2, R4 ;  /* 0x000000021a0c7825 */ /* 0x000fc800078e0204 */
[----:B------:R-:W-:Y:S01]  /*643c0*/  IMAD.WIDE R6, R26, 0x2, R22 ;  /* 0x000000021a067825 */ /* 0x000fe200078e0216 */
[----:B------:R-:W-:Y:S01]  /*643d0*/  ISETP.LT.AND P1, PT, R18, UR4, !P2 ;  /* 0x0000000412007c0c */ /* 0x000fe2000d721270 */
[----:B------:R-:W-:Y:S04]  /*643e0*/  @P3 STG.E.U16 desc[UR76][R12.64], R19 ;  /* 0x000000130c003986 */ /* 0x000fe8000c10154c */
[----:B------:R-:W-:Y:S01]  /*643f0*/  @P4 STG.E.U16 desc[UR76][R6.64], R24 ;  /* 0x0000001806004986 */ /* 0x000fe2000c10154c */
[----:B--2---:R-:W-:-:S03]  /*64400*/  ISETP.LT.AND P5, PT, R0, UR4, !P2 ;  /* 0x0000000400007c0c */ /* 0x004fc6000d7a1270 */
[----:B------:R2:W-:Y:S04]  /*64410*/  STL [R1+0x1f3c], R0 ;  /* 0x001f3c0001007387 */ /* 0x0005e80000100800 */
[----:B0-----:R-:W4:Y:S04]  /*64420*/  LDL R25, [R1+0x1400] ;  /* 0x0014000001197983 */ /* 0x001f280000100800 */
[----:B--2---:R-:W2:Y:S04]  /*64430*/  LDL R0, [R1+0x51c] ;  /* 0x00051c0001007983 */ /* 0x004ea80000100800 */
[----:B------:R-:W2:Y:S04]  /*64440*/  LDL.LU R18, [R1+0x1f44] ;  /* 0x001f440001127983 */ /* 0x000ea80000300800 */
[----:B------:R-:W2:Y:S04]  /*64450*/  LDL.LU R19, [R1+0x1f40] ;  /* 0x001f400001137983 */ /* 0x000ea80000300800 */
[----:B------:R-:W2:Y:S04]  /*64460*/  LDL R13, [R1+0x11c0] ;  /* 0x0011c000010d7983 */ /* 0x000ea80000100800 */
[----:B------:R-:W2:Y:S01]  /*64470*/  LDL.LU R6, [R1+0x4fc] ;  /* 0x0004fc0001067983 */ /* 0x000ea20000300800 */
[----:B------:R-:W-:-:S03]  /*64480*/  IMAD.WIDE R14, R26, 0x2, R20 ;  /* 0x000000021a0e7825 */ /* 0x000fc600078e0214 */
[----:B------:R-:W3:Y:S04]  /*64490*/  LDL R7, [R1+0x13f4] ;  /* 0x0013f40001077983 */ /* 0x000ee80000100800 */
[----:B------:R-:W3:Y:S04]  /*644a0*/  LDL R24, [R1+0x13fc] ;  /* 0x0013fc0001187983 */ /* 0x000ee80000100800 */
[----:B--2---:R0:W-:Y:S04]  /*644b0*/  @P5 STG.E.U16 desc[UR76][R14.64], R6 ;  /* 0x000000060e005986 */ /* 0x0041e8000c10154c */
[----:B0-----:R-:W2:Y:S01]  /*644c0*/  LDL R15, [R1+0x13f8] ;  /* 0x0013f800010f7983 */ /* 0x001ea20000100800 */
[----:B---3--:R-:W-:-:S02]  /*644d0*/  ISETP.LT.AND P5, PT, R7, UR4, !P2 ;  /* 0x0000000407007c0c */ /* 0x008fc4000d7a1270 */
[----:B------:R-:W-:Y:S01]  /*644e0*/  PRMT R12, R6, 0x7632, R12 ;  /* 0x00007632060c7816 */ /* 0x000fe2000000000c */
[----:B------:R-:W-:-:S04]  /*644f0*/  IMAD.WIDE R6, R26, 0x2, R18 ;  /* 0x000000021a067825 */ /* 0x000fc800078e0212 */
[----:B------:R-:W-:Y:S01]  /*64500*/  VIADD R13, R13, 0x58 ;  /* 0x000000580d0d7836 */ /* 0x000fe20000000000 */
[----:B------:R-:W-:Y:S02]  /*64510*/  ISETP.LT.AND P3, PT, R24, UR4, !P2 ;  /* 0x0000000418007c0c */ /* 0x000fe4000d761270 */
[----:B----4-:R-:W-:Y:S01]  /*64520*/  ISETP.LT.AND P6, PT, R25, UR4, !P2 ;  /* 0x0000000419007c0c */ /* 0x010fe2000d7c1270 */
[----:B------:R0:W-:Y:S04]  /*64530*/  @P1 STG.E.U16 desc[UR76][R6.64], R12 ;  /* 0x0000000c06001986 */ /* 0x0001e8000c10154c */
[----:B------:R3:W-:Y:S01]  /*64540*/  STL [R1+0x1f34], R16 ;  /* 0x001f341001007387 */ /* 0x0007e20000100800 */
[----:B------:R-:W-:Y:S02]  /*64550*/  PRMT R27, R29, 0x7632, R27 ;  /* 0x000076321d1b7816 */ /* 0x000fe4000000001b */
[----:B------:R-:W-:Y:S01]  /*64560*/  PRMT R28, R0, 0x7632, R28 ;  /* 0x00007632001c7816 */ /* 0x000fe2000000001c */
[----:B0-----:R-:W-:-:S02]  /*64570*/  IMAD.WIDE R6, R26, 0x2, R16 ;  /* 0x000000021a067825 */ /* 0x001fc400078e0210 */
[----:B---3--:R-:W3:Y:S04]  /*64580*/  LDL.LU R16, [R1+0x54c] ;  /* 0x00054c0001107983 */ /* 0x008ee80000300800 */
[----:B------:R0:W-:Y:S04]  /*64590*/  STL [R1+0x1f30], R17 ;  /* 0x001f301101007387 */ /* 0x0001e80000100800 */
[----:B------:R4:W-:Y:S04]  /*645a0*/  @P5 STG.E.U16 desc[UR76][R6.64], R29 ;  /* 0x0000001d06005986 */ /* 0x0009e8000c10154c */
[----:B0-----:R-:W3:Y:S04]  /*645b0*/  LDL.LU R17, [R1+0x53c] ;  /* 0x00053c0001117983 */ /* 0x001ee80000300800 */
[----:B------:R-:W3:Y:S04]  /*645c0*/  LDL.LU R0, [R1+0x1f3c] ;  /* 0x001f3c0001007983 */ /* 0x000ee80000300800 */
[----:B----4-:R-:W4:Y:S04]  /*645d0*/  LDL.LU R29, [R1+0x1f38] ;  /* 0x001f3800011d7983 */ /* 0x010f280000300800 */
[----:B------:R-:W4:Y:S04]  /*645e0*/  LDL R6, [R1+0x13e4] ;  /* 0x0013e40001067983 */ /* 0x000f280000100800 */
[----:B------:R-:W4:Y:S01]  /*645f0*/  LDL R7, [R1+0x11c0] ;  /* 0x0011c00001077983 */ /* 0x000f220000100800 */
[----:B--2---:R-:W-:-:S02]  /*64600*/  ISETP.LT.AND P4, PT, R15, UR4, !P2 ;  /* 0x000000040f007c0c */ /* 0x004fc4000d781270 */
[----:B------:R-:W-:Y:S01]  /*64610*/  ISETP.GE.AND P2, PT, R13, UR6, PT ;  /* 0x000000060d007c0c */ /* 0x000fe2000bf46270 */
[C---:B------:R-:W-:Y:S01]  /*64620*/  IMAD.WIDE R12, R26.reuse, 0x2, R10 ;  /* 0x000000021a0c7825 */ /* 0x040fe200078e020a */
[----:B------:R-:W0:Y:S09]  /*64630*/  LDCU UR6, c[0x0][0x39c] ;  /* 0x00007380ff0677ac */ /* 0x000e320008000800 */
[----:B------:R2:W-:Y:S04]  /*64640*/  @P4 STG.E.U16 desc[UR76][R12.64], R27 ;  /* 0x0000001b0c004986 */ /* 0x0005e8000c10154c */
[----:B--2---:R-:W2:Y:S04]  /*64650*/  LDL.LU R27, [R1+0x51c] ;  /* 0x00051c00011b7983 */ /* 0x004ea80000300800 */
[----:B------:R-:W2:Y:S04]  /*64660*/  LDL R12, [R1+0x13c0] ;  /* 0x0013c000010c7983 */ /* 0x000ea80000100800 */
[----:B------:R-:W2:Y:S01]  /*64670*/  LDL R13, [R1+0x13f0] ;  /* 0x0013f000010d7983 */ /* 0x000ea20000100800 */
[----:B------:R-:W-:-:S04]  /*64680*/  IMAD.WIDE R14, R26, 0x2, R8 ;  /* 0x000000021a0e7825 */ /* 0x000fc800078e0208 */
[----:B------:R-:W-:Y:S01]  /*64690*/  IMAD.WIDE R24, R26, 0x2, R2 ;  /* 0x000000021a187825 */ /* 0x000fe200078e0202 */
[----:B---3--:R-:W-:-:S03]  /*646a0*/  ISETP.LT.AND P4, PT, R0, UR4, !P0 ;  /* 0x0000000400007c0c */ /* 0x008fc6000c781270 */
[----:B----4-:R-:W-:Y:S01]  /*646b0*/  VIADD R7, R7, 0x59 ;  /* 0x0000005907077836 */ /* 0x010fe20000000000 */
[----:B------:R3:W-:Y:S01]  /*646c0*/  STL [R1+0x1f2c], R0 ;  /* 0x001f2c0001007387 */ /* 0x0007e20000100800 */
[----:B------:R-:W-:-:S03]  /*646d0*/  PRMT R29, R17, 0x7632, R29 ;  /* 0x00007632111d7816 */ /* 0x000fc6000000001d */
[----:B0-----:R-:W-:Y:S01]  /*646e0*/  ISETP.GE.AND P5, PT, R7, UR6, PT ;  /* 0x0000000607007c0c */ /* 0x001fe2000bfa6270 */
[----:B------:R-:W0:Y:S01]  /*646f0*/  LDCU UR6, c[0x0][0x39c] ;  /* 0x00007380ff0677ac */ /* 0x000e220008000800 */
[----:B---3--:R-:W3:Y:S04]  /*64700*/  LDL.LU R0, [R1+0x56c] ;  /* 0x00056c0001007983 */ /* 0x008ee80000300800 */
[----:B------:R-:W4:Y:S04]  /*64710*/  LDL R7, [R1+0x13c0] ;  /* 0x0013c00001077983 */ /* 0x000f280000100800 */
[----:B--2---:R2:W-:Y:S01]  /*64720*/  @P3 STG.E.U16 desc[UR76][R14.64], R27 ;  /* 0x0000001b0e003986 */ /* 0x0045e2000c10154c */
[----:B------:R-:W-:-:S02]  /*64730*/  ISETP.LT.AND P1, PT, R12, UR4, !P0 ;  /* 0x000000040c007c0c */ /* 0x000fc4000c721270 */
[----:B------:R-:W-:Y:S01]  /*64740*/  ISETP.LT.AND P3, PT, R6, UR4, !P0 ;  /* 0x0000000406007c0c */ /* 0x000fe2000c761270 */
[----:B-1----:R-:W-:Y:S01]  /*64750*/  VIADD R6, R26, UR5 ;  /* 0x000000051a067c36 */ /* 0x002fe20008000000 */
[----:B------:R1:W-:Y:S01]  /*64760*/  @P6 STG.E.U16 desc[UR76][R24.64], R28 ;  /* 0x0000001c18006986 */ /* 0x0003e2000c10154c */
[----:B------:R-:W-:Y:S01]  /*64770*/  ISETP.LT.AND P6, PT, R13, UR4, !P0 ;  /* 0x000000040d007c0c */ /* 0x000fe2000c7c1270 */
[----:B------:R-:W0:Y:S01]  /*64780*/  LDCU UR5, c[0x0][0x3b8] ;  /* 0x00007700ff0577ac */ /* 0x000e220008000800 */
[----:B------:R-:W-:-:S04]  /*64790*/  IMAD.WIDE R12, R6, 0x2, R4 ;  /* 0x00000002060c7825 */ /* 0x000fc800078e0204 */
[----:B--2---:R-:W-:Y:S01]  /*647a0*/  IMAD.WIDE R14, R6, 0x2, R22 ;  /* 0x00000002060e7825 */ /* 0x004fe200078e0216 */
[----:B-1----:R-:W-:-:S03]  /*647b0*/  PRMT R28, R16, 0x7632, R28 ;  /* 0x00007632101c7816 */ /* 0x002fc6000000001c */
[C---:B------:R-:W-:Y:S01]  /*647c0*/  IMAD.WIDE R24, R6.reuse, 0x2, R20 ;  /* 0x0000000206187825 */ /* 0x040fe200078e0214 */
[----:B------:R1:W-:Y:S04]  /*647d0*/  @P1 STG.E.U16 desc[UR76][R12.64], R16 ;  /* 0x000000100c001986 */ /* 0x0003e8000c10154c */
[----:B------:R2:W-:Y:S04]  /*647e0*/  @P3 STG.E.U16 desc[UR76][R14.64], R28 ;  /* 0x0000001c0e003986 */ /* 0x0005e8000c10154c */
[----:B------:R0:W-:Y:S04]  /*647f0*/  @P4 STG.E.U16 desc[UR76][R24.64], R17 ;  /* 0x0000001118004986 */ /* 0x0001e8000c10154c */
[----:B-1----:R-:W4:Y:S04]  /*64800*/  LDL.LU R16, [R1+0x1f34] ;  /* 0x001f340001107983 */ /* 0x002f280000300800 */
[----:B------:R-:W4:Y:S04]  /*64810*/  LDL R12, [R1+0x1400] ;  /* 0x00140000010c7983 */ /* 0x000f280000100800 */
[----:B--2---:R-:W2:Y:S04]  /*64820*/  LDL R14, [R1+0x13f8] ;  /* 0x0013f800010e7983 */ /* 0x004ea80000100800 */
[----:B------:R-:W2:Y:S04]  /*64830*/  LDL R15, [R1+0x13fc] ;  /* 0x0013fc00010f7983 */ /* 0x000ea80000100800 */
[----:B0-----:R-:W2:Y:S04]  /*64840*/  LDL.LU R17, [R1+0x1f30] ;  /* 0x001f300001117983 */ /* 0x001ea80000300800 */
[----:B------:R-:W2:Y:S01]  /*64850*/  LDL R25, [R1+0x13f4] ;  /* 0x0013f40001197983 */ /* 0x000ea20000100800 */
[----:B------:R-:W-:-:S03]  /*64860*/  IMAD.WIDE R26, R6, 0x2, R18 ;  /* 0x00000002061a7825 */ /* 0x000fc600078e0212 */
[----:B------:R-:W-:Y:S04]  /*64870*/  STL [R1+0x1f24], R29 ;  /* 0x001f241d01007387 */ /* 0x000fe80000100800 */
[----:B------:R0:W-:Y:S04]  /*64880*/  @P6 STG.E.U16 desc[UR76][R26.64], R29 ;  /* 0x0000001d1a006986 */ /* 0x0001e8000c10154c */
[----:B0-----:R-:W2:Y:S01]  /*64890*/  LDL.LU R29, [R1+0x55c] ;  /* 0x00055c00011d7983 */ /* 0x001ea20000300800 */
[----:B------:R-:W-:Y:S01]  /*648a0*/  IMAD.WIDE R26, R6, 0x2, R10 ;  /* 0x00000002061a7825 */ /* 0x000fe200078e020a */
[----:B---3--:R-:W-:-:S02]  /*648b0*/  PRMT R13, R0, 0x7632, R13 ;  /* 0x00007632000d7816 */ /* 0x008fc4000000000d */
[----:B----4-:R-:W-:Y:S02]  /*648c0*/  ISETP.LT.AND P6, PT, R7, UR4, !P2 ;  /* 0x0000000407007c0c */ /* 0x010fe4000d7c1270 */
[----:B--2---:R-:W-:Y:S02]  /*648d0*/  ISETP.LT.AND P3, PT, R14, UR4, !P0 ;  /* 0x000000040e007c0c */ /* 0x004fe4000c761270 */
[----:B------:R-:W-:Y:S02]  /*648e0*/  ISETP.LT.AND P4, PT, R25, UR4, !P0 ;  /* 0x0000000419007c0c */ /* 0x000fe4000c781270 */
[----:B------:R-:W-:Y:S02]  /*648f0*/  ISETP.LT.AND P1, PT, R15, UR4, !P0 ;  /* 0x000000040f007c0c */ /* 0x000fe4000c721270 */
[----:B------:R-:W-:Y:S01]  /*64900*/  ISETP.LT.AND P0, PT, R12, UR4, !P0 ;  /* 0x000000040c007c0c */ /* 0x000fe2000c701270 */
[----:B------:R-:W-:-:S04]  /*64910*/  IMAD.WIDE R24, R6, 0x2, R16 ;  /* 0x0000000206187825 */ /* 0x000fc800078e0210 */
[----:B------:R-:W-:-:S04]  /*64920*/  IMAD.WIDE R14, R6, 0x2, R8 ;  /* 0x00000002060e7825 */ /* 0x000fc800078e0208 */
[C---:B------:R-:W-:Y:S01]  /*64930*/  VIADD R12, R6.reuse, UR5 ;  /* 0x00000005060c7c36 */ /* 0x040fe20008000000 */
[----:B------:R0:W-:Y:S01]  /*64940*/  STL [R1+0x1f28], R17 ;  /* 0x001f281101007387 */ /* 0x0001e20000100800 */
[----:B------:R-:W-:Y:S01]  /*64950*/  IMAD.WIDE R6, R6, 0x2, R2 ;  /* 0x0000000206067825 */ /* 0x000fe200078e0202 */
[----:B------:R-:W1:Y:S02]  /*64960*/  LDCU UR5, c[0x0][0x3b8] ;  /* 0x00007700ff0577ac */ /* 0x000e640008000800 */
[----:B------:R2:W-:Y:S04]  /*64970*/  @P4 STG.E.U16 desc[UR76][R24.64], R0 ;  /* 0x0000000018004986 */ /* 0x0005e8000c10154c */
[----:B0-----:R-:W3:Y:S04]  /*64980*/  LDL R17, [R1+0x570] ;  /* 0x0005700001117983 */ /* 0x001ee80000100800 */
[----:B------:R0:W-:Y:S01]  /*64990*/  @P3 STG.E.U16 desc[UR76][R26.64], R13 ;  /* 0x0000000d1a003986 */ /* 0x0001e2000c10154c */
[----:B------:R-:W-:-:S03]  /*649a0*/  PRMT R28, R29, 0x7632, R28 ;  /* 0x000076321d1c7816 */ /* 0x000fc6000000001c */
[----:B------:R4:W-:Y:S04]  /*649b0*/  @P1 STG.E.U16 desc[UR76][R14.64], R29 ;  /* 0x0000001d0e001986 */ /* 0x0009e8000c10154c */
[----:B--2---:R-:W2:Y:S04]  /*649c0*/  LDL.LU R0, [R1+0x1f2c] ;  /* 0x001f2c0001007983 */ /* 0x004ea80000300800 */
[----:B0-----:R-:W2:Y:S04]  /*649d0*/  LDL R13, [R1+0x11c0] ;  /* 0x0011c000010d7983 */ /* 0x001ea80000100800 */
[----:B------:R-:W3:Y:S04]  /*649e0*/  LDL.LU R27, [R1+0x580] ;  /* 0x00058000011b7983 */ /* 0x000ee80000300800 */
[----:B------:R0:W-:Y:S04]  /*649f0*/  @P0 STG.E.U16 desc[UR76][R6.64], R28 ;  /* 0x0000001c06000986 */ /* 0x0001e8000c10154c */
[----:B----4-:R-:W4:Y:S04]  /*64a00*/  LDL R14, [R1+0x13f0] ;  /* 0x0013f000010e7983 */ /* 0x010f280000100800 */
[----:B------:R-:W3:Y:S04]  /*64a10*/  LDL R15, [R1+0x13f4] ;  /* 0x0013f400010f7983 */ /* 0x000ee80000100800 */
[----:B------:R-:W3:Y:S04]  /*64a20*/  LDL.LU R29, [R1+0x5a0] ;  /* 0x0005a000011d7983 */ /* 0x000ee80000300800 */
[----:B0-----:R-:W3:Y:S04]  /*64a30*/  LDL R6, [R1+0x13e4] ;  /* 0x0013e40001067983 */ /* 0x001ee80000100800 */
[----:B------:R-:W4:Y:S01]  /*64a40*/  LDL.LU R7, [R1+0x590] ;  /* 0x0005900001077983 */ /* 0x000f220000300800 */
[----:B------:R-:W-:-:S04]  /*64a50*/  IMAD.WIDE R24, R12, 0x2, R4 ;  /* 0x000000020c187825 */ /* 0x000fc800078e0204 */
[----:B--2---:R-:W-:Y:S01]  /*64a60*/  VIADD R13, R13, 0x5a ;  /* 0x0000005a0d0d7836 */ /* 0x004fe20000000000 */
[----:B---3--:R-:W-:Y:S01]  /*64a70*/  ISETP.LT.AND P0, PT, R6, UR4, !P2 ;  /* 0x0000000406007c0c */ /* 0x008fe2000d701270 */
[----:B----4-:R0:W-:Y:S01]  /*64a80*/  @P6 STG.E.U16 desc[UR76][R24.64], R7 ;  /* 0x0000000718006986 */ /* 0x0101e2000c10154c */
[----:B------:R-:W-:Y:S02]  /*64a90*/  PRMT R26, R7, 0x7632, R26 ;  /* 0x00007632071a7816 */ /* 0x000fe4000000001a */
[----:B------:R-:W-:Y:S02]  /*64aa0*/  ISETP.GE.AND P1, PT, R13, UR6, PT ;  /* 0x000000060d007c0c */ /* 0x000fe4000bf26270 */
[----:B------:R-:W-:Y:S02]  /*64ab0*/  PRMT R13, R17, 0x7632, R13 ;  /* 0x00007632110d7816 */ /* 0x000fe4000000000d */
[----:B------:R-:W-:Y:S01]  /*64ac0*/  ISETP.LT.AND P3, PT, R0, UR4, !P2 ;  /* 0x0000000400007c0c */ /* 0x000fe2000d761270 */
[----:B------:R-:W2:Y:S01]  /*64ad0*/  LDL.LU R17, [R1+0x1f28] ;  /* 0x001f280001117983 */ /* 0x000ea20000300800 */
[----:B------:R-:W-:-:S02]  /*64ae0*/  ISETP.LT.AND P6, PT, R14, UR4, !P2 ;  /* 0x000000040e007c0c */ /* 0x000fc4000d7c1270 */
[----:B------:R-:W-:Y:S01]  /*64af0*/  ISETP.LT.AND P4, PT, R15, UR4, !P2 ;  /* 0x000000040f007c0c */ /* 0x000fe2000d781270 */
[----:B0-----:R-:W-:-:S04]  /*64b00*/  IMAD.WIDE R6, R12, 0x2, R22 ;  /* 0x000000020c067825 */ /* 0x001fc800078e0216 */
[C---:B------:R-:W-:Y:S01]  /*64b10*/  IMAD.WIDE R24, R12.reuse, 0x2, R18 ;  /* 0x000000020c187825 */ /* 0x040fe200078e0212 */
[----:B------:R-:W-:Y:S01]  /*64b20*/  PRMT R28, R29, 0x7632, R28 ;  /* 0x000076321d1c7816 */ /* 0x000fe2000000001c */
[----:B------:R-:W0:Y:S01]  /*64b30*/  LDCU UR6, c[0x0][0x3b8] ;  /* 0x00007700ff0677ac */ /* 0x000e220008000800 */
[----:B------:R3:W-:Y:S04]  /*64b40*/  @P0 STG.E.U16 desc[UR76][R6.64], R26 ;  /* 0x0000001a06000986 */ /* 0x0007e8000c10154c */
[----:B---3--:R-:W3:Y:S01]  /*64b50*/  LDL.LU R6, [R1+0x570] ;  /* 0x0005700001067983 */ /* 0x008ee20000300800 */
[----:B------:R-:W-:-:S03]  /*64b60*/  IMAD.WIDE R14, R12, 0x2, R20 ;  /* 0x000000020c0e7825 */ /* 0x000fc600078e0214 */
[----:B------:R-:W4:Y:S04]  /*64b70*/  LDL R7, [R1+0x13f8] ;  /* 0x0013f80001077983 */ /* 0x000f280000100800 */
[----:B------:R-:W2:Y:S04]  /*64b80*/  LDL R26, [R1+0x13c0] ;  /* 0x0013c000011a7983 */ /* 0x000ea80000100800 */
[----:B---3--:R3:W-:Y:S04]  /*64b90*/  @P3 STG.E.U16 desc[UR76][R14.64], R6 ;  /* 0x000000060e003986 */ /* 0x0087e8000c10154c */
[----:B---3--:R-:W3:Y:S04]  /*64ba0*/  LDL R14, [R1+0x13fc] ;  /* 0x0013fc00010e7983 */ /* 0x008ee80000100800 */
[----:B------:R-:W3:Y:S01]  /*64bb0*/  LDL R15, [R1+0x1400] ;  /* 0x00140000010f7983 */ /* 0x000ee20000100800 */
[----:B----4-:R-:W-:Y:S01]  /*64bc0*/  ISETP.LT.AND P0, PT, R7, UR4, !P2 ;  /* 0x0000000407007c0c */ /* 0x010fe2000d701270 */
[----:B--2---:R-:W-:-:S02]  /*64bd0*/  IMAD.WIDE R6, R12, 0x2, R16 ;  /* 0x000000020c067825 */ /* 0x004fc400078e0210 */
[----:B------:R2:W-:Y:S04]  /*64be0*/  @P6 STG.E.U16 desc[UR76][R24.64], R13 ;  /* 0x0000000d18006986 */ /* 0x0005e8000c10154c */
[----:B------:R-:W-:Y:S04]  /*64bf0*/  @P4 STG.E.U16 desc[UR76][R6.64], R27 ;  /* 0x0000001b06004986 */ /* 0x000fe8000c10154c */
[----:B------:R4:W-:Y:S01]  /*64c00*/  STL [R1+0x1f20], R11 ;  /* 0x001f200b01007387 */ /* 0x0009e20000100800 */
[----:B--2---:R-:W-:-:S03]  /*64c10*/  IMAD.WIDE R24, R12, 0x2, R10 ;  /* 0x000000020c187825 */ /* 0x004fc600078e020a */
[----:B----4-:R-:W2:Y:S01]  /*64c20*/  LDL.LU R11, [R1+0x5d0] ;  /* 0x0005d000010b7983 */ /* 0x010ea20000300800 */
[----:B------:R-:W-:Y:S01]  /*64c30*/  PRMT R6, R27, 0x7632, R6 ;  /* 0x000076321b067816 */ /* 0x000fe20000000006 */
[----:B-1----:R-:W-:Y:S01]  /*64c40*/  VIADD R7, R12, UR5 ;  /* 0x000000050c077c36 */ /* 0x002fe20008000000 */
[----:B---3--:R-:W-:Y:S02]  /*64c50*/  ISETP.LT.AND P3, PT, R14, UR4, !P2 ;  /* 0x000000040e007c0c */ /* 0x008fe4000d761270 */
[----:B------:R-:W-:Y:S01]  /*64c60*/  ISETP.LT.AND P2, PT, R15, UR4, !P2 ;  /* 0x000000040f007c0c */ /* 0x000fe2000d741270 */
[----:B------:R-:W-:-:S04]  /*64c70*/  IMAD.WIDE R14, R12, 0x2, R8 ;  /* 0x000000020c0e7825 */ /* 0x000fc800078e0208 */
[----:B------:R-:W-:Y:S01]  /*64c80*/  IMAD.WIDE R12, R12, 0x2, R2 ;  /* 0x000000020c0c7825 */ /* 0x000fe200078e0202 */
[----:B------:R1:W-:Y:S01]  /*64c90*/  @P0 STG.E.U16 desc[UR76][R24.64], R6 ;  /* 0x0000000618000986 */ /* 0x0003e2000c10154c */
[----:B------:R-:W-:Y:S01]  /*64ca0*/  ISETP.LT.AND P6, PT, R26, UR4, !P5 ;  /* 0x000000041a007c0c */ /* 0x000fe2000efc1270 */
[----:B------:R-:W3:Y:S03]  /*64cb0*/  LDCU UR5, c[0x0][0x3b8] ;  /* 0x00007700ff0577ac */ /* 0x000ee60008000800 */
[----:B------:R4:W-:Y:S04]  /*64cc0*/  @P3 STG.E.U16 desc[UR76][R14.64], R29 ;  /* 0x0000001d0e003986 */ /* 0x0009e8000c10154c */
[----:B-1----:R-:W2:Y:S04]  /*64cd0*/  LDL R24, [R1+0x11c0] ;  /* 0x0011c00001187983 */ /* 0x002ea80000100800 */
[----:B------:R-:W3:Y:S04]  /*64ce0*/  LDL R25, [R1+0x13f8] ;  /* 0x0013f80001197983 */ /* 0x000ee80000100800 */
[----:B------:R1:W-:Y:S04]  /*64cf0*/  @P2 STG.E.U16 desc[UR76][R12.64], R28 ;  /* 0x0000001c0c002986 */ /* 0x0003e8000c10154c */
[----:B----4-:R-:W4:Y:S04]  /*64d00*/  LDL.LU R29, [R1+0x1f24] ;  /* 0x001f2400011d7983 */ /* 0x010f280000300800 */
[----:B-1----:R-:W4:Y:S04]  /*64d10*/  LDL R12, [R1+0x13e4] ;  /* 0x0013e400010c7983 */ /* 0x002f280000100800 */
[----:B------:R-:W4:Y:S04]  /*64d20*/  LDL R14, [R1+0x13f0] ;  /* 0x0013f000010e7983 */ /* 0x000f280000100800 */
[----:B------:R-:W4:Y:S04]  /*64d30*/  LDL R15, [R1+0x13f4] ;  /* 0x0013f400010f7983 */ /* 0x000f280000100800 */
[----:B------:R-:W4:Y:S01]  /*64d40*/  LDL.LU R13, [R1+0x5b0] ;  /* 0x0005b000010d7983 */ /* 0x000f220000300800 */
[----:B------:R-:W-:Y:S01]  /*64d50*/  IMAD.WIDE R26, R7, 0x2, R4 ;  /* 0x00000002071a7825 */ /* 0x000fe200078e0204 */
[----:B------:R-:W-:-:S02]  /*64d60*/  ISETP.LT.AND P0, PT, R0, UR4, !P5 ;  /* 0x0000000400007c0c */ /* 0x000fc4000ef01270 */
[----:B------:R1:W-:Y:S01]  /*64d70*/  STL [R1+0x1f1c], R21 ;  /* 0x001f1c1501007387 */ /* 0x0003e20000100800 */
[----:B--2---:R-:W-:Y:S01]  /*64d80*/  VIADD R28, R24, 0x5b ;  /* 0x0000005b181c7836 */ /* 0x004fe20000000000 */
[----:B---3--:R-:W-:Y:S02]  /*64d90*/  ISETP.LT.AND P3, PT, R25, UR4, !P5 ;  /* 0x0000000419007c0c */ /* 0x008fe4000ef61270 */
[----:B----4-:R-:W-:Y:S02]  /*64da0*/  ISETP.LT.AND P2, PT, R12, UR4, !P5 ;  /* 0x000000040c007c0c */ /* 0x010fe4000ef41270 */
[----:B------:R-:W-:Y:S01]  /*64db0*/  ISETP.LT.AND P4, PT, R14, UR4, !P5 ;  /* 0x000000040e007c0c */ /* 0x000fe2000ef81270 */
[----:B------:R2:W-:Y:S01]  /*64dc0*/  @P6 STG.E.U16 desc[UR76][R26.64], R13 ;  /* 0x0000000d1a006986 */ /* 0x0005e2000c10154c */
[----:B------:R-:W-:Y:S02]  /*64dd0*/  PRMT R6, R13, 0x7632, R6 ;  /* 0x000076320d067816 */ /* 0x000fe40000000006 */
[----:B------:R-:W-:Y:S01]  /*64de0*/  ISETP.LT.AND P6, PT, R15, UR4, !P5 ;  /* 0x000000040f007c0c */ /* 0x000fe2000efc1270 */
[----:B------:R-:W-:-:S04]  /*64df0*/  IMAD.WIDE R14, R7, 0x2, R20 ;  /* 0x00000002070e7825 */ /* 0x000fc800078e0214 */
[C---:B------:R-:W-:Y:S01]  /*64e00*/  IMAD.WIDE R24, R7.reuse, 0x2, R18 ;  /* 0x0000000207187825 */ /* 0x040fe200078e0212 */
[----:B-1----:R-:W3:Y:S04]  /*64e10*/  LDL.LU R21, [R1+0x5e0] ;  /* 0x0005e00001157983 */ /* 0x002ee80000300800 */
[----:B------:R1:W-:Y:S01]  /*64e20*/  STL [R1+0x1f18], R19 ;  /* 0x001f181301007387 */ /* 0x0003e20000100800 */
[----:B--2---:R-:W-:Y:S01]  /*64e30*/  IMAD.WIDE R12, R7, 0x2, R22 ;  /* 0x00000002070c7825 */ /* 0x004fe200078e0216 */
[----:B------:R-:W-:Y:S02]  /*64e40*/  PRMT R29, R11, 0x7632, R29 ;  /* 0x000076320b1d7816 */ /* 0x000fe4000000001d */
[----:B-1----:R-:W2:Y:S04]  /*64e50*/  LDL.LU R19, [R1+0x594] ;  /* 0x0005940001137983 */ /* 0x002ea80000300800 */
[----:B------:R1:W-:Y:S04]  /*64e60*/  @P2 STG.E.U16 desc[UR76][R12.64], R6 ;  /* 0x000000060c002986 */ /* 0x0003e8000c10154c */
[----:B------:R4:W-:Y:S04]  /*64e70*/  @P0 STG.E.U16 desc[UR76][R14.64], R11 ;  /* 0x0000000b0e000986 */ /* 0x0009e8000c10154c */
[----:B------:R-:W-:Y:S04]  /*64e80*/  @P4 STG.E.U16 desc[UR76][R24.64], R29 ;  /* 0x0000001d18004986 */ /* 0x000fe8000c10154c */
[----:B-1----:R-:W2:Y:S04]  /*64e90*/  LDL.LU R12, [R1+0x5c0] ;  /* 0x0005c000010c7983 */ /* 0x002ea80000300800 */
[----:B------:R-:W2:Y:S04]  /*64ea0*/  LDL R13, [R1+0x13fc] ;  /* 0x0013fc00010d7983 */ /* 0x000ea80000100800 */
[----:B------:R-:W2:Y:S04]  /*64eb0*/  LDL R6, [R1+0x13c0] ;  /* 0x0013c00001067983 */ /* 0x000ea80000100800 */
[----:B----4-:R-:W4:Y:S04]  /*64ec0*/  LDL.LU R11, [R1+0x1f20] ;  /* 0x001f2000010b7983 */ /* 0x010f280000300800 */
[----:B------:R-:W4:Y:S04]  /*64ed0*/  LDL R15, [R1+0x1400] ;  /* 0x00140000010f7983 */ /* 0x000f280000100800 */
[----:B------:R1:W-:Y:S04]  /*64ee0*/  STL [R1+0x1f00], R29 ;  /* 0x001f001d01007387 */ /* 0x0003e80000100800 */
[----:B-1----:R-:W4:Y:S01]  /*64ef0*/  LDL R29, [R1+0x13e4] ;  /* 0x0013e400011d7983 */ /* 0x002f220000100800 */
[----:B------:R-:W-:Y:S01]  /*64f00*/  IMAD.WIDE R26, R7, 0x2, R16 ;  /* 0x00000002071a7825 */ /* 0x000fe200078e0210 */
[----:B------:R-:W-:-:S03]  /*64f10*/  ISETP.GE.AND P2, PT, R28, UR12, PT ;  /* 0x0000000c1c007c0c */ /* 0x000fc6000bf46270 */
[----:B------:R-:W-:Y:S01]  /*64f20*/  IMAD.WIDE R24, R7, 0x2, R2 ;  /* 0x0000000207187825 */ /* 0x000fe200078e0202 */
[----:B---3--:R-:W-:Y:S02]  /*64f30*/  PRMT R28, R21, 0x7632, R28 ;  /* 0x00007632151c7816 */ /* 0x008fe4000000001c */
[----:B--2---:R-:W-:Y:S01]  /*64f40*/  ISETP.LT.AND P4, PT, R13, UR4, !P5 ;  /* 0x000000040d007c0c */ /* 0x004fe2000ef81270 */
[----:B------:R1:W-:Y:S01]  /*64f50*/  @P6 STG.E.U16 desc[UR76][R26.64], R12 ;  /* 0x0000000c1a006986 */ /* 0x0003e2000c10154c */
[----:B----4-:R-:W-:Y:S02]  /*64f60*/  ISETP.LT.AND P0, PT, R15, UR4, !P5 ;  /* 0x000000040f007c0c */ /* 0x010fe4000ef01270 */
[----:B------:R-:W-:Y:S02]  /*64f70*/  ISETP.LT.AND P5, PT, R6, UR4, !P1 ;  /* 0x0000000406007c0c */ /* 0x000fe4000cfa1270 */
[----:B------:R-:W-:Y:S01]  /*64f80*/  PRMT R14, R12, 0x7632, R14 ;  /* 0x000076320c0e7816 */ /* 0x000fe2000000000e */
[C---:B------:R-:W-:Y:S01]  /*64f90*/  VIADD R6, R7.reuse, UR5 ;  /* 0x0000000507067c36 */ /* 0x040fe20008000000 */
[----:B------:R-:W2:Y:S01]  /*64fa0*/  LDCU UR5, c[0x0][0x3b8] ;  /* 0x00007700ff0577ac */ /* 0x000ea20008000800 */
[----:B-1----:R-:W-:Y:S01]  /*64fb0*/  IMAD.WIDE R12, R7, 0x2, R10 ;  /* 0x00000002070c7825 */ /* 0x002fe200078e020a */
[----:B------:R-:W-:-:S03]  /*64fc0*/  ISETP.LT.AND P6, PT, R29, UR4, !P1 ;  /* 0x000000041d007c0c */ /* 0x000fc6000cfc1270 */
[----:B------:R-:W-:Y:S01]  /*64fd0*/  IMAD.WIDE R26, R7, 0x2, R8 ;  /* 0x00000002071a7825 */ /* 0x000fe200078e0208 */
[----:B------:R1:W-:Y:S04]  /*64fe0*/  STL [R1+0x1f10], R29 ;  /* 0x001f101d01007387 */ /* 0x0003e80000100800 */
[----:B------:R3:W-:Y:S01]  /*64ff0*/  @P3 STG.E.U16 desc[UR76][R12.64], R14 ;  /* 0x0000000e0c003986 */ /* 0x0007e2000c10154c */
[----:B------:R-:W-:Y:S02]  /*65000*/  ISETP.LT.AND P3, PT, R0, UR4, !P1 ;  /* 0x0000000400007c0c */ /* 0x000fe4000cf61270 */
[----:B------:R-:W-:Y:S01]  /*65010*/  PRMT R7, R19, 0x7632, R7 ;  /* 0x0000763213077816 */ /* 0x000fe20000000007 */
[----:B------:R-:W-:Y:S04]  /*65020*/  @P4 STG.E.U16 desc[UR76][R26.64], R21 ;  /* 0x000000151a004986 */ /* 0x000fe8000c10154c */
[----:B------:R-:W-:Y:S04]  /*65030*/  @P0 STG.E.U16 desc[UR76][R24.64], R28 ;  /* 0x0000001c18000986 */ /* 0x000fe8000c10154c */
[----:B-1----:R-:W4:Y:S04]  /*65040*/  LDL.LU R29, [R1+0x584] ;  /* 0x00058400011d7983 */ /* 0x002f280000300800 */
[----:B------:R1:W-:Y:S01]  /*65050*/  STL [R1+0x1f14], R0 ;  /* 0x001f140001007387 */ /* 0x0003e20000100800 */
[----:B---3--:R-:W-:-:S04]  /*65060*/  IMAD.WIDE R14, R6, 0x2, R4 ;  /* 0x00000002060e7825 */ /* 0x008fc800078e0204 */
[C---:B------:R-:W-:Y:S01]  /*65070*/  IMAD.WIDE R12, R6.reuse, 0x2, R22 ;  /* 0x00000002060c7825 */ /* 0x040fe200078e0216 */
[----:B------:R3:W-:Y:S04]  /*65080*/  @P5 STG.E.U16 desc[UR76][R14.64], R19 ;  /* 0x000000130e005986 */ /* 0x0007e8000c10154c */
[----:B-1----:R-:W2:Y:S04]  /*65090*/  LDL R0, [R1+0x1400] ;  /* 0x0014000001007983 */ /* 0x002ea80000100800 */
[----:B------:R-:W2:Y:S04]  /*650a0*/  LDL.LU R21, [R1+0x1f1c] ;  /* 0x001f1c0001157983 */ /* 0x000ea80000300800 */
[----:B------:R-:W4:Y:S04]  /*650b0*/  LDL R24, [R1+0x13fc] ;  /* 0x0013fc0001187983 */ /* 0x000f280000100800 */
[----:B------:R-:W4:Y:S04]  /*650c0*/  LDL.LU R25, [R1+0x574] ;  /* 0x0005740001197983 */ /* 0x000f280000300800 */
[----:B------:R1:W-:Y:S04]  /*650d0*/  @P6 STG.E.U16 desc[UR76][R12.64], R7 ;  /* 0x000000070c006986 */ /* 0x0003e8000c10154c */
[----:B---3--:R-:W3:Y:S04]  /*650e0*/  LDL.LU R19, [R1+0x1f18] ;  /* 0x001f180001137983 */ /* 0x008ee80000300800 */
[----:B------:R-:W3:Y:S04]  /*650f0*/  LDL R14, [R1+0x13f4] ;  /* 0x0013f400010e7983 */ /* 0x000ee80000100800 */
[----:B------:R-:W3:Y:S04]  /*65100*/  LDL R15, [R1+0x13f8] ;  /* 0x0013f800010f7983 */ /* 0x000ee80000100800 */
[----:B-1----:R-:W3:Y:S04]  /*65110*/  LDL R12, [R1+0x13f0] ;  /* 0x0013f000010c7983 */ /* 0x002ee80000100800 */
[----:B------:R-:W3:Y:S04]  /*65120*/  LDL R13, [R1+0x11c0] ;  /* 0x0011c000010d7983 */ /* 0x000ee80000100800 */
[----:B------:R1:W-:Y:S01]  /*65130*/  STL [R1+0x1f0c], R16 ;  /* 0x001f0c1001007387 */ /* 0x0003e20000100800 */
[----:B--2---:R-:W-:-:S05]  /*65140*/  IMAD.WIDE R26, R6, 0x2, R20 ;  /* 0x00000002061a7825 */ /* 0x004fca00078e0214 */
[----:B----4-:R-:W-:Y:S01]  /*65150*/  @P3 STG.E.U16 desc[UR76][R26.64], R25 ;  /* 0x000000191a003986 */ /* 0x010fe2000c10154c */
[----:B---3--:R-:W-:Y:S02]  /*65160*/  ISETP.LT.AND P3, PT, R14, UR4, !P1 ;  /* 0x000000040e007c0c */ /* 0x008fe4000cf61270 */
[----:B------:R-:W-:Y:S01]  /*65170*/  ISETP.LT.AND P6, PT, R12, UR4, !P1 ;  /* 0x000000040c007c0c */ /* 0x000fe2000cfc1270 */
[----:B------:R-:W-:Y:S02]  /*65180*/  VIADD R7, R13, 0x5c ;  /* 0x0000005c0d077836 */ /* 0x000fe40000000000 */
[C---:B------:R-:W-:Y:S01]  /*65190*/  IMAD.WIDE R12, R6.reuse, 0x2, R18 ;  /* 0x00000002060c7825 */ /* 0x040fe200078e0212 */
[----:B------:R-:W-:Y:S02]  /*651a0*/  ISETP.LT.AND P4, PT, R15, UR4, !P1 ;  /* 0x000000040f007c0c */ /* 0x000fe4000cf81270 */
[----:B------:R-:W-:Y:S02]  /*651b0*/  ISETP.GE.AND P0, PT, R7, UR12, PT ;  /* 0x0000000c07007c0c */ /* 0x000fe4000bf06270 */
[----:B------:R-:W-:Y:S01]  /*651c0*/  PRMT R7, R25, 0x7632, R7 ;  /* 0x0000763219077816 */ /* 0x000fe20000000007 */
[----:B------:R-:W-:-:S02]  /*651d0*/  IMAD.WIDE R14, R6, 0x2, R16 ;  /* 0x00000002060e7825 */ /* 0x000fc400078e0210 */
[----:B-1----:R-:W2:Y:S04]  /*651e0*/  LDL.LU R16, [R1+0x5b4] ;  /* 0x0005b40001107983 */ /* 0x002ea80000300800 */
[----:B------:R1:W-:Y:S01]  /*651f0*/  STL [R1+0x1f08], R17 ;  /* 0x001f081101007387 */ /* 0x0003e20000100800 */
[----:B------:R-:W-:-:S03]  /*65200*/  ISETP.LT.AND P5, PT, R24, UR4, !P1 ;  /* 0x0000000418007c0c */ /* 0x000fc6000cfa1270 */
[----:B------:R3:W-:Y:S01]  /*65210*/  @P6 STG.E.U16 desc[UR76][R12.64], R7 ;  /* 0x000000070c006986 */ /* 0x0007e2000c10154c */
[----:B------:R-:W-:Y:S02]  /*65220*/  ISETP.LT.AND P1, PT, R0, UR4, !P1 ;  /* 0x0000000400007c0c */ /* 0x000fe4000cf21270 */
[----:B------:R-:W-:Y:S01]  /*65230*/  PRMT R28, R29, 0x7632, R28 ;  /* 0x000076321d1c7816 */ /* 0x000fe2000000001c */
[----:B------:R4:W-:Y:S04]  /*65240*/  @P3 STG.E.U16 desc[UR76][R14.64], R29 ;  /* 0x0000001d0e003986 */ /* 0x0009e8000c10154c */
[----:B-1----:R-:W2:Y:S04]  /*65250*/  LDL.LU R17, [R1+0x5d4] ;  /* 0x0005d40001117983 */ /* 0x002ea80000300800 */
[----:B---3--:R-:W3:Y:S04]  /*65260*/  LDL R12, [R1+0x11c0] ;  /* 0x0011c000010c7983 */ /* 0x008ee80000100800 */
[----:B------:R-:W2:Y:S04]  /*65270*/  LDL R13, [R1+0x13c0] ;  /* 0x0013c000010d7983 */ /* 0x000ea80000100800 */
[----:B------:R-:W3:Y:S04]  /*65280*/  LDL.LU R0, [R1+0x1f14] ;  /* 0x001f140001007983 */ /* 0x000ee80000300800 */
[----:B----4-:R-:W4:Y:S04]  /*65290*/  LDL.LU R29, [R1+0x1f10] ;  /* 0x001f1000011d7983 */ /* 0x010f280000300800 */
[----:B------:R-:W3:Y:S04]  /*652a0*/  LDL.LU R14, [R1+0x5a4] ;  /* 0x0005a400010e7983 */ /* 0x000ee80000300800 */
[----:B------:R-:W3:Y:S01]  /*652b0*/  LDL R15, [R1+0x13f0] ;  /* 0x0013f000010f7983 */ /* 0x000ee20000100800 */
[----:B------:R-:W-:-:S04]  /*652c0*/  IMAD.WIDE R24, R6, 0x2, R10 ;  /* 0x0000000206187825 */ /* 0x000fc800078e020a */
[----:B------:R-:W-:Y:S01]  /*652d0*/  IMAD.WIDE R26, R6, 0x2, R8 ;  /* 0x00000002061a7825 */ /* 0x000fe200078e0208 */
[----:B------:R-:W-:Y:S01]  /*652e0*/  @P4 STG.E.U16 desc[UR76][R24.64], R28 ;  /* 0x0000001c18004986 */ /* 0x000fe2000c10154c */
[----:B--2---:R-:W-:Y:S02]  /*652f0*/  ISETP.LT.AND P3, PT, R13, UR4, !P2 ;  /* 0x000000040d007c0c */ /* 0x004fe4000d761270 */
[----:B----4-:R-:W-:Y:S01]  /*65300*/  ISETP.LT.AND P4, PT, R29, UR4, !P2 ;  /* 0x000000041d007c0c */ /* 0x010fe2000d781270 */
[----:B---3--:R1:W-:Y:S01]  /*65310*/  @P5 STG.E.U16 desc[UR76][R26.64], R14 ;  /* 0x0000000e1a005986 */ /* 0x0083e2000c10154c */
[----:B------:R-:W-:Y:S02]  /*65320*/  PRMT R7, R14, 0x7632, R7 ;  /* 0x000076320e077816 */ /* 0x000fe40000000007 */
[----:B------:R-:W-:Y:S02]  /*65330*/  ISETP.LT.AND P6, PT, R15, UR4, !P2 ;  /* 0x000000040f007c0c */ /* 0x000fe4000d7c1270 */
[----:B------:R-:W-:Y:S01]  /*65340*/  ISETP.LT.AND P5, PT, R0, UR4, !P2 ;  /* 0x0000000400007c0c */ /* 0x000fe2000d7a1270 */
[----:B------:R-:W2:Y:S01]  /*65350*/  LDL.LU R29, [R1+0x5e4] ;  /* 0x0005e400011d7983 */ /* 0x000ea20000300800 */
[----:B-1----:R-:W-:-:S02]  /*65360*/  VIADD R14, R12, 0x5d ;  /* 0x0000005d0c0e7836 */ /* 0x002fc40000000000 */
[----:B------:R-:W-:-:S04]  /*65370*/  IMAD.WIDE R12, R6, 0x2, R2 ;  /* 0x00000002060c7825 */ /* 0x000fc800078e0202 */
[----:B------:R-:W-:Y:S01]  /*65380*/  VIADD R6, R6, UR5 ;  /* 0x0000000506067c36 */ /* 0x000fe20008000000 */
[----:B------:R1:W-:Y:S04]  /*65390*/  STL [R1+0x1f04], R0 ;  /* 0x001f040001007387 */ /* 0x0003e80000100800 */
[----:B------:R3:W-:Y:S01]  /*653a0*/  @P1 STG.E.U16 desc[UR76][R12.64], R7 ;  /* 0x000000070c001986 */ /* 0x0007e2000c10154c */
[----:B------:R-:W-:Y:S01]  /*653b0*/  ISETP.GE.AND P1, PT, R14, UR12, PT ;  /* 0x0000000c0e007c0c */ /* 0x000fe2000bf26270 */
[----:B------:R-:W-:-:S04]  /*653c0*/  IMAD.WIDE R14, R6, 0x2, R22 ;  /* 0x00000002060e7825 */ /* 0x000fc800078e0216 */
[C---:B------:R-:W-:Y:S01]  /*653d0*/  IMAD.WIDE R24, R6.reuse, 0x2, R20 ;  /* 0x0000000206187825 */ /* 0x040fe200078e0214 */
[----:B------:R-:W-:Y:S01]  /*653e0*/  PRMT R28, R17, 0x7632, R28 ;  /* 0x00007632111c7816 */ /* 0x000fe2000000001c */
[----:B------:R-:W4:Y:S01]  /*653f0*/  LDCU UR5, c[0x0][0x3b8] ;  /* 0x00007700ff0577ac */ /* 0x000f220008000800 */
[----:B-1----:R-:W2:Y:S01]  /*65400*/  LDL.LU R0, [R1+0x5c4] ;  /* 0x0005c40001007983 */ /* 0x002ea20000300800 */
[----:B---3--:R-:W-:Y:S01]  /*65410*/  IMAD.WIDE R12, R6, 0x2, R4 ;  /* 0x00000002060c7825 */ /* 0x008fe200078e0204 */
[----:B------:R-:W-:-:S04]  /*65420*/  PRMT R7, R16, 0x7632, R7 ;  /* 0x0000763210077816 */ /* 0x000fc80000000007 */
[----:B------:R1:W-:Y:S04]  /*65430*/  @P3 STG.E.U16 desc[UR76][R12.64], R16 ;  /* 0x000000100c003986 */ /* 0x0003e8000c10154c */
[----:B------:R3:W-:Y:S04]  /*65440*/  @P4 STG.E.U16 desc[UR76][R14.64], R7 ;  /* 0x000000070e004986 */ /* 0x0007e8000c10154c */
[----:B------:R0:W-:Y:S04]  /*65450*/  @P5 STG.E.U16 desc[UR76][R24.64], R17 ;  /* 0x0000001118005986 */ /* 0x0001e8000c10154c */
[----:B-1----:R-:W4:Y:S04]  /*65460*/  LDL.LU R16, [R1+0x1f0c] ;  /* 0x001f0c0001107983 */ /* 0x002f280000300800 */
[----:B---3--:R-:W3:Y:S04]  /*65470*/  LDL R7, [R1+0x13f4] ;  /* 0x0013f40001077983 */ /* 0x008ee80000100800 */
[----:B------:R-:W4:Y:S04]  /*65480*/  LDL R14, [R1+0x13f8] ;  /* 0x0013f800010e7983 */ /* 0x000f280000100800 */
[----:B------:R-:W4:Y:S04]  /*65490*/  LDL R15, [R1+0x13fc] ;  /* 0x0013fc00010f7983 */ /* 0x000f280000100800 */
[----:B------:R-:W4:Y:S04]  /*654a0*/  LDL R12, [R1+0x1400] ;  /* 0x00140000010c7983 */ /* 0x000f280000100800 */
[----:B------:R-:W4:Y:S04]  /*654b0*/  LDL R13, [R1+0x13c0] ;  /* 0x0013c000010d7983 */ /* 0x000f280000100800 */
[----:B0-----:R-:W4:Y:S01]  /*654c0*/  LDL.LU R17, [R1+0x1f08] ;  /* 0x001f080001117983 */ /* 0x001f220000300800 */
[----:B------:R-:W-:-:S04]  /*654d0*/  IMAD.WIDE R26, R6, 0x2, R18 ;  /* 0x00000002061a7825 */ /* 0x000fc800078e0212 */
[----:B------:R-:W-:Y:S01]  /*654e0*/  IMAD.WIDE R24, R6, 0x2, R10 ;  /* 0x0000000206187825 */ /* 0x000fe200078e020a */
[----:B------:R-:W-:Y:S04]  /*654f0*/  @P6 STG.E.U16 desc[UR76][R26.64], R28 ;  /* 0x0000001c1a006986 */ /* 0x000fe8000c10154c */
[----:B------:R0:W-:Y:S04]  /*65500*/  STL [R1+0x1efc], R11 ;  /* 0x001efc0b01007387 */ /* 0x0001e80000100800 */
[----:B0-----:R-:W4:Y:S01]  /*65510*/  LDL.LU R11, [R1+0x578] ;  /* 0x00057800010b7983 */ /* 0x001f220000300800 */
[----:B--2---:R-:W-:-:S02]  /*65520*/  PRMT R28, R0, 0x7632, R28 ;  /* 0x00007632001c7816 */ /* 0x004fc4000000001c */
[----:B---3--:R-:W-:Y:S02]  /*65530*/  ISETP.LT.AND P3, PT, R7, UR4, !P2 ;  /* 0x0000000407007c0c */ /* 0x008fe4000d761270 */
[----:B----4-:R-:W-:Y:S02]  /*65540*/  ISETP.LT.AND P5, PT, R14, UR4, !P2 ;  /* 0x000000040e007c0c */ /* 0x010fe4000d7a1270 */
[----:B------:R-:W-:Y:S02]  /*65550*/  ISETP.LT.AND P4, PT, R15, UR4, !P2 ;  /* 0x000000040f007c0c */ /* 0x000fe4000d781270 */
[----:B------:R-:W-:Y:S01]  /*65560*/  ISETP.LT.AND P2, PT, R12, UR4, !P2 ;  /* 0x000000040c007c0c */ /* 0x000fe2000d741270 */
[----:B------:R-:W-:Y:S01]  /*65570*/  IMAD.WIDE R26, R6, 0x2, R16 ;  /* 0x00000002061a7825 */ /* 0x000fe200078e0210 */
[----:B------:R-:W-:-:S03]  /*65580*/  ISETP.LT.AND P6, PT, R13, UR4, !P0 ;  /* 0x000000040d007c0c */ /* 0x000fc6000c7c1270 */
[----:B------:R-:W-:-:S04]  /*65590*/  IMAD.WIDE R14, R6, 0x2, R8 ;  /* 0x00000002060e7825 */ /* 0x000fc800078e0208 */
[C---:B------:R-:W-:Y:S02]  /*655a0*/  VIADD R7, R6.reuse, UR5 ;  /* 0x0000000506077c36 */ /* 0x040fe40008000000 */
[----:B------:R-:W-:Y:S01]  /*655b0*/  IMAD.WIDE R12, R6, 0x2, R2 ;  /* 0x00000002060c7825 */ /* 0x000fe200078e0202 */
[----:B------:R-:W-:Y:S01]  /*655c0*/  PRMT R6, R29, 0x7632, R6 ;  /* 0x000076321d067816 */ /* 0x000fe20000000006 */
[----:B------:R-:W0:Y:S01]  /*655d0*/  LDCU UR5, c[0x0][0x3b8] ;  /* 0x00007700ff0577ac */ /* 0x000e220008000800 */
[----:B------:R1:W-:Y:S04]  /*655e0*/  @P3 STG.E.U16 desc[UR76][R26.64], R0 ;  /* 0x000000001a003986 */ /* 0x0003e8000c10154c */
[----:B------:R2:W-:Y:S04]  /*655f0*/  @P5 STG.E.U16 desc[UR76][R24.64], R28 ;  /* 0x0000001c18005986 */ /* 0x0005e8000c10154c */
[----:B------:R3:W-:Y:S04]  /*65600*/  @P4 STG.E.U16 desc[UR76][R14.64], R29 ;  /* 0x0000001d0e004986 */ /* 0x0007e8000c10154c */
[----:B------:R4:W-:Y:S04]  /*65610*/  @P2 STG.E.U16 desc[UR76][R12.64], R6 ;  /* 0x000000060c002986 */ /* 0x0009e8000c10154c */
[----:B-1----:R-:W4:Y:S04]  /*65620*/  LDL.LU R0, [R1+0x1f04] ;  /* 0x001f040001007983 */ /* 0x002f280000300800 */
[----:B--2---:R-:W2:Y:S04]  /*65630*/  LDL R28, [R1+0x13f4] ;  /* 0x0013f400011c7983 */ /* 0x004ea80000100800 */
[----:B------:R-:W2:Y:S04]  /*65640*/  LDL R24, [R1+0x11c0] ;  /* 0x0011c00001187983 */ /* 0x000ea80000100800 */
[----:B------:R-:W2:Y:S04]  /*65650*/  LDL R25, [R1+0x13f8] ;  /* 0x0013f80001197983 */ /* 0x000ea80000100800 */
[----:B---3--:R-:W3:Y:S04]  /*65660*/  LDL.LU R29, [R1+0x1f00] ;  /* 0x001f0000011d7983 */ /* 0x008ee80000300800 */
[----:B------:R-:W2:Y:S04]  /*65670*/  LDL.LU R14, [R1+0x598] ;  /* 0x00059800010e7983 */ /* 0x000ea80000300800 */
[----:B----4-:R-:W4:Y:S04]  /*65680*/  LDL R13, [R1+0x13e4] ;  /* 0x0013e400010d7983 */ /* 0x010f280000100800 */
[----:B------:R-:W2:Y:S01]  /*65690*/  LDL R15, [R1+0x13f0] ;  /* 0x0013f000010f7983 */ /* 0x000ea20000100800 */
[----:B------:R-:W-:-:S03]  /*656a0*/  IMAD.WIDE R26, R7, 0x2, R4 ;  /* 0x00000002071a7825 */ /* 0x000fc600078e0204 */
[----:B------:R-:W-:Y:S01]  /*656b0*/  STL [R1+0x1ef8], R21 ;  /* 0x001ef81501007387 */ /* 0x000fe20000100800 */
[----:B------:R-:W-:Y:S02]  /*656c0*/  ISETP.LT.AND P4, PT, R0, UR4, !P0 ;  /* 0x0000000400007c0c */ /* 0x000fe4000c781270 */
[----:B----4-:R-:W-:Y:S02]  /*656d0*/  ISETP.LT.AND P2, PT, R13, UR4, !P0 ;  /* 0x000000040d007c0c */ /* 0x010fe4000c741270 */
[----:B--2---:R-:W-:Y:S02]  /*656e0*/  ISETP.LT.AND P5, PT, R15, UR4, !P0 ;  /* 0x000000040f007c0c */ /* 0x004fe4000c7a1270 */
[----:B------:R-:W-:Y:S01]  /*656f0*/  PRMT R6, R14, 0x7632, R6 ;  /* 0x000076320e067816 */ /* 0x000fe20000000006 */
[----:B------:R-:W-:Y:S01]  /*65700*/  IMAD.WIDE R12, R7, 0x2, R22 ;  /* 0x00000002070c7825 */ /* 0x000fe200078e0216 */
[----:B------:R1:W-:Y:S01]  /*65710*/  @P6 STG.E.U16 desc[UR76][R26.64], R14 ;  /* 0x0000000e1a006986 */ /* 0x0003e2000c10154c */
[----:B------:R-:W-:-:S02]  /*65720*/  ISETP.LT.AND P6, PT, R28, UR4, !P0 ;  /* 0x000000041c007c0c */ /* 0x000fc4000c7c1270 */
[----:B------:R-:W-:Y:S01]  /*65730*/  VIADD R28, R24, 0x5e ;  /* 0x0000005e181c7836 */ /* 0x000fe20000000000 */
[----:B------:R-:W-:Y:S01]  /*65740*/  ISETP.LT.AND P3, PT, R25, UR4, !P0 ;  /* 0x0000000419007c0c */ /* 0x000fe2000c761270 */
[----:B------:R-:W-:Y:S01]  /*65750*/  IMAD.WIDE R24, R7, 0x2, R18 ;  /* 0x0000000207187825 */ /* 0x000fe200078e0212 */
[----:B---3--:R-:W-:Y:S01]  /*65760*/  PRMT R29, R11, 0x7632, R29 ;  /* 0x000076320b1d7816 */ /* 0x008fe2000000001d */
[----:B------:R-:W-:Y:S02]  /*65770*/  @P2 STG.E.U16 desc[UR76][R12.64], R6 ;  /* 0x000000060c002986 */ /* 0x000fe4000c10154c */
[C---:B-1----:R-:W-:Y:S02]  /*65780*/  IMAD.WIDE R14, R7.reuse, 0x2, R20 ;  /* 0x00000002070e7825 */ /* 0x042fe400078e0214 */
[----:B------:R-:W2:Y:S04]  /*65790*/  LDL.LU R21, [R1+0x5a8] ;  /* 0x0005a80001157983 */ /* 0x000ea80000300800 */
[----:B------:R1:W-:Y:S04]  /*657a0*/  STL [R1+0x1ef4], R19 ;  /* 0x001ef41301007387 */ /* 0x0003e80000100800 */
[----:B------:R3:W-:Y:S04]  /*657b0*/  @P4 STG.E.U16 desc[UR76][R14.64], R11 ;  /* 0x0000000b0e004986 */ /* 0x0007e8000c10154c */
[----:B------:R4:W-:Y:S04]  /*657c0*/  @P5 STG.E.U16 desc[UR76][R24.64], R29 ;  /* 0x0000001d18005986 */ /* 0x0009e8000c10154c */
[----:B-1----:R-:W2:Y:S04]  /*657d0*/  LDL.LU R19, [R1+0x5b8] ;  /* 0x0005b80001137983 */ /* 0x002ea80000300800 */
[----:B------:R-:W2:Y:S04]  /*657e0*/  LDL.LU R12, [R1+0x588] ;  /* 0x00058800010c7983 */ /* 0x000ea80000300800 */
[----:B------:R-:W2:Y:S04]  /*657f0*/  LDL R13, [R1+0x13fc] ;  /* 0x0013fc00010d7983 */ /* 0x000ea80000100800 */
[----:B------:R-:W2:Y:S04]  /*65800*/  LDL R6, [R1+0x13e4] ;  /* 0x0013e40001067983 */ /* 0x000ea80000100800 */
[----:B---3--:R-:W3:Y:S04]  /*65810*/  LDL.LU R11, [R1+0x1efc] ;  /* 0x001efc00010b7983 */ /* 0x008ee80000300800 */
[----:B----4-:R-:W4:Y:S04]  /*65820*/  LDL R25, [R1+0x1400] ;  /* 0x0014000001197983 */ /* 0x010f280000100800 */
[----:B------:R-:W3:Y:S01]  /*65830*/  LDL R15, [R1+0x13c0] ;  /* 0x0013c000010f7983 */ /* 0x000ee20000100800 */
[----:B------:R-:W-:Y:S01]  /*65840*/  IMAD.WIDE R26, R7, 0x2, R16 ;  /* 0x00000002071a7825 */ /* 0x000fe200078e0210 */
[----:B------:R-:W-:-:S02]  /*65850*/  ISETP.GE.AND P2, PT, R28, UR12, PT ;  /* 0x0000000c1c007c0c */ /* 0x000fc4000bf46270 */
[----:B------:R-:W-:Y:S01]  /*65860*/  STL [R1+0x1ef0], R0 ;  /* 0x001ef00001007387 */ /* 0x000fe20000100800 */
[----:B--2---:R-:W-:Y:S02]  /*65870*/  PRMT R28, R21, 0x7632, R28 ;  /* 0x00007632151c7816 */ /* 0x004fe4000000001c */
[----:B------:R-:W-:Y:S01]  /*65880*/  ISETP.LT.AND P4, PT, R13, UR4, !P0 ;  /* 0x000000040d007c0c */ /* 0x000fe2000c781270 */
[----:B------:R1:W-:Y:S01]  /*65890*/  @P6 STG.E.U16 desc[UR76][R26.64], R12 ;  /* 0x0000000c1a006986 */ /* 0x0003e2000c10154c */
[----:B----4-:R-:W-:Y:S02]  /*658a0*/  ISETP.LT.AND P0, PT, R25, UR4, !P0 ;  /* 0x0000000419007c0c */ /* 0x010fe4000c701270 */
[----:B------:R-:W-:Y:S02]  /*658b0*/  PRMT R14, R12, 0x7632, R14 ;  /* 0x000076320c0e7816 */ /* 0x000fe4000000000e */
[----:B---3--:R-:W-:Y:S02]  /*658c0*/  ISETP.LT.AND P6, PT, R15, UR4, !P1 ;  /* 0x000000040f007c0c */ /* 0x008fe4000cfc1270 */
[----:B------:R-:W-:Y:S01]  /*658d0*/  ISETP.LT.AND P5, PT, R6, UR4, !P1 ;  /* 0x0000000406007c0c */ /* 0x000fe2000cfa1270 */
[----:B0-----:R-:W-:-:S02]  /*658e0*/  VIADD R6, R7, UR5 ;  /* 0x0000000507067c36 */ /* 0x001fc40008000000 */
[C---:B------:R-:W-:Y:S01]  /*658f0*/  IMAD.WIDE R24, R7.reuse, 0x2, R2 ;  /* 0x0000000207187825 */ /* 0x040fe200078e0202 */
[----:B------:R-:W0:Y:S03]  /*65900*/  LDCU UR5, c[0x0][0x3b8] ;  /* 0x00007700ff0577ac */ /* 0x000e260008000800 */
[----:B-1----:R-:W-:-:S04]  /*65910*/  IMAD.WIDE R12, R7, 0x2, R10 ;  /* 0x00000002070c7825 */ /* 0x002fc800078e020a */
[----:B------:R-:W-:Y:S01]  /*65920*/  IMAD.WIDE R26, R7, 0x2, R8 ;  /* 0x00000002071a7825 */ /* 0x000fe200078e0208 */
[----:B------:R-:W-:Y:S01]  /*65930*/  PRMT R7, R19, 0x7632, R7 ;  /* 0x0000763213077816 */ /* 0x000fe20000000007 */
[----:B------:R1:W-:Y:S01]  /*65940*/  @P3 STG.E.U16 desc[UR76][R12.64], R14 ;  /* 0x0000000e0c003986 */ /* 0x0003e2000c10154c */
[----:B------:R-:W-:-:S03]  /*65950*/  ISETP.LT.AND P3, PT, R0, UR4, !P1 ;  /* 0x0000000400007c0c */ /* 0x000fc6000cf61270 */
[----:B------:R-:W2:Y:S04]  /*65960*/  LDL.LU R0, [R1+0x5c8] ;  /* 0x0005c80001007983 */ /* 0x000ea80000300800 */
[----:B------:R3:W-:Y:S04]  /*65970*/  @P4 STG.E.U16 desc[UR76][R26.64], R21 ;  /* 0x000000151a004986 */ /* 0x0007e8000c10154c */
[----:B------:R4:W-:Y:S01]  /*65980*/  @P0 STG.E.U16 desc[UR76][R24.64], R28 ;  /* 0x0000001c18000986 */ /* 0x0009e2000c10154c */
[----:B-1----:R-:W-:-:S04]  /*65990*/  IMAD.WIDE R14, R6, 0x2, R4 ;  /* 0x00000002060e7825 */ /* 0x002fc800078e0204 */
[C---:B------:R-:W-:Y:S01]  /*659a0*/  IMAD.WIDE R12, R6.reuse, 0x2, R22 ;  /* 0x00000002060c7825 */ /* 0x040fe200078e0216 */
[----:B---3--:R-:W3:Y:S04]  /*659b0*/  LDL.LU R21, [R1+0x1ef8] ;  /* 0x001ef80001157983 */ /* 0x008ee80000300800 */
[----:B----4-:R-:W4:Y:S04]  /*659c0*/  LDL.LU R28, [R1+0x5d8] ;  /* 0x0005d800011c7983 */ /* 0x010f280000300800 */
[----:B------:R-:W2:Y:S04]  /*659d0*/  LDL R24, [R1+0x11c0] ;  /* 0x0011c00001187983 */ /* 0x000ea80000100800 */
[----:B------:R-:W2:Y:S04]  /*659e0*/  LDL R25, [R1+0x1400] ;  /* 0x0014000001197983 */ /* 0x000ea80000100800 */
[----:B------:R1:W-:Y:S04]  /*659f0*/  @P6 STG.E.U16 desc[UR76][R14.64], R19 ;  /* 0x000000130e006986 */ /* 0x0003e8000c10154c */
[----:B------:R0:W-:Y:S04]  /*65a00*/  @P5 STG.E.U16 desc[UR76][R12.64], R7 ;  /* 0x000000070c005986 */ /* 0x0001e8000c10154c */
[----:B-1----:R-:W2:Y:S04]  /*65a10*/  LDL.LU R19, [R1+0x1ef4] ;  /* 0x001ef40001137983 */ /* 0x002ea80000300800 */
[----:B0-----:R-:W2:Y:S04]  /*65a20*/  LDL R12, [R1+0x13f0] ;  /* 0x0013f000010c7983 */ /* 0x001ea80000100800 */
[----:B------:R-:W2:Y:S04]  /*65a30*/  LDL R13, [R1+0x13f4] ;  /* 0x0013f400010d7983 */ /* 0x000ea80000100800 */
[----:B------:R-:W2:Y:S04]  /*65a40*/  LDL R14, [R1+0x13f8] ;  /* 0x0013f800010e7983 */ /* 0x000ea80000100800 */
[----:B------:R-:W2:Y:S04]  /*65a50*/  LDL R15, [R1+0x13fc] ;  /* 0x0013fc00010f7983 */ /* 0x000ea80000100800 */
[----:B------:R0:W-:Y:S01]  /*65a60*/  STL [R1+0x1eec], R17 ;  /* 0x001eec1101007387 */ /* 0x0001e20000100800 */
[----:B---3--:R-:W-:-:S05]  /*65a70*/  IMAD.WIDE R26, R6, 0x2, R20 ;  /* 0x00000002061a7825 */ /* 0x008fca00078e0214 */
[----:B----4-:R-:W-:Y:S01]  /*65a80*/  @P3 STG.E.U16 desc[UR76][R26.64], R28 ;  /* 0x0000001c1a003986 */ /* 0x010fe2000c10154c */
[----:B------:R-:W-:Y:S02]  /*65a90*/  PRMT R7, R28, 0x7632, R7 ;  /* 0x000076321c077816 */ /* 0x000fe40000000007 */
[----:B--2---:R-:W-:Y:S02]  /*65aa0*/  ISETP.LT.AND P3, PT, R12, UR4, !P1 ;  /* 0x000000040c007c0c */ /* 0x004fe4000cf61270 */
[----:B------:R-:W-:Y:S01]  /*65ab0*/  ISETP.LT.AND P4, PT, R13, UR4, !P1 ;  /* 0x000000040d007c0c */ /* 0x000fe2000cf81270 */
[----:B------:R-:W-:Y:S01]  /*65ac0*/  IMAD.WIDE R12, R6, 0x2, R18 ;  /* 0x00000002060c7825 */ /* 0x000fe200078e0212 */
[----:B------:R-:W-:Y:S02]  /*65ad0*/  ISETP.LT.AND P5, PT, R14, UR4, !P1 ;  /* 0x000000040e007c0c */ /* 0x000fe4000cfa1270 */
[----:B------:R-:W-:Y:S01]  /*65ae0*/  ISETP.LT.AND P6, PT, R15, UR4, !P1 ;  /* 0x000000040f007c0c */ /* 0x000fe2000cfc1270 */
[----:B------:R-:W-:-:S02]  /*65af0*/  IMAD.WIDE R14, R6, 0x2, R16 ;  /* 0x00000002060e7825 */ /* 0x000fc400078e0210 */
[----:B0-----:R-:W2:Y:S04]  /*65b00*/  LDL R17, [R1+0x57c] ;  /* 0x00057c0001117983 */ /* 0x001ea80000100800 */
[----:B------:R0:W-:Y:S01]  /*65b10*/  @P3 STG.E.U16 desc[UR76][R12.64], R7 ;  /* 0x000000070c003986 */ /* 0x0001e2000c10154c */
[----:B------:R-:W-:-:S03]  /*65b20*/  PRMT R29, R0, 0x7632, R29 ;  /* 0x00007632001d7816 */ /* 0x000fc6000000001d */
[----:B------:R1:W-:Y:S04]  /*65b30*/  @P4 STG.E.U16 desc[UR76][R14.64], R0 ;  /* 0x000000000e004986 */ /* 0x0003e8000c10154c */
[----:B0-----:R-:W3:Y:S04]  /*65b40*/  LDL.LU R12, [R1+0x5e8] ;  /* 0x0005e800010c7983 */ /* 0x001ee80000300800 */
[----:B------:R-:W4:Y:S04]  /*65b50*/  LDL R13, [R1+0x13c0] ;  /* 0x0013c000010d7983 */ /* 0x000f280000100800 */
[----:B-1----:R-:W2:Y:S04]  /*65b60*/  LDL.LU R0, [R1+0x1ef0] ;  /* 0x001ef00001007983 */ /* 0x002ea80000300800 */
[----:B------:R-:W2:Y:S04]  /*65b70*/  LDL R14, [R1+0x13f0] ;  /* 0x0013f000010e7983 */ /* 0x000ea80000100800 */
[----:B------:R-:W2:Y:S01]  /*65b80*/  LDL R15, [R1+0x13f4] ;  /* 0x0013f400010f7983 */ /* 0x000ea20000100800 */
[----:B------:R-:W-:Y:S01]  /*65b90*/  VIADD R28, R24, 0x5f ;  /* 0x0000005f181c7836 */ /* 0x000fe20000000000 */
[----:B------:R-:W-:Y:S01]  /*65ba0*/  ISETP.LT.AND P1, PT, R25, UR4, !P1 ;  /* 0x0000000419007c0c */ /* 0x000fe2000cf21270 */
[----:B------:R-:W-:-:S04]  /*65bb0*/  IMAD.WIDE R24, R6, 0x2, R10 ;  /* 0x0000000206187825 */ /* 0x000fc800078e020a */
[----:B------:R-:W-:Y:S01]  /*65bc0*/  IMAD.WIDE R26, R6, 0x2, R8 ;  /* 0x00000002061a7825 */ /* 0x000fe200078e0208 */
[----:B------:R-:W-:Y:S04]  /*65bd0*/  @P5 STG.E.U16 desc[UR76][R24.64], R29 ;  /* 0x0000001d18005986 */ /* 0x000fe8000c10154c */
[----:B------:R0:W-:Y:S04]  /*65be0*/  STL [R1+0x1ebc], R29 ;  /* 0x001ebc1d01007387 */ /* 0x0001e80000100800 */
[----:B0-----:R-:W2:Y:S04]  /*65bf0*/  LDL R29, [R1+0x13e4] ;  /* 0x0013e400011d7983 */ /* 0x001ea80000100800 */
[----:B---3--:R0:W-:Y:S01]  /*65c00*/  @P6 STG.E.U16 desc[UR76][R26.64], R12 ;  /* 0x0000000c1a006986 */ /* 0x0081e2000c10154c */
[----:B------:R-:W-:-:S02]  /*65c10*/  PRMT R7, R12, 0x7632, R7 ;  /* 0x000076320c077816 */ /* 0x000fc40000000007 */
[----:B----4-:R-:W-:Y:S02]  /*65c20*/  ISETP.LT.AND P3, PT, R13, UR4, !P2 ;  /* 0x000000040d007c0c */ /* 0x010fe4000d761270 */
[----:B--2---:R-:W-:Y:S01]  /*65c30*/  ISETP.LT.AND P5, PT, R0, UR4, !P2 ;  /* 0x0000000400007c0c */ /* 0x004fe2000d7a1270 */
[----:B------:R1:W-:Y:S01]  /*65c40*/  STL [R1+0x1ee8], R0 ;  /* 0x001ee80001007387 */ /* 0x0003e20000100800 */
[----:B------:R-:W-:Y:S01]  /*65c50*/  ISETP.LT.AND P6, PT, R14, UR4, !P2 ;  /* 0x000000040e007c0c */ /* 0x000fe2000d7c1270 */
[----:B0-----:R-:W-:-:S04]  /*65c60*/  IMAD.WIDE R12, R6, 0x2, R2 ;  /* 0x00000002060c7825 */ /* 0x001fc800078e0202 */
[----:B------:R-:W-:Y:S01]  /*65c70*/  VIADD R26, R6, UR5 ;  /* 0x00000005061a7c36 */ /* 0x000fe20008000000 */
[----:B-1----:R-:W2:Y:S04]  /*65c80*/  LDL.LU R0, [R1+0x5ac] ;  /* 0x0005ac0001007983 */ /* 0x002ea80000300800 */
[----:B------:R-:W-:Y:S01]  /*65c90*/  @P1 STG.E.U16 desc[UR76][R12.64], R7 ;  /* 0x000000070c001986 */ /* 0x000fe2000c10154c */
[----:B------:R-:W-:Y:S01]  /*65ca0*/  ISETP.LT.AND P1, PT, R15, UR4, !P2 ;  /* 0x000000040f007c0c */ /* 0x000fe2000d721270 */
[----:B------:R-:W-:Y:S02]  /*65cb0*/  IMAD.WIDE R14, R26, 0x2, R20 ;  /* 0x000000021a0e7825 */ /* 0x000fe400078e0214 */
[----:B------:R0:W-:Y:S01]  /*65cc0*/  STL [R1+0x1ee4], R20 ;  /* 0x001ee41401007387 */ /* 0x0001e20000100800 */
[----:B------:R-:W-:Y:S01]  /*65cd0*/  ISETP.GE.AND P0, PT, R28, UR12, PT ;  /* 0x0000000c1c007c0c */ /* 0x000fe2000bf06270 */
[----:B------:R-:W1:Y:S02]  /*65ce0*/  LDCU UR5, c[0x0][0x3b8] ;  /* 0x00007700ff0577ac */ /* 0x000e640008000800 */
[----:B0-----:R-:W3:Y:S01]  /*65cf0*/  LDL.LU R20, [R1+0x59c] ;  /* 0x00059c0001147983 */ /* 0x001ee20000300800 */
[----:B------:R-:W-:-:S03]  /*65d00*/  IMAD.WIDE R6, R26, 0x2, R4 ;  /* 0x000000021a067825 */ /* 0x000fc600078e0204 */
[----:B------:R0:W-:Y:S01]  /*65d10*/  STL [R1+0x1ee0], R21 ;  /* 0x001ee01501007387 */ /* 0x0001e20000100800 */
[----:B------:R-:W-:-:S03]  /*65d20*/  PRMT R28, R17, 0x7632, R28 ;  /* 0x00007632111c7816 */ /* 0x000fc6000000001c */
[----:B0-----:R-:W4:Y:S04]  /*65d30*/  LDL.LU R21, [R1+0x5bc] ;  /* 0x0005bc0001157983 */ /* 0x001f280000300800 */
[----:B------:R-:W2:Y:S04]  /*65d40*/  LDL.LU R17, [R1+0x1eec] ;  /* 0x001eec0001117983 */ /* 0x000ea80000300800 */
[----:B---3--:R0:W-:Y:S04]  /*65d50*/  @P3 STG.E.U16 desc[UR76][R6.64], R20 ;  /* 0x0000001406003986 */ /* 0x0081e8000c10154c */
[----:B0-----:R-:W3:Y:S01]  /*65d60*/  LDL.LU R7, [R1+0x57c] ;  /* 0x00057c0001077983 */ /* 0x001ee20000300800 */
[----:B------:R-:W-:Y:S01]  /*65d70*/  ISETP.LT.AND P4, PT, R29, UR4, !P2 ;  /* 0x000000041d007c0c */ /* 0x000fe2000d781270 */
[----:B------:R-:W-:Y:S01]  /*65d80*/  IMAD.WIDE R12, R26, 0x2, R22 ;  /* 0x000000021a0c7825 */ /* 0x000fe200078e0216 */
[----:B------:R-:W-:-:S03]  /*65d90*/  PRMT R27, R20, 0x7632, R27 ;  /* 0x00007632141b7816 */ /* 0x000fc6000000001b */
[C---:B------:R-:W-:Y:S01]  /*65da0*/  IMAD.WIDE R24, R26.reuse, 0x2, R18 ;  /* 0x000000021a187825 */ /* 0x040fe200078e0212 */
[----:B------:R-:W2:Y:S07]  /*65db0*/  LDL R20, [R1+0x13f0] ;  /* 0x0013f00001147983 */ /* 0x000eae0000100800 */
[----:B------:R0:W-:Y:S04]  /*65dc0*/  @P4 STG.E.U16 desc[UR76][R12.64], R27 ;  /* 0x0000001b0c004986 */ /* 0x0001e8000c10154c */
[----:B0-----:R-:W4:Y:S04]  /*65dd0*/  LDL.LU R27, [R1+0x58c] ;  /* 0x00058c00011b7983 */ /* 0x001f280000300800 */
[----:B------:R-:W4:Y:S04]  /*65de0*/  LDL R12, [R1+0x11c0] ;  /* 0x0011c000010c7983 */ /* 0x000f280000100800 */
[----:B------:R-:W4:Y:S04]  /*65df0*/  LDL R13, [R1+0x13c0] ;  /* 0x0013c000010d7983 */ /* 0x000f280000100800 */
[----:B---3--:R0:W-:Y:S04]  /*65e00*/  @P5 STG.E.U16 desc[UR76][R14.64], R7 ;  /* 0x000000070e005986 */ /* 0x0081e8000c10154c */
[----:B------:R3:W-:Y:S04]  /*65e10*/  @P6 STG.E.U16 desc[UR76][R24.64], R28 ;  /* 0x0000001c18006986 */ /* 0x0007e8000c10154c */
[----:B0-----:R-:W4:Y:S04]  /*65e20*/  LDL R14, [R1+0x13fc] ;  /* 0x0013fc00010e7983 */ /* 0x001f280000100800 */
[----:B---3--:R-:W3:Y:S04]  /*65e30*/  LDL R24, [R1+0x13f8] ;  /* 0x0013f80001187983 */ /* 0x008ee80000100800 */
[----:B------:R-:W3:Y:S01]  /*65e40*/  LDL R15, [R1+0x1400] ;  /* 0x00140000010f7983 */ /* 0x000ee20000100800 */
[----:B--2---:R-:W-:Y:S01]  /*65e50*/  IMAD.WIDE R6, R26, 0x2, R16 ;  /* 0x000000021a067825 */ /* 0x004fe200078e0210 */
[----:B------:R-:W-:-:S02]  /*65e60*/  PRMT R28, R0, 0x7632, R28 ;  /* 0x00007632001c7816 */ /* 0x000fc4000000001c */
[----:B------:R-:W-:Y:S01]  /*65e70*/  ISETP.LT.AND P3, PT, R29, UR4, !P0 ;  /* 0x000000041d007c0c */ /* 0x000fe2000c761270 */
[----:B------:R0:W-:Y:S01]  /*65e80*/  STL [R1+0x1edc], R29 ;  /* 0x001edc1d01007387 */ /* 0x0001e20000100800 */
[----:B----4-:R-:W-:-:S03]  /*65e90*/  PRMT R25, R27, 0x7632, R25 ;  /* 0x000076321b197816 */ /* 0x010fc60000000019 */
[----:B------:R2:W-:Y:S01]  /*65ea0*/  @P1 STG.E.U16 desc[UR76][R6.64], R27 ;  /* 0x0000001b06001986 */ /* 0x0005e2000c10154c */
[----:B------:R-:W-:-:S03]  /*65eb0*/  ISETP.LT.AND P6, PT, R13, UR4, !P0 ;  /* 0x000000040d007c0c */ /* 0x000fc6000c7c1270 */
[----:B0-----:R-:W4:Y:S01]  /*65ec0*/  LDL.LU R29, [R1+0x5dc] ;  /* 0x0005dc00011d7983 */ /* 0x001f220000300800 */
[----:B--2---:R-:W-:Y:S02]  /*65ed0*/  VIADD R27, R12, 0x60 ;  /* 0x000000600c1b7836 */ /* 0x004fe40000000000 */
[----:B------:R-:W-:-:S04]  /*65ee0*/  IMAD.WIDE R12, R26, 0x2, R8 ;  /* 0x000000021a0c7825 */ /* 0x000fc800078e0208 */
[----:B------:R-:W-:Y:S01]  /*65ef0*/  IMAD.WIDE R6, R26, 0x2, R2 ;  /* 0x000000021a067825 */ /* 0x000fe200078e0202 */
[----:B------:R-:W-:Y:S02]  /*65f00*/  ISETP.GE.AND P1, PT, R27, UR12, PT ;  /* 0x0000000c1b007c0c */ /* 0x000fe4000bf26270 */
[----:B------:R-:W2:Y:S01]  /*65f10*/  LDL R27, [R1+0x13c0] ;  /* 0x0013c000011b7983 */ /* 0x000ea20000100800 */
[----:B------:R-:W-:Y:S02]  /*65f20*/  ISETP.LT.AND P5, PT, R14, UR4, !P2 ;  /* 0x000000040e007c0c */ /* 0x000fe4000d7a1270 */
[----:B---3--:R-:W-:Y:S02]  /*65f30*/  ISETP.LT.AND P4, PT, R24, UR4, !P2 ;  /* 0x0000000418007c0c */ /* 0x008fe4000d781270 */
[----:B------:R-:W-:Y:S01]  /*65f40*/  ISETP.LT.AND P2, PT, R15, UR4, !P2 ;  /* 0x000000040f007c0c */ /* 0x000fe2000d741270 */
[----:B------:R-:W-:-:S04]  /*65f50*/  IMAD.WIDE R14, R26, 0x2, R10 ;  /* 0x000000021a0e7825 */ /* 0x000fc800078e020a */
[----:B-1----:R-:W-:Y:S01]  /*65f60*/  VIADD R24, R26, UR5 ;  /* 0x000000051a187c36 */ /* 0x002fe20008000000 */
[----:B------:R-:W0:Y:S05]  /*65f70*/  LDCU UR5, c[0x0][0x3b8] ;  /* 0x00007700ff0577ac */ /* 0x000e2a0008000800 */
[----:B------:R1:W-:Y:S04]  /*65f80*/  @P4 STG.E.U16 desc[UR76][R14.64], R25 ;  /* 0x000000190e004986 */ /* 0x0003e8000c10154c */
[----:B------:R3:W-:Y:S04]  /*65f90*/  @P5 STG.E.U16 desc[UR76][R12.64], R0 ;  /* 0x000000000c005986 */ /* 0x0007e8000c10154c */
[----:B------:R0:W-:Y:S01]  /*65fa0*/  @P2 STG.E.U16 desc[UR76][R6.64], R28 ;  /* 0x0000001c06002986 */ /* 0x0001e2000c10154c */
[----:B------:R-:W-:-:S03]  /*65fb0*/  ISETP.LT.AND P5, PT, R20, UR4, !P0 ;  /* 0x0000000414007c0c */ /* 0x000fc6000c7a1270 */
[----:B-1----:R-:W2:Y:S04]  /*65fc0*/  LDL R25, [R1+0x11c0] ;  /* 0x0011c00001197983 */ /* 0x002ea80000100800 */
[----:B------:R-:W2:Y:S04]  /*65fd0*/  LDL R15, [R1+0x13f8] ;  /* 0x0013f800010f7983 */ /* 0x000ea80000100800 */
[----:B---3--:R-:W3:Y:S01]  /*65fe0*/  LDL.LU R0, [R1+0x1ee8] ;  /* 0x001ee80001007983 */ /* 0x008ee20000300800 */
[----:B0-----:R-:W-:Y:S01]  /*65ff0*/  IMAD.WIDE R6, R24, 0x2, R4 ;  /* 0x0000000218067825 */ /* 0x001fe200078e0204 */
[----:B------:R-:W-:-:S02]  /*66000*/  PRMT R14, R21, 0x7632, R14 ;  /* 0x00007632150e7816 */ /* 0x000fc4000000000e */
[----:B------:R-:W2:Y:S04]  /*66010*/  LDL.LU R20, [R1+0x1ee4] ;  /* 0x001ee40001147983 */ /* 0x000ea80000300800 */
[----:B------:R0:W-:Y:S04]  /*66020*/  @P6 STG.E.U16 desc[UR76][R6.64], R21 ;  /* 0x0000001506006986 */ /* 0x0001e8000c10154c */
[----:B0-----:R-:W2:Y:S04]  /*66030*/  LDL.LU R21, [R1+0x1ee0] ;  /* 0x001ee00001157983 */ /* 0x001ea80000300800 */
[----:B------:R-:W2:Y:S01]  /*66040*/  LDL R7, [R1+0x13f4] ;  /* 0x0013f40001077983 */ /* 0x000ea20000100800 */
[----:B------:R-:W-:Y:S01]  /*66050*/  IMAD.WIDE R12, R24, 0x2, R22 ;  /* 0x00000002180c7825 */ /* 0x000fe200078e0216 */
[----:B----4-:R-:W-:-:S04]  /*66060*/  PRMT R26, R29, 0x7632, R26 ;  /* 0x000076321d1a7816 */ /* 0x010fc8000000001a */
[----:B------:R0:W-:Y:S02]  /*66070*/  @P3 STG.E.U16 desc[UR76][R12.64], R14 ;  /* 0x0000000e0c003986 */ /* 0x0001e4000c10154c */
[----:B0-----:R-:W-:Y:S01]  /*66080*/  IMAD.WIDE R12, R24, 0x2, R18 ;  /* 0x00000002180c7825 */ /* 0x001fe200078e0212 */
[----:B---3--:R-:W-:-:S03]  /*66090*/  ISETP.LT.AND P4, PT, R0, UR4, !P0 ;  /* 0x0000000400007c0c */ /* 0x008fc6000c781270 */
[----:B--2---:R-:W-:-:S05]  /*660a0*/  VIADD R25, R25, 0x61 ;  /* 0x0000006119197836 */ /* 0x004fca0000000000 */
[----:B------:R-:W-:Y:S02]  /*660b0*/  ISETP.GE.AND P2, PT, R25, UR12, PT ;  /* 0x0000000c19007c0c */ /* 0x000fe4000bf46270 */
[----:B------:R-:W-:Y:S01]  /*660c0*/  ISETP.LT.AND P6, PT, R7, UR4, !P0 ;  /* 0x0000000407007c0c */ /* 0x000fe2000c7c1270 */
[C---:B------:R-:W-:Y:S01]  /*660d0*/  IMAD.WIDE R6, R24.reuse, 0x2, R20 ;  /* 0x0000000218067825 */ /* 0x040fe200078e0214 */
[----:B------:R0:W-:Y:S04]  /*660e0*/  STL [R1+0x1ed8], R21 ;  /* 0x001ed81501007387 */ /* 0x0001e80000100800 */
[----:B------:R-:W-:Y:S04]  /*660f0*/  @P4 STG.E.U16 desc[UR76][R6.64], R29 ;  /* 0x0000001d06004986 */ /* 0x000fe8000c10154c */
[----:B0-----:R-:W2:Y:S04]  /*66100*/  LDL.LU R21, [R1+0x5ec] ;  /* 0x0005ec0001157983 */ /* 0x001ea80000300800 */
[----:B------:R0:W-:Y:S04]  /*66110*/  STL [R1+0x1ed4], R19 ;  /* 0x001ed41301007387 */ /* 0x0001e80000100800 */
[----:B------:R1:W-:Y:S04]  /*66120*/  @P5 STG.E.U16 desc[UR76][R12.64], R26 ;  /* 0x0000001a0c005986 */ /* 0x0003e8000c10154c */
[----:B0-----:R-:W3:Y:S04]  /*66130*/  LDL.LU R19, [R1+0x5f0] ;  /* 0x0005f00001137983 */ /* 0x001ee80000300800 */
[----:B------:R-:W4:Y:S04]  /*66140*/  LDL R25, [R1+0x1400] ;  /* 0x0014000001197983 */ /* 0x000f280000100800 */
[----:B------:R-:W3:Y:S04]  /*66150*/  LDL.LU R29, [R1+0x1edc] ;  /* 0x001edc00011d7983 */ /* 0x000ee80000300800 */
[----:B------:R-:W3:Y:S04]  /*66160*/  LDL R6, [R1+0x13fc] ;  /* 0x0013fc0001067983 */ /* 0x000ee80000100800 */
[----:B-1----:R-:W4:Y:S01]  /*66170*/  LDL.LU R13, [R1+0x5cc] ;  /* 0x0005cc00010d7983 */ /* 0x002f220000300800 */
[----:B------:R-:W-:Y:S01]  /*66180*/  ISETP.LT.AND P3, PT, R15, UR4, !P0 ;  /* 0x000000040f007c0c */ /* 0x000fe2000c761270 */
[----:B------:R-:W-:Y:S01]  /*66190*/  IMAD.WIDE R14, R24, 0x2, R16 ;  /* 0x00000002180e7825 */ /* 0x000fe200078e0210 */
[----:B------:R-:W-:-:S03]  /*661a0*/  ISETP.LT.AND P5, PT, R27, UR4, !P1 ;  /* 0x000000041b007c0c */ /* 0x000fc6000cfa1270 */
[----:B------:R-:W-:Y:S01]  /*661b0*/  IMAD.WIDE R26, R24, 0x2, R8 ;  /* 0x00000002181a7825 */ /* 0x000fe200078e0208 */
[----:B--2---:R-:W-:Y:S02]  /*661c0*/  PRMT R28, R21, 0x7632, R28 ;  /* 0x00007632151c7816 */ /* 0x004fe4000000001c */
[----:B---3--:R-:W-:Y:S02]  /*661d0*/  ISETP.LT.AND P4, PT, R6, UR4, !P0 ;  /* 0x0000000406007c0c */ /* 0x008fe4000c781270 */
[----:B----4-:R-:W-:Y:S01]  /*661e0*/  ISETP.LT.AND P0, PT, R25, UR4, !P0 ;  /* 0x0000000419007c0c */ /* 0x010fe2000c701270 */
[----:B------:R0:W-:Y:S01]  /*661f0*/  @P6 STG.E.U16 desc[UR76][R14.64], R13 ;  /* 0x0000000d0e006986 */ /* 0x0001e2000c10154c */
[----:B------:R-:W-:Y:S02]  /*66200*/  ISETP.LT.AND P6, PT, R29, UR4, !P1 ;  /* 0x000000041d007c0c */ /* 0x000fe4000cfc1270 */
[----:B------:R-:W-:Y:S01]  /*66210*/  PRMT R7, R13, 0x7632, R7 ;  /* 0x000076320d077816 */ /* 0x000fe20000000007 */
[C---:B------:R-:W-:Y:S01]  /*66220*/  VIADD R6, R24.reuse, UR5 ;  /* 0x0000000518067c36 */ /* 0x040fe20008000000 */
[----:B------:R1:W-:Y:S01]  /*66230*/  STL [R1+0x1ecc], R29 ;  /* 0x001ecc1d01007387 */ /* 0x0003e20000100800 */
[----:B------:R-:W2:Y:S01]  /*66240*/  LDCU UR5, c[0x0][0x3b8] ;  /* 0x00007700ff0577ac */ /* 0x000ea20008000800 */
[----:B0-----:R-:W-:-:S04]  /*66250*/  IMAD.WIDE R12, R24, 0x2, R10 ;  /* 0x00000002180c7825 */ /* 0x001fc800078e020a */
[----:B------:R-:W-:Y:S01]  /*66260*/  IMAD.WIDE R24, R24, 0x2, R2 ;  /* 0x0000000218187825 */ /* 0x000fe200078e0202 */
[----:B-1----:R-:W3:Y:S04]  /*66270*/  LDL.LU R29, [R1+0x610] ;  /* 0x00061000011d7983 */ /* 0x002ee80000300800 */
[----:B------:R0:W-:Y:S01]  /*66280*/  @P3 STG.E.U16 desc[UR76][R12.64], R7 ;  /* 0x000000070c003986 */ /* 0x0001e2000c10154c */
[----:B------:R-:W-:Y:S01]  /*66290*/  IMAD.WIDE R14, R6, 0x2, R4 ;  /* 0x00000002060e7825 */ /* 0x000fe200078e0204 */
[----:B------:R-:W-:Y:S02]  /*662a0*/  ISETP.LT.AND P3, PT, R0, UR4, !P1 ;  /* 0x0000000400007c0c */ /* 0x000fe4000cf61270 */
[----:B------:R1:W-:Y:S04]  /*662b0*/  STL [R1+0x1ed0], R0 ;  /* 0x001ed00001007387 */ /* 0x0003e80000100800 */
[----:B------:R4:W-:Y:S04]  /*662c0*/  @P4 STG.E.U16 desc[UR76][R26.64], R21 ;  /* 0x000000151a004986 */ /* 0x0009e8000c10154c */
[----:B------:R2:W-:Y:S04]  /*662d0*/  @P0 STG.E.U16 desc[UR76][R24.64], R28 ;  /* 0x0000001c18000986 */ /* 0x0005e8000c10154c */
[----:B------:R2:W-:Y:S01]  /*662e0*/  @P5 STG.E.U16 desc[UR76][R14.64], R19 ;  /* 0x000000130e005986 */ /* 0x0005e2000c10154c */
[----:B0-----:R-:W-:Y:S01]  /*662f0*/  IMAD.WIDE R12, R6, 0x2, R22 ;  /* 0x00000002060c7825 */ /* 0x001fe200078e0216 */
[----:B------:R-:W-:-:S02]  /*66300*/  PRMT R7, R19, 0x7632, R7 ;  /* 0x0000763213077816 */ /* 0x000fc40000000007 */
[----:B-1----:R-:W3:Y:S04]  /*66310*/  LDL R0, [R1+0x1400] ;  /* 0x0014000001007983 */ /* 0x002ee80000100800 */
[----:B----4-:R-:W4:Y:S04]  /*66320*/  LDL.LU R21, [R1+0x1ed8] ;  /* 0x001ed80001157983 */ /* 0x010f280000300800 */
[----:B--2---:R-:W2:Y:S04]  /*66330*/  LDL R24, [R1+0x13fc] ;  /* 0x0013fc0001187983 */ /* 0x004ea80000100800 */
[----:B------:R-:W2:Y:S04]  /*66340*/  LDL.LU R25, [R1+0x600] ;  /* 0x0006000001197983 */ /* 0x000ea80000300800 */
[----:B------:R-:W3:Y:S04]  /*66350*/  LDL.LU R19, [R1+0x1ed4] ;  /* 0x001ed40001137983 */ /* 0x000ee80000300800 */
[----:B------:R0:W-:Y:S04]  /*66360*/  @P6 STG.E.U16 desc[UR76][R12.64], R7 ;  /* 0x000000070c006986 */ /* 0x0001e8000c10154c */
[----:B------:R-:W3:Y:S04]  /*66370*/  LDL R14, [R1+0x13f4] ;  /* 0x0013f400010e7983 */ /* 0x000ee80000100800 */
[----:B------:R-:W3:Y:S04]  /*66380*/  LDL R15, [R1+0x13f8] ;  /* 0x0013f800010f7983 */ /* 0x000ee80000100800 */
[----:B0-----:R-:W3:Y:S04]  /*66390*/  LDL R12, [R1+0x13f0] ;  /* 0x0013f000010c7983 */ /* 0x001ee80000100800 */
[----:B------:R-:W3:Y:S04]  /*663a0*/  LDL R13, [R1+0x11c0] ;  /* 0x0011c000010d7983 */ /* 0x000ee80000100800 */
[----:B------:R0:W-:Y:S01]  /*663b0*/  STL [R1+0x1ec8], R16 ;  /* 0x001ec81001007387 */ /* 0x0001e20000100800 */
[----:B----4-:R-:W-:-:S05]  /*663c0*/  IMAD.WIDE R26, R6, 0x2, R20 ;  /* 0x00000002061a7825 */ /* 0x010fca00078e0214 */
[----:B--2---:R-:W-:Y:S01]  /*663d0*/  @P3 STG.E.U16 desc[UR76][R26.64], R25 ;  /* 0x000000191a003986 */ /* 0x004fe2000c10154c */
[----:B---3--:R-:W-:Y:S02]  /*663e0*/  ISETP.LT.AND P3, PT, R14, UR4, !P1 ;  /* 0x000000040e007c0c */ /* 0x008fe4000cf61270 */
[----:B------:R-:W-:Y:S02]  /*663f0*/  ISETP.LT.AND P4, PT, R15, UR4, !P1 ;  /* 0x000000040f007c0c */ /* 0x000fe4000cf81270 */
[----:B------:R-:W-:Y:S01]  /*66400*/  ISETP.LT.AND P6, PT, R12, UR4, !P1 ;  /* 0x000000040c007c0c */ /* 0x000fe2000cfc1270 */
[----:B------:R-:W-:Y:S02]  /*66410*/  VIADD R7, R13, 0x62 ;  /* 0x000000620d077836 */ /* 0x000fe40000000000 */
[----:B------:R-:W-:-:S04]  /*66420*/  IMAD.WIDE R12, R6, 0x2, R18 ;  /* 0x00000002060c7825 */ /* 0x000fc800078e0212 */
[----:B------:R-:W-:Y:S02]  /*66430*/  IMAD.WIDE R14, R6, 0x2, R16 ;  /* 0x00000002060e7825 */ /* 0x000fe400078e0210 */
[----:B0-----:R-:W2:Y:S01]  /*66440*/  LDL.LU R16, [R1+0x630] ;  /* 0x0006300001107983 */ /* 0x001ea20000300800 */
[----:B------:R-:W-:Y:S02]  /*66450*/  ISETP.GE.AND P0, PT, R7, UR12, PT ;  /* 0x0000000c07007c0c */ /* 0x000fe4000bf06270 */
[----:B------:R-:W-:Y:S01]  /*66460*/  PRMT R7, R25, 0x7632, R7 ;  /* 0x0000763219077816 */ /* 0x000fe20000000007 */
[----:B------:R0:W-:Y:S01]  /*66470*/  STL [R1+0x1ec4], R17 ;  /* 0x001ec41101007387 */ /* 0x0001e20000100800 */
[----:B------:R-:W-:Y:S02]  /*66480*/  ISETP.LT.AND P5, PT, R24, UR4, !P1 ;  /* 0x0000000418007c0c */ /* 0x000fe4000cfa1270 */
[----:B------:R-:W-:Y:S02]  /*66490*/  ISETP.LT.AND P1, PT, R0, UR4, !P1 ;  /* 0x0000000400007c0c */ /* 0x000fe4000cf21270 */
[----:B------:R-:W-:Y:S01]  /*664a0*/  PRMT R28, R29, 0x7632, R28 ;  /* 0x000076321d1c7816 */ /* 0x000fe2000000001c */
[----:B------:R1:W-:Y:S04]  /*664b0*/  @P6 STG.E.U16 desc[UR76][R12.64], R7 ;  /* 0x000000070c006986 */ /* 0x0003e8000c10154c */
[----:B------:R3:W-:Y:S04]  /*664c0*/  @P3 STG.E.U16 desc[UR76][R14.64], R29 ;  /* 0x0000001d0e003986 */ /* 0x0007e8000c10154c */
[----:B0-----:R-:W4:Y:S04]  /*664d0*/  LDL.LU R17, [R1+0x640] ;  /* 0x0006400001117983 */ /* 0x001f280000300800 */
[----:B-1----:R-:W2:Y:S04]  /*664e0*/  LDL R12, [R1+0x11c0] ;  /* 0x0011c000010c7983 */ /* 0x002ea80000100800 */
[----:B------:R-:W2:Y:S04]  /*664f0*/  LDL R13, [R1+0x13c0] ;  /* 0x0013c000010d7983 */ /* 0x000ea80000100800 */
[----:B------:R-:W4:Y:S04]  /*66500*/  LDL.LU R0, [R1+0x1ed0] ;  /* 0x001ed00001007983 */ /* 0x000f280000300800 */
[----:B---3--:R-:W3:Y:S04]  /*66510*/  LDL.LU R29, [R1+0x1ecc] ;  /* 0x001ecc00011d7983 */ /* 0x008ee80000300800 */
[----:B------:R-:W4:Y:S04]  /*66520*/  LDL.LU R14, [R1+0x620] ;  /* 0x00062000010e7983 */ /* 0x000f280000300800 */
[----:B------:R-:W4:Y:S01]  /*66530*/  LDL R15, [R1+0x13f0] ;  /* 0x0013f000010f7983 */ /* 0x000f220000100800 */
[----:B------:R-:W-:-:S04]  /*66540*/  IMAD.WIDE R24, R6, 0x2, R10 ;  /* 0x0000000206187825 */ /* 0x000fc800078e020a */
[----:B------:R-:W-:Y:S01]  /*66550*/  IMAD.WIDE R26, R6, 0x2, R8 ;  /* 0x00000002061a7825 */ /* 0x000fe200078e0208 */
[----:B------:R-:W-:Y:S01]  /*66560*/  @P4 STG.E.U16 desc[UR76][R24.64], R28 ;  /* 0x0000001c18004986 */ /* 0x000fe2000c10154c */
[----:B--2---:R-:W-:Y:S02]  /*66570*/  ISETP.LT.AND P3, PT, R13, UR4, !P2 ;  /* 0x000000040d007c0c */ /* 0x004fe4000d761270 */
[----:B---3--:R-:W-:Y:S01]  /*66580*/  ISETP.LT.AND P4, PT, R29, UR4, !P2 ;  /* 0x000000041d007c0c */ /* 0x008fe2000d781270 */
[----:B----4-:R0:W-:Y:S01]  /*66590*/  @P5 STG.E.U16 desc[UR76][R26.64], R14 ;  /* 0x0000000e1a005986 */ /* 0x0101e2000c10154c */
[----:B------:R-:W-:Y:S02]  /*665a0*/  PRMT R7, R14, 0x7632, R7 ;  /* 0x000076320e077816 */ /* 0x000fe40000000007 */
[----:B------:R-:W-:Y:S02]  /*665b0*/  ISETP.LT.AND P6, PT, R15, UR4, !P2 ;  /* 0x000000040f007c0c */ /* 0x000fe4000d7c1270 */
[----:B------:R-:W-:Y:S01]  /*665c0*/  ISETP.LT.AND P5, PT, R0, UR4, !P2 ;  /* 0x0000000400007c0c */ /* 0x000fe2000d7a1270 */
[----:B------:R-:W2:Y:S01]  /*665d0*/  LDL.LU R29, [R1+0x660] ;  /* 0x00066000011d7983 */ /* 0x000ea20000300800 */
[----:B0-----:R-:W-:-:S02]  /*665e0*/  VIADD R14, R12, 0x63 ;  /* 0x000000630c0e7836 */ /* 0x001fc40000000000 */
        /* <DEDUP_REMOVED lines=8> */
[----:B------:R-:W3:Y:S01]  /*66670*/  LDCU UR5, c[0x0][0x3b8] ;  /* 0x00007700ff0577ac */ /* 0x000ee20008000800 */
[----:B0-----:R-:W4:Y:S01]  /*66680*/  LDL.LU R0, [R1+0x650] ;  /* 0x0006500001007983 */ /* 0x001f220000300800 */
[----:B-1----:R-:W-:Y:S01]  /*66690*/  IMAD.WIDE R12, R6, 0x2, R4 ;  /* 0x00000002060c7825 */ /* 0x002fe200078e0204 */
[----:B------:R-:W-:-:S04]  /*666a0*/  PRMT R7, R16, 0x7632, R7 ;  /* 0x0000763210077816 */ /* 0x000fc80000000007 */
[----:B------:R0:W-:Y:S04]  /*666b0*/  @P3 STG.E.U16 desc[UR76][R12.64], R16 ;  /* 0x000000100c003986 */ /* 0x0001e8000c10154c */
[----:B------:R1:W-:Y:S04]  /*666c0*/  @P4 STG.E.U16 desc[UR76][R14.64], R7 ;  /* 0x000000070e004986 */ /* 0x0003e8000c10154c */
[----:B------:R3:W-:Y:S04]  /*666d0*/  @P5 STG.E.U16 desc[UR76][R24.64], R17 ;  /* 0x0000001118005986 */ /* 0x0007e8000c10154c */
[----:B0-----:R-:W2:Y:S04]  /*666e0*/  LDL.LU R16, [R1+0x1ec8] ;  /* 0x001ec80001107983 */ /* 0x001ea80000300800 */
[----:B-1----:R-:W2:Y:S04]  /*666f0*/  LDL R7, [R1+0x13f4] ;  /* 0x0013f40001077983 */ /* 0x002ea80000100800 */
[----:B------:R-:W2:Y:S04]  /*66700*/  LDL R14, [R1+0x13f8] ;  /* 0x0013f800010e7983 */ /* 0x000ea80000100800 */
[----:B------:R-:W2:Y:S04]  /*66710*/  LDL R15, [R1+0x13fc] ;  /* 0x0013fc00010f7983 */ /* 0x000ea80000100800 */
[----:B------:R-:W2:Y:S04]  /*66720*/  LDL R12, [R1+0x1400] ;  /* 0x00140000010c7983 */ /* 0x000ea80000100800 */
[----:B------:R-:W2:Y:S04]  /*66730*/  LDL R13, [R1+0x13c0] ;  /* 0x0013c000010d7983 */ /* 0x000ea80000100800 */
[----:B---3--:R-:W3:Y:S01]  /*66740*/  LDL.LU R17, [R1+0x1ec4] ;  /* 0x001ec40001117983 */ /* 0x008ee20000300800 */
[----:B------:R-:W-:-:S04]  /*66750*/  IMAD.WIDE R26, R6, 0x2, R18 ;  /* 0x00000002061a7825 */ /* 0x000fc800078e0212 */
[----:B------:R-:W-:Y:S01]  /*66760*/  IMAD.WIDE R24, R6, 0x2, R10 ;  /* 0x0000000206187825 */ /* 0x000fe200078e020a */
[----:B------:R-:W-:Y:S04]  /*66770*/  @P6 STG.E.U16 desc[UR76][R26.64], R28 ;  /* 0x0000001c1a006986 */ /* 0x000fe8000c10154c */
[----:B------:R0:W-:Y:S04]  /*66780*/  STL [R1+0x1eb8], R11 ;  /* 0x001eb80b01007387 */ /* 0x0001e80000100800 */
[----:B0-----:R-:W3:Y:S01]  /*66790*/  LDL.LU R11, [R1+0x604] ;  /* 0x00060400010b7983 */ /* 0x001ee20000300800 */
[----:B----4-:R-:W-:-:S02]  /*667a0*/  PRMT R28, R0, 0x7632, R28 ;  /* 0x00007632001c7816 */ /* 0x010fc4000000001c */
[----:B--2---:R-:W-:Y:S02]  /*667b0*/  ISETP.LT.AND P3, PT, R7, UR4, !P2 ;  /* 0x0000000407007c0c */ /* 0x004fe4000d761270 */
[----:B------:R-:W-:Y:S02]  /*667c0*/  ISETP.LT.AND P5, PT, R14, UR4, !P2 ;  /* 0x000000040e007c0c */ /* 0x000fe4000d7a1270 */
[----:B------:R-:W-:Y:S02]  /*667d0*/  ISETP.LT.AND P4, PT, R15, UR4, !P2 ;  /* 0x000000040f007c0c */ /* 0x000fe4000d781270 */
[----:B------:R-:W-:Y:S01]  /*667e0*/  ISETP.LT.AND P2, PT, R12, UR4, !P2 ;  /* 0x000000040c007c0c */ /* 0x000fe2000d741270 */
[----:B---3--:R-:W-:Y:S01]  /*667f0*/  IMAD.WIDE R26, R6, 0x2, R16 ;  /* 0x00000002061a7825 */ /* 0x008fe200078e0210 */
        /* <DEDUP_REMOVED lines=22> */
[----:B--2---:R-:W-:Y:S01]  /*66960*/  ISETP.LT.AND P5, PT, R15, UR4, !P0 ;  /* 0x000000040f007c0c */ /* 0x004fe2000c7a1270 */
[----:B------:R1:W-:Y:S01]  /*66970*/  @P6 STG.E.U16 desc[UR76][R26.64], R14 ;  /* 0x0000000e1a006986 */ /* 0x0003e2000c10154c */
[----:B------:R-:W-:Y:S01]  /*66980*/  PRMT R6, R14, 0x7632, R6 ;  /* 0x000076320e067816 */ /* 0x000fe20000000006 */
[----:B------:R-:W-:Y:S01]  /*66990*/  IMAD.WIDE R12, R7, 0x2, R22 ;  /* 0x00000002070c7825 */ /* 0x000fe200078e0216 */
[----:B------:R-:W-:-:S03]  /*669a0*/  ISETP.LT.AND P6, PT, R28, UR4, !P0 ;  /* 0x000000041c007c0c */ /* 0x000fc6000c7c1270 */
[----:B------:R-:W-:Y:S01]  /*669b0*/  VIADD R28, R24, 0x64 ;  /* 0x00000064181c7836 */ /* 0x000fe20000000000 */
[----:B------:R-:W-:Y:S01]  /*669c0*/  ISETP.LT.AND P3, PT, R25, UR4, !P0 ;  /* 0x0000000419007c0c */ /* 0x000fe2000c761270 */
[----:B------:R-:W-:Y:S01]  /*669d0*/  IMAD.WIDE R24, R7, 0x2, R18 ;  /* 0x0000000207187825 */ /* 0x000fe200078e0212 */
[----:B---3--:R-:W-:-:S03]  /*669e0*/  PRMT R29, R11, 0x7632, R29 ;  /* 0x000076320b1d7816 */ /* 0x008fc6000000001d */
[C---:B-1----:R-:W-:Y:S02]  /*669f0*/  IMAD.WIDE R14, R7.reuse, 0x2, R20 ;  /* 0x00000002070e7825 */ /* 0x042fe400078e0214 */
[----:B------:R-:W2:Y:S04]  /*66a00*/  LDL.LU R21, [R1+0x624] ;  /* 0x0006240001157983 */ /* 0x000ea80000300800 */
[----:B------:R1:W-:Y:S04]  /*66a10*/  STL [R1+0x1eb0], R19 ;  /* 0x001eb01301007387 */ /* 0x0003e80000100800 */
[----:B------:R3:W-:Y:S04]  /*66a20*/  @P2 STG.E.U16 desc[UR76][R12.64], R6 ;  /* 0x000000060c002986 */ /* 0x0007e8000c10154c */
[----:B------:R4:W-:Y:S04]  /*66a30*/  @P4 STG.E.U16 desc[UR76][R14.64], R11 ;  /* 0x0000000b0e004986 */ /* 0x0009e8000c10154c */
[----:B------:R0:W-:Y:S04]  /*66a40*/  @P5 STG.E.U16 desc[UR76][R24.64], R29 ;  /* 0x0000001d18005986 */ /* 0x0001e8000c10154c */
[----:B-1----:R-:W2:Y:S04]  /*66a50*/  LDL.LU R19, [R1+0x634] ;  /* 0x0006340001137983 */ /* 0x002ea80000300800 */
[----:B---3--:R-:W3:Y:S04]  /*66a60*/  LDL.LU R12, [R1+0x614] ;  /* 0x00061400010c7983 */ /* 0x008ee80000300800 */
[----:B------:R-:W3:Y:S04]  /*66a70*/  LDL R13, [R1+0x13fc] ;  /* 0x0013fc00010d7983 */ /* 0x000ee80000100800 */
[----:B------:R-:W3:Y:S04]  /*66a80*/  LDL R6, [R1+0x13e4] ;  /* 0x0013e40001067983 */ /* 0x000ee80000100800 */
[----:B----4-:R-:W4:Y:S04]  /*66a90*/  LDL.LU R11, [R1+0x1eb8] ;  /* 0x001eb800010b7983 */ /* 0x010f280000300800 */
[----:B0-----:R-:W4:Y:S04]  /*66aa0*/  LDL R25, [R1+0x1400] ;  /* 0x0014000001197983 */ /* 0x001f280000100800 */
[----:B------:R-:W4:Y:S01]  /*66ab0*/  LDL R15, [R1+0x13c0] ;  /* 0x0013c000010f7983 */ /* 0x000f220000100800 */
[----:B------:R-:W-:Y:S01]  /*66ac0*/  IMAD.WIDE R26, R7, 0x2, R16 ;  /* 0x00000002071a7825 */ /* 0x000fe200078e0210 */
[----:B------:R-:W-:-:S02]  /*66ad0*/  ISETP.GE.AND P2, PT, R28, UR12, PT ;  /* 0x0000000c1c007c0c */ /* 0x000fc4000bf46270 */
[----:B------:R0:W-:Y:S04]  /*66ae0*/  STL [R1+0x1e64], R29 ;  /* 0x001e641d01007387 */ /* 0x0001e80000100800 */
[----:B0-----:R-:W4:Y:S04]  /*66af0*/  LDL R29, [R1+0x13f4] ;  /* 0x0013f400011d7983 */ /* 0x001f280000100800 */
[----:B------:R-:W-:Y:S01]  /*66b00*/  STL [R1+0x1ea8], R0 ;  /* 0x001ea80001007387 */ /* 0x000fe20000100800 */
[----:B--2---:R-:W-:Y:S02]  /*66b10*/  PRMT R28, R21, 0x7632, R28 ;  /* 0x00007632151c7816 */ /* 0x004fe4000000001c */
[----:B---3--:R-:W-:Y:S01]  /*66b20*/  ISETP.LT.AND P4, PT, R13, UR4, !P0 ;  /* 0x000000040d007c0c */ /* 0x008fe2000c781270 */
[----:B------:R0:W-:Y:S01]  /*66b30*/  @P6 STG.E.U16 desc[UR76][R26.64], R12 ;  /* 0x0000000c1a006986 */ /* 0x0001e2000c10154c */
[----:B----4-:R-:W-:-:S02]  /*66b40*/  ISETP.LT.AND P0, PT, R25, UR4, !P0 ;  /* 0x0000000419007c0c */ /* 0x010fc4000c701270 */
[----:B------:R-:W-:Y:S02]  /*66b50*/  PRMT R14, R12, 0x7632, R14 ;  /* 0x000076320c0e7816 */ /* 0x000fe4000000000e */
[----:B------:R-:W-:Y:S02]  /*66b60*/  ISETP.LT.AND P5, PT, R15, UR4, !P1 ;  /* 0x000000040f007c0c */ /* 0x000fe4000cfa1270 */
[----:B------:R-:W-:Y:S01]  /*66b70*/  ISETP.LT.AND P6, PT, R6, UR4, !P1 ;  /* 0x0000000406007c0c */ /* 0x000fe2000cfc1270 */
[C---:B------:R-:W-:Y:S02]  /*66b80*/  VIADD R6, R7.reuse, UR5 ;  /* 0x0000000507067c36 */ /* 0x040fe40008000000 */
[C---:B------:R-:W-:Y:S01]  /*66b90*/  IMAD.WIDE R24, R7.reuse, 0x2, R2 ;  /* 0x0000000207187825 */ /* 0x040fe200078e0202 */
[----:B------:R-:W1:Y:S03]  /*66ba0*/  LDCU UR5, c[0x0][0x3b8] ;  /* 0x00007700ff0577ac */ /* 0x000e660008000800 */
[----:B0-----:R-:W-:-:S04]  /*66bb0*/  IMAD.WIDE R12, R7, 0x2, R10 ;  /* 0x00000002070c7825 */ /* 0x001fc800078e020a */
[----:B------:R-:W-:Y:S01]  /*66bc0*/  IMAD.WIDE R26, R7, 0x2, R8 ;  /* 0x00000002071a7825 */ /* 0x000fe200078e0208 */
[----:B------:R-:W-:Y:S01]  /*66bd0*/  PRMT R7, R19, 0x7632, R7 ;  /* 0x0000763213077816 */ /* 0x000fe20000000007 */
[----:B------:R0:W-:Y:S01]  /*66be0*/  @P3 STG.E.U16 desc[UR76][R12.64], R14 ;  /* 0x0000000e0c003986 */ /* 0x0001e2000c10154c */
[----:B------:R-:W-:-:S03]  /*66bf0*/  ISETP.LT.AND P3, PT, R0, UR4, !P1 ;  /* 0x0000000400007c0c */ /* 0x000fc6000cf61270 */
[----:B------:R-:W2:Y:S04]  /*66c00*/  LDL.LU R0, [R1+0x654] ;  /* 0x0006540001007983 */ /* 0x000ea80000300800 */
[----:B------:R3:W-:Y:S04]  /*66c10*/  STL [R1+0x1eac], R3 ;  /* 0x001eac0301007387 */ /* 0x0007e80000100800 */
[----:B------:R4:W-:Y:S04]  /*66c20*/  @P4 STG.E.U16 desc[UR76][R26.64], R21 ;  /* 0x000000151a004986 */ /* 0x0009e8000c10154c */
[----:B------:R1:W-:Y:S01]  /*66c30*/  @P0 STG.E.U16 desc[UR76][R24.64], R28 ;  /* 0x0000001c18000986 */ /* 0x0003e2000c10154c */
[----:B0-----:R-:W-:-:S04]  /*66c40*/  IMAD.WIDE R14, R6, 0x2, R4 ;  /* 0x00000002060e7825 */ /* 0x001fc800078e0204 */
[C---:B------:R-:W-:Y:S01]  /*66c50*/  IMAD.WIDE R12, R6.reuse, 0x2, R22 ;  /* 0x00000002060c7825 */ /* 0x040fe200078e0216 */
[----:B---3--:R-:W3:Y:S04]  /*66c60*/  LDL R3, [R1+0x1400] ;  /* 0x0014000001037983 */ /* 0x008ee80000100800 */
[----:B----4-:R-:W4:Y:S04]  /*66c70*/  LDL.LU R21, [R1+0x1eb4] ;  /* 0x001eb40001157983 */ /* 0x010f280000300800 */
[----:B-1----:R-:W2:Y:S04]  /*66c80*/  LDL R24, [R1+0x13fc] ;  /* 0x0013fc0001187983 */ /* 0x002ea80000100800 */
[----:B------:R-:W2:Y:S04]  /*66c90*/  LDL.LU R25, [R1+0x644] ;  /* 0x0006440001197983 */ /* 0x000ea80000300800 */
[----:B------:R0:W-:Y:S04]  /*66ca0*/  @P5 STG.E.U16 desc[UR76][R14.64], R19 ;  /* 0x000000130e005986 */ /* 0x0001e8000c10154c */
[----:B------:R1:W-:Y:S04]  /*66cb0*/  @P6 STG.E.U16 desc[UR76][R12.64], R7 ;  /* 0x000000070c006986 */ /* 0x0003e8000c10154c */
[----:B0-----:R-:W3:Y:S04]  /*66cc0*/  LDL.LU R19, [R1+0x1eb0] ;  /* 0x001eb00001137983 */ /* 0x001ee80000300800 */
[----:B-1----:R-:W3:Y:S04]  /*66cd0*/  LDL R13, [R1+0x13f0] ;  /* 0x0013f000010d7983 */ /* 0x002ee80000100800 */
[----:B------:R-:W3:Y:S04]  /*66ce0*/  LDL R14, [R1+0x11c0] ;  /* 0x0011c000010e7983 */ /* 0x000ee80000100800 */
[----:B------:R-:W3:Y:S04]  /*66cf0*/  LDL R15, [R1+0x13f8] ;  /* 0x0013f800010f7983 */ /* 0x000ee80000100800 */
[----:B------:R0:W-:Y:S01]  /*66d00*/  STL [R1+0x1ea0], R29 ;  /* 0x001ea01d01007387 */ /* 0x0001e20000100800 */
[----:B----4-:R-:W-:-:S05]  /*66d10*/  IMAD.WIDE R26, R6, 0x2, R20 ;  /* 0x00000002061a7825 */ /* 0x010fca00078e0214 */
[----:B--2---:R-:W-:Y:S01]  /*66d20*/  @P3 STG.E.U16 desc[UR76][R26.64], R25 ;  /* 0x000000191a003986 */ /* 0x004fe2000c10154c */
[----:B------:R-:W-:-:S03]  /*66d30*/  ISETP.LT.AND P3, PT, R29, UR4, !P1 ;  /* 0x000000041d007c0c */ /* 0x000fc6000cf61270 */
[----:B0-----:R-:W2:Y:S01]  /*66d40*/  LDL.LU R29, [R1+0x5f8] ;  /* 0x0005f800011d7983 */ /* 0x001ea20000300800 */
[----:B---3--:R-:W-:Y:S01]  /*66d50*/  ISETP.LT.AND P6, PT, R13, UR4, !P1 ;  /* 0x000000040d007c0c */ /* 0x008fe2000cfc1270 */
[----:B------:R-:W-:Y:S02]  /*66d60*/  VIADD R7, R14, 0x65 ;  /* 0x000000650e077836 */ /* 0x000fe40000000000 */
[C---:B------:R-:W-:Y:S01]  /*66d70*/  IMAD.WIDE R12, R6.reuse, 0x2, R18 ;  /* 0x00000002060c7825 */ /* 0x040fe200078e0212 */
[----:B------:R-:W-:Y:S02]  /*66d80*/  ISETP.LT.AND P4, PT, R15, UR4, !P1 ;  /* 0x000000040f007c0c */ /* 0x000fe4000cf81270 */
[----:B------:R-:W-:Y:S02]  /*66d90*/  ISETP.GE.AND P0, PT, R7, UR12, PT ;  /* 0x0000000c07007c0c */ /* 0x000fe4000bf06270 */
[----:B------:R-:W-:Y:S01]  /*66da0*/  PRMT R7, R25, 0x7632, R7 ;  /* 0x0000763219077816 */ /* 0x000fe20000000007 */
[----:B------:R-:W-:Y:S01]  /*66db0*/  IMAD.WIDE R14, R6, 0x2, R16 ;  /* 0x00000002060e7825 */ /* 0x000fe200078e0210 */
[----:B------:R-:W-:Y:S01]  /*66dc0*/  ISETP.LT.AND P5, PT, R24, UR4, !P1 ;  /* 0x0000000418007c0c */ /* 0x000fe2000cfa1270 */
[----:B------:R0:W-:Y:S04]  /*66dd0*/  STL [R1+0x1ea4], R17 ;  /* 0x001ea41101007387 */ /* 0x0001e80000100800 */
[----:B------:R1:W-:Y:S01]  /*66de0*/  @P6 STG.E.U16 desc[UR76][R12.64], R7 ;  /* 0x000000070c006986 */ /* 0x0003e2000c10154c */
[----:B------:R-:W-:-:S02]  /*66df0*/  ISETP.LT.AND P1, PT, R3, UR4, !P1 ;  /* 0x0000000403007c0c */ /* 0x000fc4000cf21270 */
[----:B------:R-:W-:Y:S01]  /*66e00*/  PRMT R28, R0, 0x7632, R28 ;  /* 0x00007632001c7816 */ /* 0x000fe2000000001c */
[----:B------:R3:W-:Y:S04]  /*66e10*/  @P3 STG.E.U16 desc[UR76][R14.64], R0 ;  /* 0x000000000e003986 */ /* 0x0007e8000c10154c */
[----:B0-----:R-:W4:Y:S04]  /*66e20*/  LDL R17, [R1+0x608] ;  /* 0x0006080001117983 */ /* 0x001f280000100800 */
[----:B-1----:R-:W2:Y:S04]  /*66e30*/  LDL R7, [R1+0x11c0] ;  /* 0x0011c00001077983 */ /* 0x002ea80000100800 */
[----:B------:R-:W2:Y:S04]  /*66e40*/  LDL R12, [R1+0x13c0] ;  /* 0x0013c000010c7983 */ /* 0x000ea80000100800 */
[----:B------:R-:W4:Y:S04]  /*66e50*/  LDL R13, [R1+0x13e4] ;  /* 0x0013e400010d7983 */ /* 0x000f280000100800 */
[----:B------:R-:W4:Y:S04]  /*66e60*/  LDL.LU R3, [R1+0x1eac] ;  /* 0x001eac0001037983 */ /* 0x000f280000300800 */
[----:B---3--:R-:W3:Y:S04]  /*66e70*/  LDL.LU R0, [R1+0x1ea8] ;  /* 0x001ea80001007983 */ /* 0x008ee80000300800 */
[----:B------:R-:W3:Y:S01]  /*66e80*/  LDL.LU R15, [R1+0x664] ;  /* 0x00066400010f7983 */ /* 0x000ee20000300800 */
[----:B------:R-:W-:-:S04]  /*66e90*/  IMAD.WIDE R24, R6, 0x2, R10 ;  /* 0x0000000206187825 */ /* 0x000fc800078e020a */
[----:B------:R-:W-:Y:S01]  /*66ea0*/  IMAD.WIDE R26, R6, 0x2, R8 ;  /* 0x00000002061a7825 */ /* 0x000fe200078e0208 */
[----:B------:R0:W-:Y:S04]  /*66eb0*/  @P4 STG.E.U16 desc[UR76][R24.64], R28 ;  /* 0x0000001c18004986 */ /* 0x0001e8000c10154c */
[----:B0-----:R-:W3:Y:S01]  /*66ec0*/  LDL R25, [R1+0x13f0] ;  /* 0x0013f00001197983 */ /* 0x001ee20000100800 */
[----:B--2---:R-:W-:Y:S02]  /*66ed0*/  ISETP.LT.AND P3, PT, R12, UR4, !P2 ;  /* 0x000000040c007c0c */ /* 0x004fe4000d761270 */
[----:B----4-:R-:W-:Y:S01]  /*66ee0*/  ISETP.LT.AND P4, PT, R13, UR4, !P2 ;  /* 0x000000040d007c0c */ /* 0x010fe2000d781270 */
[----:B------:R-:W-:Y:S01]  /*66ef0*/  IMAD.WIDE R12, R6, 0x2, R2 ;  /* 0x00000002060c7825 */ /* 0x000fe200078e0202 */
[----:B---3--:R0:W-:Y:S01]  /*66f00*/  @P5 STG.E.U16 desc[UR76][R26.64], R15 ;  /* 0x0000000f1a005986 */ /* 0x0081e2000c10154c */
[----:B------:R-:W-:-:S02]  /*66f10*/  PRMT R14, R15, 0x7632, R14 ;  /* 0x000076320f0e7816 */ /* 0x000fc4000000000e */
[----:B------:R-:W-:Y:S01]  /*66f20*/  ISETP.LT.AND P5, PT, R0, UR4, !P2 ;  /* 0x0000000400007c0c */ /* 0x000fe2000d7a1270 */
[----:B------:R1:W-:Y:S04]  /*66f30*/  STL [R1+0x1e98], R0 ;  /* 0x001e980001007387 */ /* 0x0003e80000100800 */
[----:B------:R2:W-:Y:S01]  /*66f40*/  @P1 STG.E.U16 desc[UR76][R12.64], R14 ;  /* 0x0000000e0c001986 */ /* 0x0005e2000c10154c */
[----:B0-----:R-:W-:Y:S02]  /*66f50*/  VIADD R15, R7, 0x66 ;  /* 0x00000066070f7836 */ /* 0x001fe40000000000 */
[----:B------:R-:W-:Y:S01]  /*66f60*/  VIADD R7, R6, UR5 ;  /* 0x0000000506077c36 */ /* 0x000fe20008000000 */
[----:B-1----:R-:W3:Y:S01]  /*66f70*/  LDL.LU R0, [R1+0x628] ;  /* 0x0006280001007983 */ /* 0x002ee20000300800 */
[----:B------:R-:W-:-:S02]  /*66f80*/  PRMT R6, R29, 0x7632, R6 ;  /* 0x000076321d067816 */ /* 0x000fc40000000006 */
[----:B------:R-:W-:Y:S01]  /*66f90*/  PRMT R28, R17, 0x7632, R28 ;  /* 0x00007632111c7816 */ /* 0x000fe2000000001c */
[----:B--2---:R-:W-:Y:S01]  /*66fa0*/  IMAD.WIDE R12, R7, 0x2, R4 ;  /* 0x00000002070c7825 */ /* 0x004fe200078e0204 */
[----:B------:R-:W-:-:S03]  /*66fb0*/  ISETP.GE.AND P1, PT, R15, UR12, PT ;  /* 0x0000000c0f007c0c */ /* 0x000fc6000bf26270 */
[----:B------:R-:W-:Y:S01]  /*66fc0*/  IMAD.WIDE R14, R7, 0x2, R22 ;  /* 0x00000002070e7825 */ /* 0x000fe200078e0216 */
[----:B------:R0:W-:Y:S04]  /*66fd0*/  STL [R1+0x1e9c], R5 ;  /* 0x001e9c0501007387 */ /* 0x0001e80000100800 */
[----:B------:R1:W-:Y:S04]  /*66fe0*/  @P3 STG.E.U16 desc[UR76][R12.64], R29 ;  /* 0x0000001d0c003986 */ /* 0x0003e8000c10154c */
[----:B------:R2:W-:Y:S01]  /*66ff0*/  @P4 STG.E.U16 desc[UR76][R14.64], R6 ;  /* 0x000000060e004986 */ /* 0x0005e2000c10154c */
[----:B------:R-:W-:Y:S01]  /*67000*/  ISETP.LT.AND P6, PT, R25, UR4, !P2 ;  /* 0x0000000419007c0c */ /* 0x000fe2000d7c1270 */
[----:B------:R-:W4:Y:S02]  /*67010*/  LDCU UR5, c[0x0][0x3b8] ;  /* 0x00007700ff0577ac */ /* 0x000f240008000800 */
[----:B0-----:R-:W3:Y:S04]  /*67020*/  LDL.LU R5, [R1+0x618] ;  /* 0x0006180001057983 */ /* 0x001ee80000300800 */
[----:B------:R-:W3:Y:S04]  /*67030*/  LDL.LU R17, [R1+0x1ea4] ;  /* 0x001ea40001117983 */ /* 0x000ee80000300800 */
[----:B-1----:R-:W3:Y:S04]  /*67040*/  LDL.LU R29, [R1+0x1ea0] ;  /* 0x001ea000011d7983 */ /* 0x002ee80000300800 */
[----:B------:R-:W4:Y:S04]  /*67050*/  LDL R12, [R1+0x1400] ;  /* 0x00140000010c7983 */ /* 0x000f280000100800 */
[----:B------:R-:W4:Y:S04]  /*67060*/  LDL R13, [R1+0x13c0] ;  /* 0x0013c000010d7983 */ /* 0x000f280000100800 */
[----:B--2---:R-:W2:Y:S04]  /*67070*/  LDL.LU R6, [R1+0x608] ;  /* 0x0006080001067983 */ /* 0x004ea80000300800 */
[----:B------:R-:W4:Y:S04]  /*67080*/  LDL R14, [R1+0x13f8] ;  /* 0x0013f800010e7983 */ /* 0x000f280000100800 */
[----:B------:R-:W4:Y:S01]  /*67090*/  LDL R15, [R1+0x13fc] ;  /* 0x0013fc00010f7983 */ /* 0x000f220000100800 */
[----:B------:R-:W-:-:S04]  /*670a0*/  IMAD.WIDE R24, R7, 0x2, R20 ;  /* 0x0000000207187825 */ /* 0x000fc800078e0214 */
[----:B------:R-:W-:Y:S01]  /*670b0*/  IMAD.WIDE R26, R7, 0x2, R18 ;  /* 0x00000002071a7825 */ /* 0x000fe200078e0212 */
[----:B------:R-:W-:Y:S01]  /*670c0*/  STL [R1+0x1e94], R11 ;  /* 0x001e940b01007387 */ /* 0x000fe20000100800 */
[----:B---3--:R-:W-:-:S03]  /*670d0*/  ISETP.LT.AND P3, PT, R29, UR4, !P2 ;  /* 0x000000041d007c0c */ /* 0x008fc6000d761270 */
[----:B--2---:R0:W-:Y:S01]  /*670e0*/  @P5 STG.E.U16 desc[UR76][R24.64], R6 ;  /* 0x0000000618005986 */ /* 0x0041e2000c10154c */
[----:B----4-:R-:W-:Y:S02]  /*670f0*/  ISETP.LT.AND P5, PT, R14, UR4, !P2 ;  /* 0x000000040e007c0c */ /* 0x010fe4000d7a1270 */
[----:B------:R-:W-:Y:S01]  /*67100*/  ISETP.LT.AND P4, PT, R15, UR4, !P2 ;  /* 0x000000040f007c0c */ /* 0x000fe2000d781270 */
[----:B------:R1:W-:Y:S01]  /*67110*/  @P6 STG.E.U16 desc[UR76][R26.64], R28 ;  /* 0x0000001c1a006986 */ /* 0x0003e2000c10154c */
[----:B------:R-:W-:Y:S01]  /*67120*/  IMAD.WIDE R14, R7, 0x2, R8 ;  /* 0x00000002070e7825 */ /* 0x000fe200078e0208 */
[----:B------:R-:W-:Y:S02]  /*67130*/  ISETP.LT.AND P6, PT, R12, UR4, !P2 ;  /* 0x000000040c007c0c */ /* 0x000fe4000d7c1270 */
[----:B------:R-:W-:Y:S01]  /*67140*/  ISETP.LT.AND P2, PT, R13, UR4, !P0 ;  /* 0x000000040d007c0c */ /* 0x000fe2000c741270 */
[----:B0-----:R-:W-:-:S04]  /*67150*/  IMAD.WIDE R24, R7, 0x2, R10 ;  /* 0x0000000207187825 */ /* 0x001fc800078e020a */
[----:B-1----:R-:W-:Y:S01]  /*67160*/  IMAD.WIDE R26, R7, 0x2, R16 ;  /* 0x00000002071a7825 */ /* 0x002fe200078e0210 */
[----:B------:R-:W2:Y:S01]  /*67170*/  LDL.LU R11, [R1+0x648] ;  /* 0x00064800010b7983 */ /* 0x000ea20000300800 */
[----:B------:R-:W-:-:S03]  /*67180*/  PRMT R28, R5, 0x7632, R28 ;  /* 0x00007632051c7816 */ /* 0x000fc6000000001c */
[----:B------:R0:W-:Y:S04]  /*67190*/  @P3 STG.E.U16 desc[UR76][R26.64], R5 ;  /* 0x000000051a003986 */ /* 0x0001e8000c10154c */
[----:B------:R1:W-:Y:S01]  /*671a0*/  @P5 STG.E.U16 desc[UR76][R24.64], R28 ;  /* 0x0000001c18005986 */ /* 0x0003e2000c10154c */
[C---:B------:R-:W-:Y:S02]  /*671b0*/  VIADD R6, R7.reuse, UR5 ;  /* 0x0000000507067c36 */ /* 0x040fe40008000000 */
[----:B------:R-:W-:Y:S01]  /*671c0*/  IMAD.WIDE R12, R7, 0x2, R2 ;  /* 0x00000002070c7825 */ /* 0x000fe200078e0202 */
[----:B------:R-:W-:Y:S01]  /*671d0*/  PRMT R7, R0, 0x7632, R7 ;  /* 0x0000763200077816 */ /* 0x000fe20000000007 */
[----:B------:R-:W-:Y:S01]  /*671e0*/  @P4 STG.E.U16 desc[UR76][R14.64], R0 ;  /* 0x000000000e004986 */ /* 0x000fe2000c10154c */
[----:B------:R-:W3:Y:S03]  /*671f0*/  LDCU UR5, c[0x0][0x3b8] ;  /* 0x00007700ff0577ac */ /* 0x000ee60008000800 */
[----:B0-----:R-:W4:Y:S04]  /*67200*/  LDL.LU R5, [R1+0x1e9c] ;  /* 0x001e9c0001057983 */ /* 0x001f280000300800 */
[----:B-1----:R-:W2:Y:S04]  /*67210*/  LDL R24, [R1+0x13f0] ;  /* 0x0013f00001187983 */ /* 0x002ea80000100800 */
[----:B------:R-:W3:Y:S04]  /*67220*/  LDL R25, [R1+0x11c0] ;  /* 0x0011c00001197983 */ /* 0x000ee80000100800 */
[----:B------:R0:W-:Y:S04]  /*67230*/  STL [R1+0x1e78], R28 ;  /* 0x001e781c01007387 */ /* 0x0001e80000100800 */
[----:B0-----:R-:W3:Y:S04]  /*67240*/  LDL R28, [R1+0x13e4] ;  /* 0x0013e400011c7983 */ /* 0x001ee80000100800 */
[----:B------:R-:W3:Y:S04]  /*67250*/  LDL.LU R0, [R1+0x1e98] ;  /* 0x001e980001007983 */ /* 0x000ee80000300800 */
[----:B------:R-:W3:Y:S04]  /*67260*/  LDL.LU R15, [R1+0x638] ;  /* 0x00063800010f7983 */ /* 0x000ee80000300800 */
[----:B------:R0:W-:Y:S02]  /*67270*/  @P6 STG.E.U16 desc[UR76][R12.64], R7 ;  /* 0x000000070c006986 */ /* 0x0001e4000c10154c */
[----:B0-----:R-:W-:-:S04]  /*67280*/  IMAD.WIDE R12, R6, 0x2, R18 ;  /* 0x00000002060c7825 */ /* 0x001fc800078e0212 */
[----:B----4-:R-:W-:Y:S01]  /*67290*/  IMAD.WIDE R26, R6, 0x2, R4 ;  /* 0x00000002061a7825 */ /* 0x010fe200078e0204 */
[----:B--2---:R-:W-:-:S03]  /*672a0*/  ISETP.LT.AND P6, PT, R24, UR4, !P0 ;  /* 0x0000000418007c0c */ /* 0x004fc6000c7c1270 */
[----:B---3--:R-:W-:Y:S02]  /*672b0*/  VIADD R7, R25, 0x67 ;  /* 0x0000006719077836 */ /* 0x008fe40000000000 */
[----:B------:R-:W-:Y:S01]  /*672c0*/  IMAD.WIDE R24, R6, 0x2, R22 ;  /* 0x0000000206187825 */ /* 0x000fe200078e0216 */
[----:B------:R-:W-:Y:S02]  /*672d0*/  ISETP.LT.AND P4, PT, R28, UR4, !P0 ;  /* 0x000000041c007c0c */ /* 0x000fe4000c781270 */
[----:B------:R-:W-:Y:S01]  /*672e0*/  ISETP.LT.AND P3, PT, R0, UR4, !P0 ;  /* 0x0000000400007c0c */ /* 0x000fe2000c761270 */
[----:B------:R0:W-:Y:S01]  /*672f0*/  @P2 STG.E.U16 desc[UR76][R26.64], R15 ;  /* 0x0000000f1a002986 */ /* 0x0001e2000c10154c */
[----:B------:R-:W-:Y:S02]  /*67300*/  ISETP.GE.AND P2, PT, R7, UR12, PT ;  /* 0x0000000c07007c0c */ /* 0x000fe4000bf46270 */
[----:B------:R-:W-:Y:S02]  /*67310*/  PRMT R7, R11, 0x7632, R7 ;  /* 0x000076320b077816 */ /* 0x000fe40000000007 */
[----:B0-----:R-:W-:Y:S01]  /*67320*/  PRMT R26, R15, 0x7632, R26 ;  /* 0x000076320f1a7816 */ /* 0x001fe2000000001a */
[C---:B------:R-:W-:Y:S01]  /*67330*/  IMAD.WIDE R14, R6.reuse, 0x2, R20 ;  /* 0x00000002060e7825 */ /* 0x040fe200078e0214 */
[----:B------:R-:W2:Y:S04]  /*67340*/  LDL R27, [R1+0x13c0] ;  /* 0x0013c000011b7983 */ /* 0x000ea80000100800 */
[----:B------:R0:W-:Y:S04]  /*67350*/  STL [R1+0x1e90], R0 ;  /* 0x001e900001007387 */ /* 0x0001e80000100800 */
[----:B------:R1:W-:Y:S04]  /*67360*/  @P4 STG.E.U16 desc[UR76][R24.64], R26 ;  /* 0x0000001a18004986 */ /* 0x0003e8000c10154c */
[----:B------:R3:W-:Y:S04]  /*67370*/  @P3 STG.E.U16 desc[UR76][R14.64], R11 ;  /* 0x0000000b0e003986 */ /* 0x0007e8000c10154c */
[----:B------:R4:W-:Y:S04]  /*67380*/  @P6 STG.E.U16 desc[UR76][R12.64], R7 ;  /* 0x000000070c006986 */ /* 0x0009e8000c10154c */
[----:B0-----:R-:W2:Y:S04]  /*67390*/  LDL.LU R0, [R1+0x668] ;  /* 0x0006680001007983 */ /* 0x001ea80000300800 */
[----:B-1----:R-:W2:Y:S04]  /*673a0*/  LDL R25, [R1+0x13f8] ;  /* 0x0013f80001197983 */ /* 0x002ea80000100800 */
[----:B---3--:R-:W3:Y:S04]  /*673b0*/  LDL.LU R11, [R1+0x1e94] ;  /* 0x001e9400010b7983 */ /* 0x008ee80000300800 */
[----:B------:R-:W3:Y:S04]  /*673c0*/  LDL R14, [R1+0x1400] ;  /* 0x00140000010e7983 */ /* 0x000ee80000100800 */
[----:B------:R-:W3:Y:S04]  /*673d0*/  LDL.LU R15, [R1+0x658] ;  /* 0x00065800010f7983 */ /* 0x000ee80000300800 */
[----:B----4-:R-:W4:Y:S01]  /*673e0*/  LDL R13, [R1+0x13fc] ;  /* 0x0013fc00010d7983 */ /* 0x010f220000100800 */
[C---:B------:R-:W-:Y:S01]  /*673f0*/  ISETP.LT.AND P5, PT, R29.reuse, UR4, !P0 ;  /* 0x000000041d007c0c */ /* 0x040fe2000c7a1270 */
[C---:B------:R-:W-:Y:S01]  /*67400*/  VIADD R7, R6.reuse, UR5 ;  /* 0x0000000506077c36 */ /* 0x040fe20008000000 */
[----:B------:R-:W-:Y:S01]  /*67410*/  ISETP.LT.AND P6, PT, R29, UR4, !P1 ;  /* 0x000000041d007c0c */ /* 0x000fe2000cfc1270 */
[----:B------:R-:W0:Y:S01]  /*67420*/  LDCU UR5, c[0x0][0x3b8] ;  /* 0x00007700ff0577ac */ /* 0x000e220008000800 */
[----:B--2---:R-:W-:Y:S01]  /*67430*/  ISETP.LT.AND P4, PT, R25, UR4, !P0 ;  /* 0x0000000419007c0c */ /* 0x004fe2000c781270 */
[----:B------:R-:W-:Y:S01]  /*67440*/  IMAD.WIDE R24, R6, 0x2, R16 ;  /* 0x0000000206187825 */ /* 0x000fe200078e0210 */
[----:B----4-:R-:W-:-:S02]  /*67450*/  ISETP.LT.AND P3, PT, R13, UR4, !P0 ;  /* 0x000000040d007c0c */ /* 0x010fc4000c761270 */
[----:B---3--:R-:W-:-:S05]  /*67460*/  ISETP.LT.AND P0, PT, R14, UR4, !P0 ;  /* 0x000000040e007c0c */ /* 0x008fca000c701270 */
[----:B------:R1:W-:Y:S01]  /*67470*/  @P5 STG.E.U16 desc[UR76][R24.64], R15 ;  /* 0x0000000f18005986 */ /* 0x0003e2000c10154c */
[----:B------:R-:W-:Y:S01]  /*67480*/  PRMT R26, R15, 0x7632, R26 ;  /* 0x000076320f1a7816 */ /* 0x000fe2000000001a */
[C---:B------:R-:W-:Y:S01]  /*67490*/  IMAD.WIDE R12, R6.reuse, 0x2, R8 ;  /* 0x00000002060c7825 */ /* 0x040fe200078e0208 */
[----:B------:R-:W-:Y:S01]  /*674a0*/  ISETP.LT.AND P5, PT, R27, UR4, !P1 ;  /* 0x000000041b007c0c */ /* 0x000fe2000cfa1270 */
[----:B------:R2:W-:Y:S02]  /*674b0*/  STL [R1+0x1e8c], R27 ;  /* 0x001e8c1b01007387 */ /* 0x0005e40000100800 */
[----:B-1----:R-:W-:-:S04]  /*674c0*/  IMAD.WIDE R14, R6, 0x2, R10 ;  /* 0x00000002060e7825 */ /* 0x002fc800078e020a */
[----:B------:R-:W-:Y:S01]  /*674d0*/  IMAD.WIDE R24, R6, 0x2, R2 ;  /* 0x0000000206187825 */ /* 0x000fe200078e0202 */
[----:B------:R-:W-:Y:S01]  /*674e0*/  PRMT R6, R0, 0x7632, R6 ;  /* 0x0000763200067816 */ /* 0x000fe20000000006 */
[----:B--2---:R-:W2:Y:S04]  /*674f0*/  LDL R27, [R1+0x61c] ;  /* 0x00061c00011b7983 */ /* 0x004ea80000100800 */
[----:B------:R-:W-:Y:S04]  /*67500*/  @P4 STG.E.U16 desc[UR76][R14.64], R26 ;  /* 0x0000001a0e004986 */ /* 0x000fe8000c10154c */
[----:B------:R1:W-:Y:S04]  /*67510*/  @P3 STG.E.U16 desc[UR76][R12.64], R0 ;  /* 0x000000000c003986 */ /* 0x0003e8000c10154c */
[----:B------:R3:W-:Y:S04]  /*67520*/  @P0 STG.E.U16 desc[UR76][R24.64], R6 ;  /* 0x0000000618000986 */ /* 0x0007e8000c10154c */
[----:B-1----:R-:W4:Y:S04]  /*67530*/  LDL.LU R0, [R1+0x1e90] ;  /* 0x001e900001007983 */ /* 0x002f280000300800 */
[----:B------:R-:W2:Y:S04]  /*67540*/  LDL R12, [R1+0x11c0] ;  /* 0x0011c000010c7983 */ /* 0x000ea80000100800 */
[----:B------:R-:W2:Y:S04]  /*67550*/  LDL R13, [R1+0x13f0] ;  /* 0x0013f000010d7983 */ /* 0x000ea80000100800 */
[----:B---3--:R-:W3:Y:S01]  /*67560*/  LDL.LU R24, [R1+0x5fc] ;  /* 0x0005fc0001187983 */ /* 0x008ee20000300800 */
[----:B------:R-:W-:Y:S01]  /*67570*/  ISETP.LT.AND P4, PT, R28, UR4, !P1 ;  /* 0x000000041c007c0c */ /* 0x000fe2000cf81270 */
[----:B------:R-:W-:-:S02]  /*67580*/  IMAD.WIDE R14, R7, 0x2, R4 ;  /* 0x00000002070e7825 */ /* 0x000fc400078e0204 */
[----:B------:R-:W4:Y:S04]  /*67590*/  LDL R25, [R1+0x13fc] ;  /* 0x0013fc0001197983 */ /* 0x000f280000100800 */
[----:B------:R-:W-:Y:S04]  /*675a0*/  STL [R1+0x1e88], R23 ;  /* 0x001e881701007387 */ /* 0x000fe80000100800 */
[----:B---3--:R1:W-:Y:S01]  /*675b0*/  @P5 STG.E.U16 desc[UR76][R14.64], R24 ;  /* 0x000000180e005986 */ /* 0x0083e2000c10154c */
[----:B------:R-:W-:Y:S02]  /*675c0*/  PRMT R6, R24, 0x7632, R6 ;  /* 0x0000763218067816 */ /* 0x000fe40000000006 */
[----:B--2---:R-:W-:Y:S01]  /*675d0*/  ISETP.LT.AND P5, PT, R13, UR4, !P1 ;  /* 0x000000040d007c0c */ /* 0x004fe2000cfa1270 */
[----:B-1----:R-:W-:-:S02]  /*675e0*/  IMAD.WIDE R14, R7, 0x2, R22 ;  /* 0x00000002070e7825 */ /* 0x002fc400078e0216 */
[----:B------:R-:W2:Y:S04]  /*675f0*/  LDL.LU R23, [R1+0x62c] ;  /* 0x00062c0001177983 */ /* 0x000ea80000300800 */
[----:B------:R1:W-:Y:S01]  /*67600*/  STL [R1+0x1e80], R29 ;  /* 0x001e801d01007387 */ /* 0x0003e20000100800 */
[----:B------:R-:W-:Y:S02]  /*67610*/  VIADD R24, R12, 0x68 ;  /* 0x000000680c187836 */ /* 0x000fe40000000000 */
[----:B------:R-:W-:Y:S01]  /*67620*/  IMAD.WIDE R12, R7, 0x2, R20 ;  /* 0x00000002070c7825 */ /* 0x000fe200078e0214 */
[----:B------:R-:W-:Y:S04]  /*67630*/  @P4 STG.E.U16 desc[UR76][R14.64], R6 ;  /* 0x000000060e004986 */ /* 0x000fe8000c10154c */
[----:B-1----:R-:W3:Y:S04]  /*67640*/  LDL R29, [R1+0x13f8] ;  /* 0x0013f800011d7983 */ /* 0x002ee80000100800 */
[----:B------:R1:W-:Y:S04]  /*67650*/  STL [R1+0x1e84], R21 ;  /* 0x001e841501007387 */ /* 0x0003e80000100800 */
[----:B-1----:R-:W2:Y:S04]  /*67660*/  LDL R21, [R1+0x63c] ;  /* 0x00063c0001157983 */ /* 0x002ea80000100800 */
[----:B------:R-:W2:Y:S01]  /*67670*/  LDL.LU R15, [R1+0x60c] ;  /* 0x00060c00010f7983 */ /* 0x000ea20000300800 */
[----:B----4-:R-:W-:-:S02]  /*67680*/  ISETP.LT.AND P3, PT, R0, UR4, !P1 ;  /* 0x0000000400007c0c */ /* 0x010fc4000cf61270 */
[----:B------:R-:W-:Y:S02]  /*67690*/  PRMT R26, R27, 0x7632, R26 ;  /* 0x000076321b1a7816 */ /* 0x000fe4000000001a */
[----:B---3--:R-:W-:Y:S02]  /*676a0*/  ISETP.LT.AND P4, PT, R29, UR4, !P1 ;  /* 0x000000041d007c0c */ /* 0x008fe4000cf81270 */
[----:B------:R-:W3:Y:S04]  /*676b0*/  LDL R29, [R1+0x13f0] ;  /* 0x0013f000011d7983 */ /* 0x000ee80000100800 */
[----:B------:R-:W4:Y:S04]  /*676c0*/  LDL.LU R27, [R1+0x1e8c] ;  /* 0x001e8c00011b7983 */ /* 0x000f280000300800 */
[----:B--2---:R1:W-:Y:S01]  /*676d0*/  @P3 STG.E.U16 desc[UR76][R12.64], R15 ;  /* 0x0000000f0c003986 */ /* 0x0043e2000c10154c */
[----:B------:R-:W-:Y:S01]  /*676e0*/  PRMT R6, R15, 0x7632, R6 ;  /* 0x000076320f067816 */ /* 0x000fe20000000006 */
[----:B-1----:R-:W-:-:S05]  /*676f0*/  IMAD.WIDE R12, R7, 0x2, R18 ;  /* 0x00000002070c7825 */ /* 0x002fca00078e0212 */
[----:B------:R1:W-:Y:S04]  /*67700*/  @P5 STG.E.U16 desc[UR76][R12.64], R6 ;  /* 0x000000060c005986 */ /* 0x0003e8000c10154c */
[----:B-1----:R-:W2:Y:S04]  /*67710*/  LDL.LU R12, [R1+0x61c] ;  /* 0x00061c00010c7983 */ /* 0x002ea80000300800 */
[----:B------:R-:W2:Y:S01]  /*67720*/  LDL R13, [R1+0x1400] ;  /* 0x00140000010d7983 */ /* 0x000ea20000100800 */
[----:B------:R-:W-:Y:S02]  /*67730*/  ISETP.LT.AND P3, PT, R25, UR4, !P1 ;  /* 0x0000000419007c0c */ /* 0x000fe4000cf61270 */
[----:B------:R-:W-:Y:S01]  /*67740*/  ISETP.GE.AND P0, PT, R24, UR12, PT ;  /* 0x0000000c18007c0c */ /* 0x000fe2000bf06270 */
[----:B------:R-:W-:-:S04]  /*67750*/  IMAD.WIDE R14, R7, 0x2, R16 ;  /* 0x00000002070e7825 */ /* 0x000fc800078e0210 */
[----:B------:R-:W-:-:S04]  /*67760*/  IMAD.WIDE R24, R7, 0x2, R10 ;  /* 0x0000000207187825 */ /* 0x000fc800078e020a */
[----:B0-----:R-:W-:Y:S01]  /*67770*/  VIADD R6, R7, UR5 ;  /* 0x0000000507067c36 */ /* 0x001fe20008000000 */
[----:B------:R-:W-:Y:S01]  /*67780*/  ISETP.LT.AND P5, PT, R28, UR4, !P2 ;  /* 0x000000041c007c0c */ /* 0x000fe2000d7a1270 */
[----:B------:R-:W0:Y:S01]  /*67790*/  LDCU UR5, c[0x0][0x3b8] ;  /* 0x00007700ff0577ac */ /* 0x000e220008000800 */
[----:B------:R-:W3:Y:S01]  /*677a0*/  LDL.LU R28, [R1+0x65c] ;  /* 0x00065c00011c7983 */ /* 0x000ee20000300800 */
[----:B--2---:R-:W-:-:S03]  /*677b0*/  ISETP.LT.AND P1, PT, R13, UR4, !P1 ;  /* 0x000000040d007c0c */ /* 0x004fc6000cf21270 */
[----:B------:R1:W-:Y:S04]  /*677c0*/  @P6 STG.E.U16 desc[UR76][R14.64], R12 ;  /* 0x0000000c0e006986 */ /* 0x0003e8000c10154c */
[----:B------:R2:W-:Y:S01]  /*677d0*/  @P4 STG.E.U16 desc[UR76][R24.64], R26 ;  /* 0x0000001a18004986 */ /* 0x0005e2000c10154c */
[----:B----4-:R-:W-:-:S03]  /*677e0*/  ISETP.LT.AND P6, PT, R27, UR4, !P2 ;  /* 0x000000041b007c0c */ /* 0x010fc6000d7c1270 */
[----:B------:R-:W4:Y:S01]  /*677f0*/  LDL.LU R27, [R1+0x66c] ;  /* 0x00066c00011b7983 */ /* 0x000f220000300800 */
[----:B-1----:R-:W-:-:S04]  /*67800*/  IMAD.WIDE R12, R7, 0x2, R2 ;  /* 0x00000002070c7825 */ /* 0x002fc800078e0202 */
[----:B--2---:R-:W-:Y:S01]  /*67810*/  IMAD.WIDE R24, R7, 0x2, R8 ;  /* 0x0000000207187825 */ /* 0x004fe200078e0208 */
[----:B------:R-:W-:Y:S02]  /*67820*/  PRMT R7, R23, 0x7632, R7 ;  /* 0x0000763217077816 */ /* 0x000fe40000000007 */
[----:B------:R-:W-:Y:S02]  /*67830*/  PRMT R26, R21, 0x7632, R26 ;  /* 0x00007632151a7816 */ /* 0x000fe4000000001a */
[----:B------:R1:W-:Y:S04]  /*67840*/  @P3 STG.E.U16 desc[UR76][R24.64], R23 ;  /* 0x0000001718003986 */ /* 0x0003e8000c10154c */
[----:B------:R2:W-:Y:S04]  /*67850*/  @P1 STG.E.U16 desc[UR76][R12.64], R7 ;  /* 0x000000070c001986 */ /* 0x0005e8000c10154c */
[----:B-1----:R-:W4:Y:S04]  /*67860*/  LDL.LU R23, [R1+0x1e88] ;  /* 0x001e880001177983 */ /* 0x002f280000300800 */
[----:B------:R-:W4:Y:S04]  /*67870*/  LDL.LU R21, [R1+0x1e84] ;  /* 0x001e840001157983 */ /* 0x000f280000300800 */
[----:B--2---:R-:W2:Y:S01]  /*67880*/  LDL.LU R13, [R1+0x63c] ;  /* 0x00063c00010d7983 */ /* 0x004ea20000300800 */
[----:B------:R-:W-:Y:S01]  /*67890*/  IMAD.WIDE R14, R6, 0x2, R4 ;  /* 0x00000002060e7825 */ /* 0x000fe200078e0204 */
[----:B------:R-:W-:-:S02]  /*678a0*/  ISETP.LT.AND P4, PT, R0, UR4, !P2 ;  /* 0x0000000400007c0c */ /* 0x000fc4000d781270 */
[----:B---3--:R-:W-:Y:S02]  /*678b0*/  ISETP.LT.AND P3, PT, R29, UR4, !P2 ;  /* 0x000000041d007c0c */ /* 0x008fe4000d761270 */
[----:B--2---:R1:W-:Y:S04]  /*678c0*/  @P6 STG.E.U16 desc[UR76][R14.64], R13 ;  /* 0x0000000d0e006986 */ /* 0x0043e8000c10154c */
[----:B-1----:R-:W2:Y:S04]  /*678d0*/  LDL R14, [R1+0x11c0] ;  /* 0x0011c000010e7983 */ /* 0x002ea80000100800 */
[----:B------:R-:W3:Y:S01]  /*678e0*/  LDL R15, [R1+0x13f8] ;  /* 0x0013f800010f7983 */ /* 0x000ee20000100800 */
[----:B----4-:R-:W-:-:S03]  /*678f0*/  IMAD.WIDE R12, R6, 0x2, R20 ;  /* 0x00000002060c7825 */ /* 0x010fc600078e0214 */
[----:B------:R1:W-:Y:S04]  /*67900*/  STL [R1+0x1e7c], R21 ;  /* 0x001e7c1501007387 */ /* 0x0003e80000100800 */
[----:B-1----:R-:W4:Y:S01]  /*67910*/  LDL.LU R21, [R1+0x64c] ;  /* 0x00064c0001157983 */ /* 0x002f220000300800 */
[----:B------:R-:W-:-:S03]  /*67920*/  IMAD.WIDE R24, R6, 0x2, R22 ;  /* 0x0000000206187825 */ /* 0x000fc600078e0216 */
[----:B------:R-:W3:Y:S04]  /*67930*/  LDL.LU R29, [R1+0x1e80] ;  /* 0x001e8000011d7983 */ /* 0x000ee80000300800 */
[----:B------:R1:W-:Y:S04]  /*67940*/  @P5 STG.E.U16 desc[UR76][R24.64], R26 ;  /* 0x0000001a18005986 */ /* 0x0003e8000c10154c */
[----:B-1----:R-:W3:Y:S01]  /*67950*/  LDL R25, [R1+0x13c0] ;  /* 0x0013c00001197983 */ /* 0x002ee20000100800 */
[----:B--2---:R-:W-:-:S05]  /*67960*/  VIADD R24, R14, 0x69 ;  /* 0x000000690e187836 */ /* 0x004fca0000000000 */
[----:B------:R-:W-:Y:S01]  /*67970*/  ISETP.GE.AND P1, PT, R24, UR12, PT ;  /* 0x0000000c18007c0c */ /* 0x000fe2000bf26270 */
[----:B----4-:R1:W-:Y:S01]  /*67980*/  @P4 STG.E.U16 desc[UR76][R12.64], R21 ;  /* 0x000000150c004986 */ /* 0x0103e2000c10154c */
[----:B------:R-:W-:-:S03]  /*67990*/  PRMT R7, R21, 0x7632, R7 ;  /* 0x0000763215077816 */ /* 0x000fc60000000007 */
[----:B-1----:R-:W2:Y:S04]  /*679a0*/  LDL R13, [R1+0x13fc] ;  /* 0x0013fc00010d7983 */ /* 0x002ea80000100800 */
[----:B------:R-:W4:Y:S04]  /*679b0*/  LDL.LU R21, [R1+0x670] ;  /* 0x0006700001157983 */ /* 0x000f280000300800 */
[----:B------:R-:W4:Y:S01]  /*679c0*/  LDL R24, [R1+0x1400] ;  /* 0x0014000001187983 */ /* 0x000f220000100800 */
[----:B---3--:R-:W-:Y:S02]  /*679d0*/  ISETP.LT.AND P6, PT, R29, UR4, !P2 ;  /* 0x000000041d007c0c */ /* 0x008fe4000d7c1270 */
[----:B------:R-:W-:Y:S01]  /*679e0*/  ISETP.LT.AND P4, PT, R15, UR4, !P2 ;  /* 0x000000040f007c0c */ /* 0x000fe2000d781270 */
[----:B------:R-:W-:Y:S01]  /*679f0*/  IMAD.WIDE R14, R6, 0x2, R18 ;  /* 0x00000002060e7825 */ /* 0x000fe200078e0212 */
[----:B------:R-:W-:-:S04]  /*67a00*/  PRMT R26, R28, 0x7632, R26 ;  /* 0x000076321c1a7816 */ /* 0x000fc8000000001a */
[----:B------:R1:W-:Y:S01]  /*67a10*/  @P3 STG.E.U16 desc[UR76][R14.64], R7 ;  /* 0x000000070e003986 */ /* 0x0003e2000c10154c */
[----:B------:R-:W-:Y:S01]  /*67a20*/  ISETP.LT.AND P3, PT, R25, UR4, !P0 ;  /* 0x0000000419007c0c */ /* 0x000fe2000c761270 */
[C---:B-1----:R-:W-:Y:S01]  /*67a30*/  IMAD.WIDE R14, R6.reuse, 0x2, R8 ;  /* 0x00000002060e7825 */ /* 0x042fe200078e0208 */
[----:B------:R-:W-:Y:S02]  /*67a40*/  PRMT R7, R27, 0x7632, R7 ;  /* 0x000076321b077816 */ /* 0x000fe40000000007 */
[----:B--2---:R-:W-:Y:S01]  /*67a50*/  ISETP.LT.AND P5, PT, R13, UR4, !P2 ;  /* 0x000000040d007c0c */ /* 0x004fe2000d7a1270 */
[----:B------:R-:W-:Y:S01]  /*67a60*/  IMAD.WIDE R12, R6, 0x2, R16 ;  /* 0x00000002060c7825 */ /* 0x000fe200078e0210 */
[----:B----4-:R-:W-:-:S04]  /*67a70*/  ISETP.LT.AND P2, PT, R24, UR4, !P2 ;  /* 0x0000000418007c0c */ /* 0x010fc8000d741270 */
[----:B------:R1:W-:Y:S01]  /*67a80*/  @P6 STG.E.U16 desc[UR76][R12.64], R28 ;  /* 0x0000001c0c006986 */ /* 0x0003e2000c10154c */
[----:B------:R-:W-:-:S04]  /*67a90*/  IMAD.WIDE R24, R6, 0x2, R2 ;  /* 0x0000000206187825 */ /* 0x000fc800078e0202 */
[----:B-1----:R-:W-:Y:S01]  /*67aa0*/  IMAD.WIDE R12, R6, 0x2, R10 ;  /* 0x00000002060c7825 */ /* 0x002fe200078e020a */
[----:B------:R-:W2:Y:S04]  /*67ab0*/  LDL.LU R28, [R1+0x680] ;  /* 0x00068000011c7983 */ /* 0x000ea80000300800 */
[----:B------:R0:W-:Y:S04]  /*67ac0*/  @P4 STG.E.U16 desc[UR76][R12.64], R26 ;  /* 0x0000001a0c004986 */ /* 0x0001e8000c10154c */
[----:B------:R1:W-:Y:S04]  /*67ad0*/  @P5 STG.E.U16 desc[UR76][R14.64], R27 ;  /* 0x0000001b0e005986 */ /* 0x0003e8000c10154c */
[----:B------:R3:W-:Y:S01]  /*67ae0*/  @P2 STG.E.U16 desc[UR76][R24.64], R7 ;  /* 0x0000000718002986 */ /* 0x0007e2000c10154c */
[----:B------:R-:W-:Y:S01]  /*67af0*/  ISETP.LT.AND P6, PT, R0, UR4, !P0 ;  /* 0x0000000400007c0c */ /* 0x000fe2000c7c1270 */
[----:B0-----:R-:W-:-:S02]  /*67b00*/  VIADD R26, R6, UR5 ;  /* 0x00000005061a7c36 */ /* 0x001fc40008000000 */
[----:B-1----:R-:W4:Y:S04]  /*67b10*/  LDL R14, [R1+0x13e4] ;  /* 0x0013e400010e7983 */ /* 0x002f280000100800 */
[----:B------:R-:W2:Y:S04]  /*67b20*/  LDL R12, [R1+0x11c0] ;  /* 0x0011c000010c7983 */ /* 0x000ea80000100800 */
[----:B------:R-:W2:Y:S01]  /*67b30*/  LDL R13, [R1+0x13f0] ;  /* 0x0013f000010d7983 */ /* 0x000ea20000100800 */
[----:B---3--:R-:W-:-:S03]  /*67b40*/  IMAD.WIDE R6, R26, 0x2, R4 ;  /* 0x000000021a067825 */ /* 0x008fc600078e0204 */
[----:B------:R-:W3:Y:S04]  /*67b50*/  LDL.LU R27, [R1+0x690] ;  /* 0x00069000011b7983 */ /* 0x000ee80000300800 */
[----:B------:R-:W3:Y:S04]  /*67b60*/  LDL R24, [R1+0x1400] ;  /* 0x0014000001187983 */ /* 0x000ee80000100800 */
[----:B------:R-:W3:Y:S04]  /*67b70*/  LDL R25, [R1+0x13c0] ;  /* 0x0013c00001197983 */ /* 0x000ee80000100800 */
[----:B------:R0:W-:Y:S01]  /*67b80*/  STL [R1+0x1e74], R0 ;  /* 0x001e740001007387 */ /* 0x0001e20000100800 */
[----:B------:R-:W-:-:S03]  /*67b90*/  PRMT R15, R21, 0x7632, R15 ;  /* 0x00007632150f7816 */ /* 0x000fc6000000000f */
[----:B------:R1:W-:Y:S01]  /*67ba0*/  @P3 STG.E.U16 desc[UR76][R6.64], R21 ;  /* 0x0000001506003986 */ /* 0x0003e2000c10154c */
[----:B------:R-:W-:Y:S01]  /*67bb0*/  ISETP.LT.AND P2, PT, R29, UR4, !P0 ;  /* 0x000000041d007c0c */ /* 0x000fe2000c741270 */
[----:B------:R-:W2:Y:S02]  /*67bc0*/  LDCU UR5, c[0x0][0x3b8] ;  /* 0x00007700ff0577ac */ /* 0x000ea40008000800 */
[----:B0-----:R-:W3:Y:S04]  /*67bd0*/  LDL.LU R0, [R1+0x6a0] ;  /* 0x0006a00001007983 */ /* 0x001ee80000300800 */
[----:B-1----:R-:W3:Y:S04]  /*67be0*/  LDL.LU R21, [R1+0x1e7c] ;  /* 0x001e7c0001157983 */ /* 0x002ee80000300800 */
[----:B------:R-:W3:Y:S01]  /*67bf0*/  LDL.LU R29, [R1+0x6b0] ;  /* 0x0006b000011d7983 */ /* 0x000ee20000300800 */
[----:B----4-:R-:W-:Y:S01]  /*67c00*/  ISETP.LT.AND P5, PT, R14, UR4, !P0 ;  /* 0x000000040e007c0c */ /* 0x010fe2000c7a1270 */
[----:B--2---:R-:W-:Y:S01]  /*67c10*/  VIADD R14, R12, 0x6a ;  /* 0x0000006a0c0e7836 */ /* 0x004fe20000000000 */
[----:B------:R-:W-:Y:S01]  /*67c20*/  ISETP.LT.AND P4, PT, R13, UR4, !P0 ;  /* 0x000000040d007c0c */ /* 0x000fe2000c781270 */
[----:B------:R-:W-:-:S03]  /*67c30*/  IMAD.WIDE R12, R26, 0x2, R22 ;  /* 0x000000021a0c7825 */ /* 0x000fc600078e0216 */
[----:B------:R-:W-:Y:S02]  /*67c40*/  ISETP.GE.AND P3, PT, R14, UR12, PT ;  /* 0x0000000c0e007c0c */ /* 0x000fe4000bf66270 */
[----:B------:R-:W-:-:S05]  /*67c50*/  PRMT R14, R28, 0x7632, R14 ;  /* 0x000076321c0e7816 */ /* 0x000fca000000000e */
[----:B------:R0:W-:Y:S01]  /*67c60*/  @P5 STG.E.U16 desc[UR76][R12.64], R15 ;  /* 0x0000000f0c005986 */ /* 0x0001e2000c10154c */
[----:B---3--:R-:W-:-:S03]  /*67c70*/  IMAD.WIDE R6, R26, 0x2, R20 ;  /* 0x000000021a067825 */ /* 0x008fc600078e0214 */
[----:B0-----:R-:W2:Y:S04]  /*67c80*/  LDL R15, [R1+0x13fc] ;  /* 0x0013fc00010f7983 */ /* 0x001ea80000100800 */
[----:B------:R0:W-:Y:S04]  /*67c90*/  @P6 STG.E.U16 desc[UR76][R6.64], R28 ;  /* 0x0000001c06006986 */ /* 0x0001e8000c10154c */
[----:B0-----:R-:W3:Y:S04]  /*67ca0*/  LDL.LU R28, [R1+0x1e78] ;  /* 0x001e7800011c7983 */ /* 0x001ee80000300800 */
[----:B------:R-:W4:Y:S01]  /*67cb0*/  LDL R7, [R1+0x13f8] ;  /* 0x0013f80001077983 */ /* 0x000f220000100800 */
[----:B------:R-:W-:-:S05]  /*67cc0*/  IMAD.WIDE R12, R26, 0x2, R18 ;  /* 0x000000021a0c7825 */ /* 0x000fca00078e0212 */
[----:B------:R0:W-:Y:S04]  /*67cd0*/  @P4 STG.E.U16 desc[UR76][R12.64], R14 ;  /* 0x0000000e0c004986 */ /* 0x0001e8000c10154c */
[----:B------:R-:W-:Y:S04]  /*67ce0*/  STL [R1+0x1e70], R16 ;  /* 0x001e701001007387 */ /* 0x000fe80000100800 */
[----:B------:R1:W-:Y:S01]  /*67cf0*/  STL [R1+0x1e6c], R17 ;  /* 0x001e6c1101007387 */ /* 0x0003e20000100800 */
[----:B0-----:R-:W-:Y:S01]  /*67d00*/  IMAD.WIDE R12, R26, 0x2, R10 ;  /* 0x000000021a0c7825 */ /* 0x001fe200078e020a */
[----:B--2---:R-:W-:-:S03]  /*67d10*/  ISETP.LT.AND P6, PT, R15, UR4, !P0 ;  /* 0x000000040f007c0c */ /* 0x004fc6000c7c1270 */
[----:B------:R-:W-:Y:S01]  /*67d20*/  IMAD.WIDE R14, R26, 0x2, R8 ;  /* 0x000000021a0e7825 */ /* 0x000fe200078e0208 */
[----:B----4-:R-:W-:-:S03]  /*67d30*/  ISETP.LT.AND P5, PT, R7, UR4, !P0 ;  /* 0x0000000407007c0c */ /* 0x010fc6000c7a1270 */
[----:B------:R-:W-:Y:S01]  /*67d40*/  IMAD.WIDE R6, R26, 0x2, R16 ;  /* 0x000000021a067825 */ /* 0x000fe200078e0210 */
[----:B---3--:R-:W-:Y:S01]  /*67d50*/  PRMT R28, R0, 0x7632, R28 ;  /* 0x00007632001c7816 */ /* 0x008fe2000000001c */
[----:B-1----:R-:W2:Y:S04]  /*67d60*/  LDL.LU R17, [R1+0x6c0] ;  /* 0x0006c00001117983 */ /* 0x002ea80000300800 */
[----:B------:R0:W-:Y:S04]  /*67d70*/  @P2 STG.E.U16 desc[UR76][R6.64], R27 ;  /* 0x0000001b06002986 */ /* 0x0001e8000c10154c */
[----:B------:R-:W3:Y:S01]  /*67d80*/  LDL R16, [R1+0x13f8] ;  /* 0x0013f80001107983 */ /* 0x000ee20000100800 */
[----:B0-----:R-:W-:-:S05]  /*67d90*/  PRMT R6, R27, 0x7632, R6 ;  /* 0x000076321b067816 */ /* 0x001fca0000000006 */
[----:B------:R0:W-:Y:S04]  /*67da0*/  @P5 STG.E.U16 desc[UR76][R12.64], R6 ;  /* 0x000000060c005986 */ /* 0x0001e8000c10154c */
[----:B------:R1:W-:Y:S04]  /*67db0*/  @P6 STG.E.U16 desc[UR76][R14.64], R0 ;  /* 0x000000000e006986 */ /* 0x0003e8000c10154c */
[----:B0-----:R-:W4:Y:S04]  /*67dc0*/  LDL R12, [R1+0x13f0] ;  /* 0x0013f000010c7983 */ /* 0x001f280000100800 */
[----:B------:R-:W3:Y:S04]  /*67dd0*/  LDL R13, [R1+0x11c0] ;  /* 0x0011c000010d7983 */ /* 0x000ee80000100800 */
[----:B-1----:R-:W3:Y:S04]  /*67de0*/  LDL.LU R0, [R1+0x1e74] ;  /* 0x001e740001007983 */ /* 0x002ee80000300800 */
[----:B------:R-:W3:Y:S04]  /*67df0*/  LDL R14, [R1+0x13e4] ;  /* 0x0013e400010e7983 */ /* 0x000ee80000100800 */
[----:B------:R-:W4:Y:S01]  /*67e00*/  LDL R15, [R1+0x13f4] ;  /* 0x0013f400010f7983 */ /* 0x000f220000100800 */
[----:B------:R-:W-:-:S02]  /*67e10*/  ISETP.LT.AND P0, PT, R24, UR4, !P0 ;  /* 0x0000000418007c0c */ /* 0x000fc4000c701270 */
[----:B------:R-:W-:Y:S01]  /*67e20*/  ISETP.LT.AND P4, PT, R25, UR4, !P1 ;  /* 0x0000000419007c0c */ /* 0x000fe2000cf81270 */
[C---:B------:R-:W-:Y:S02]  /*67e30*/  VIADD R7, R26.reuse, UR5 ;  /* 0x000000051a077c36 */ /* 0x040fe40008000000 */
[----:B------:R-:W-:-:S04]  /*67e40*/  IMAD.WIDE R24, R26, 0x2, R2 ;  /* 0x000000021a187825 */ /* 0x000fc800078e0202 */
[----:B------:R-:W-:Y:S01]  /*67e50*/  IMAD.WIDE R26, R7, 0x2, R4 ;  /* 0x00000002071a7825 */ /* 0x000fe200078e0204 */
[----:B------:R-:W-:Y:S01]  /*67e60*/  PRMT R6, R29, 0x7632, R6 ;  /* 0x000076321d067816 */ /* 0x000fe20000000006 */
[----:B------:R-:W0:Y:S02]  /*67e70*/  LDCU UR5, c[0x0][0x3b8] ;  /* 0x00007700ff0577ac */ /* 0x000e240008000800 */
[----:B------:R1:W-:Y:S04]  /*67e80*/  @P0 STG.E.U16 desc[UR76][R24.64], R28 ;  /* 0x0000001c18000986 */ /* 0x0003e8000c10154c */
[----:B------:R2:W-:Y:S01]  /*67e90*/  @P4 STG.E.U16 desc[UR76][R26.64], R29 ;  /* 0x0000001d1a004986 */ /* 0x0005e2000c10154c */
[----:B-1----:R-:W-:Y:S01]  /*67ea0*/  IMAD.WIDE R24, R7, 0x2, R18 ;  /* 0x0000000207187825 */ /* 0x002fe200078e0212 */
[----:B--2---:R-:W-:-:S02]  /*67eb0*/  PRMT R27, R17, 0x7632, R27 ;  /* 0x00007632111b7816 */ /* 0x004fc4000000001b */
[----:B---3--:R-:W-:Y:S02]  /*67ec0*/  ISETP.LT.AND P2, PT, R14, UR4, !P1 ;  /* 0x000000040e007c0c */ /* 0x008fe4000cf41270 */
[----:B------:R-:W-:Y:S02]  /*67ed0*/  ISETP.LT.AND P5, PT, R0, UR4, !P1 ;  /* 0x0000000400007c0c */ /* 0x000fe4000cfa1270 */
[----:B----4-:R-:W-:Y:S01]  /*67ee0*/  ISETP.LT.AND P6, PT, R12, UR4, !P1 ;  /* 0x000000040c007c0c */ /* 0x010fe2000cfc1270 */
[----:B------:R-:W-:Y:S02]  /*67ef0*/  VIADD R26, R13, 0x6b ;  /* 0x0000006b0d1a7836 */ /* 0x000fe40000000000 */
[----:B------:R-:W-:Y:S01]  /*67f00*/  IMAD.WIDE R12, R7, 0x2, R22 ;  /* 0x00000002070c7825 */ /* 0x000fe200078e0216 */
[----:B------:R-:W-:Y:S01]  /*67f10*/  ISETP.LT.AND P4, PT, R15, UR4, !P1 ;  /* 0x000000040f007c0c */ /* 0x000fe2000cf81270 */
[----:B------:R1:W-:Y:S02]  /*67f20*/  STL [R1+0x1e68], R0 ;  /* 0x001e680001007387 */ /* 0x0003e40000100800 */
[----:B------:R-:W-:Y:S01]  /*67f30*/  IMAD.WIDE R14, R7, 0x2, R20 ;  /* 0x00000002070e7825 */ /* 0x000fe200078e0214 */
[----:B------:R-:W-:Y:S01]  /*67f40*/  ISETP.GE.AND P0, PT, R26, UR12, PT ;  /* 0x0000000c1a007c0c */ /* 0x000fe2000bf06270 */
[----:B------:R2:W-:Y:S04]  /*67f50*/  @P2 STG.E.U16 desc[UR76][R12.64], R6 ;  /* 0x000000060c002986 */ /* 0x0005e8000c10154c */
[----:B-1----:R-:W3:Y:S04]  /*67f60*/  LDL.LU R0, [R1+0x6e0] ;  /* 0x0006e00001007983 */ /* 0x002ee80000300800 */
[----:B------:R-:W4:Y:S01]  /*67f70*/  LDL.LU R29, [R1+0x674] ;  /* 0x00067400011d7983 */ /* 0x000f220000300800 */
[----:B------:R-:W-:-:S03]  /*67f80*/  ISETP.LT.AND P2, PT, R16, UR4, !P1 ;  /* 0x0000000410007c0c */ /* 0x000fc6000cf41270 */
[----:B------:R1:W-:Y:S04]  /*67f90*/  @P5 STG.E.U16 desc[UR76][R14.64], R17 ;  /* 0x000000110e005986 */ /* 0x0003e8000c10154c */
[----:B--2---:R-:W2:Y:S04]  /*67fa0*/  LDL R12, [R1+0x13fc] ;  /* 0x0013fc00010c7983 */ /* 0x004ea80000100800 */
[----:B------:R-:W3:Y:S04]  /*67fb0*/  LDL R13, [R1+0x1400] ;  /* 0x00140000010d7983 */ /* 0x000ee80000100800 */
[----:B------:R-:W4:Y:S04]  /*67fc0*/  LDL R6, [R1+0x13e4] ;  /* 0x0013e40001067983 */ /* 0x000f280000100800 */
[----:B------:R-:W4:Y:S04]  /*67fd0*/  LDL.LU R16, [R1+0x1e70] ;  /* 0x001e700001107983 */ /* 0x000f280000300800 */
[----:B------:R-:W4:Y:S04]  /*67fe0*/  LDL.LU R26, [R1+0x6d0] ;  /* 0x0006d000011a7983 */ /* 0x000f280000300800 */
[----:B-1----:R-:W4:Y:S04]  /*67ff0*/  LDL.LU R17, [R1+0x1e6c] ;  /* 0x001e6c0001117983 */ /* 0x002f280000300800 */
[----:B------:R1:W-:Y:S04]  /*68000*/  @P6 STG.E.U16 desc[UR76][R24.64], R27 ;  /* 0x0000001b18006986 */ /* 0x0003e8000c10154c */
[----:B-1----:R-:W4:Y:S04]  /*68010*/  LDL R25, [R1+0x13c0] ;  /* 0x0013c00001197983 */ /* 0x002f280000100800 */
[----:B------:R-:W-:Y:S01]  /*68020*/  STL [R1+0x1e60], R8 ;  /* 0x001e600801007387 */ /* 0x000fe20000100800 */
[----:B--2---:R-:W-:-:S02]  /*68030*/  ISETP.LT.AND P5, PT, R12, UR4, !P1 ;  /* 0x000000040c007c0c */ /* 0x004fc4000cfa1270 */
[----:B---3--:R-:W-:Y:S01]  /*68040*/  ISETP.LT.AND P1, PT, R13, UR4, !P1 ;  /* 0x000000040d007c0c */ /* 0x008fe2000cf21270 */
[----:B------:R-:W-:-:S04]  /*68050*/  IMAD.WIDE R12, R7, 0x2, R10 ;  /* 0x00000002070c7825 */ /* 0x000fc800078e020a */
[----:B----4-:R-:W-:Y:S01]  /*68060*/  IMAD.WIDE R14, R7, 0x2, R16 ;  /* 0x00000002070e7825 */ /* 0x010fe200078e0210 */
[----:B------:R-:W-:-:S04]  /*68070*/  PRMT R24, R26, 0x7632, R24 ;  /* 0x000076321a187816 */ /* 0x000fc80000000018 */
[----:B------:R-:W-:Y:S04]  /*68080*/  @P4 STG.E.U16 desc[UR76][R14.64], R26 ;  /* 0x0000001a0e004986 */ /* 0x000fe8000c10154c */
[----:B------:R1:W-:Y:S01]  /*68090*/  @P2 STG.E.U16 desc[UR76][R12.64], R24 ;  /* 0x000000180c002986 */ /* 0x0003e2000c10154c */
[----:B------:R-:W-:Y:S01]  /*680a0*/  ISETP.LT.AND P4, PT, R6, UR4, !P3 ;  /* 0x0000000406007c0c */ /* 0x000fe2000df81270 */
[----:B0-----:R-:W-:Y:S01]  /*680b0*/  VIADD R6, R7, UR5 ;  /* 0x0000000507067c36 */ /* 0x001fe20008000000 */
[----:B------:R-:W-:Y:S01]  /*680c0*/  PRMT R28, R29, 0x7632, R28 ;  /* 0x000076321d1c7816 */ /* 0x000fe2000000001c */
[----:B------:R-:W0:Y:S01]  /*680d0*/  LDCU UR5, c[0x0][0x3b8] ;  /* 0x00007700ff0577ac */ /* 0x000e220008000800 */
[----:B-1----:R-:W-:-:S04]  /*680e0*/  IMAD.WIDE R12, R7, 0x2, R8 ;  /* 0x00000002070c7825 */ /* 0x002fc800078e0208 */
[----:B------:R-:W-:Y:S01]  /*680f0*/  IMAD.WIDE R14, R7, 0x2, R2 ;  /* 0x00000002070e7825 */ /* 0x000fe200078e0202 */
[----:B------:R-:W2:Y:S01]  /*68100*/  LDL R8, [R1+0x694] ;  /* 0x0006940001087983 */ /* 0x000ea20000100800 */
[----:B------:R-:W-:Y:S02]  /*68110*/  PRMT R7, R0, 0x7632, R7 ;  /* 0x0000763200077816 */ /* 0x000fe40000000007 */
[----:B------:R-:W-:Y:S01]  /*68120*/  ISETP.LT.AND P6, PT, R25, UR4, !P3 ;  /* 0x0000000419007c0c */ /* 0x000fe2000dfc1270 */
[----:B------:R1:W-:Y:S04]  /*68130*/  STL [R1+0x1e5c], R9 ;  /* 0x001e5c0901007387 */ /* 0x0003e80000100800 */
[----:B------:R3:W-:Y:S04]  /*68140*/  @P5 STG.E.U16 desc[UR76][R12.64], R0 ;  /* 0x000000000c005986 */ /* 0x0007e8000c10154c */
[----:B------:R4:W-:Y:S01]  /*68150*/  @P1 STG.E.U16 desc[UR76][R14.64], R7 ;  /* 0x000000070e001986 */ /* 0x0009e2000c10154c */
[----:B------:R-:W-:-:S03]  /*68160*/  IMAD.WIDE R24, R6, 0x2, R4 ;  /* 0x0000000206187825 */ /* 0x000fc600078e0204 */
[----:B-1----:R-:W2:Y:S04]  /*68170*/  LDL.LU R9, [R1+0x684] ;  /* 0x0006840001097983 */ /* 0x002ea80000300800 */
[----:B---3--:R-:W3:Y:S04]  /*68180*/  LDL.LU R0, [R1+0x1e68] ;  /* 0x001e680001007983 */ /* 0x008ee80000300800 */
[----:B------:R-:W2:Y:S04]  /*68190*/  LDL R12, [R1+0x11c0] ;  /* 0x0011c000010c7983 */ /* 0x000ea80000100800 */
[----:B------:R-:W2:Y:S04]  /*681a0*/  LDL R13, [R1+0x13fc] ;  /* 0x0013fc00010d7983 */ /* 0x000ea80000100800 */
[----:B----4-:R-:W4:Y:S04]  /*681b0*/  LDL R7, [R1+0x13f0] ;  /* 0x0013f00001077983 */ /* 0x010f280000100800 */
[----:B------:R-:W2:Y:S04]  /*681c0*/  LDL R14, [R1+0x13f4] ;  /* 0x0013f400010e7983 */ /* 0x000ea80000100800 */
[----:B------:R-:W2:Y:S04]  /*681d0*/  LDL R15, [R1+0x13f8] ;  /* 0x0013f800010f7983 */ /* 0x000ea80000100800 */
[----:B------:R1:W-:Y:S04]  /*681e0*/  @P6 STG.E.U16 desc[UR76][R24.64], R29 ;  /* 0x0000001d18006986 */ /* 0x0003e8000c10154c */
[----:B-1----:R-:W2:Y:S01]  /*681f0*/  LDL.LU R29, [R1+0x1e64] ;  /* 0x001e6400011d7983 */ /* 0x002ea20000300800 */
[----:B------:R-:W-:-:S05]  /*68200*/  IMAD.WIDE R26, R6, 0x2, R22 ;  /* 0x00000002061a7825 */ /* 0x000fca00078e0216 */
[----:B------:R1:W-:Y:S04]  /*68210*/  @P4 STG.E.U16 desc[UR76][R26.64], R28 ;  /* 0x0000001c1a004986 */ /* 0x0003e8000c10154c */
[----:B------:R0:W-:Y:S01]  /*68220*/  STL [R1+0x1e58], R19 ;  /* 0x001e581301007387 */ /* 0x0001e20000100800 */
[----:B---3--:R-:W-:Y:S02]  /*68230*/  ISETP.LT.AND P2, PT, R0, UR4, !P3 ;  /* 0x0000000400007c0c */ /* 0x008fe4000df41270 */
[----:B----4-:R-:W-:Y:S01]  /*68240*/  ISETP.LT.AND P4, PT, R7, UR4, !P3 ;  /* 0x0000000407007c0c */ /* 0x010fe2000df81270 */
[----:B--2---:R-:W-:Y:S01]  /*68250*/  VIADD R7, R12, 0x6c ;  /* 0x0000006c0c077836 */ /* 0x004fe20000000000 */
[----:B------:R-:W-:Y:S01]  /*68260*/  ISETP.LT.AND P1, PT, R13, UR4, !P3 ;  /* 0x000000040d007c0c */ /* 0x000fe2000df21270 */
[----:B------:R-:W-:Y:S01]  /*68270*/  IMAD.WIDE R12, R6, 0x2, R20 ;  /* 0x00000002060c7825 */ /* 0x000fe200078e0214 */
[----:B------:R-:W-:-:S02]  /*68280*/  ISETP.LT.AND P5, PT, R14, UR4, !P3 ;  /* 0x000000040e007c0c */ /* 0x000fc4000dfa1270 */
[----:B------:R-:W-:Y:S01]  /*68290*/  ISETP.LT.AND P6, PT, R15, UR4, !P3 ;  /* 0x000000040f007c0c */ /* 0x000fe2000dfc1270 */
[----:B------:R-:W-:Y:S01]  /*682a0*/  IMAD.WIDE R14, R6, 0x2, R18 ;  /* 0x00000002060e7825 */ /* 0x000fe200078e0212 */
[----:B-1----:R-:W-:Y:S01]  /*682b0*/  PRMT R28, R9, 0x7632, R28 ;  /* 0x00007632091c7816 */ /* 0x002fe2000000001c */
[----:B0-----:R-:W2:Y:S04]  /*682c0*/  LDL.LU R19, [R1+0x6b4] ;  /* 0x0006b40001137983 */ /* 0x001ea80000300800 */
[----:B------:R0:W-:Y:S01]  /*682d0*/  @P2 STG.E.U16 desc[UR76][R12.64], R9 ;  /* 0x000000090c002986 */ /* 0x0001e2000c10154c */
[----:B------:R-:W-:-:S03]  /*682e0*/  PRMT R29, R8, 0x7632, R29 ;  /* 0x00007632081d7816 */ /* 0x000fc6000000001d */
[----:B------:R-:W3:Y:S04]  /*682f0*/  LDL.LU R8, [R1+0x1e60] ;  /* 0x001e600001087983 */ /* 0x000ee80000300800 */
[----:B------:R1:W-:Y:S04]  /*68300*/  @P4 STG.E.U16 desc[UR76][R14.64], R28 ;  /* 0x0000001c0e004986 */ /* 0x0003e8000c10154c */
[----:B0-----:R-:W3:Y:S04]  /*68310*/  LDL.LU R9, [R1+0x1e5c] ;  /* 0x001e5c0001097983 */ /* 0x001ee80000300800 */
[----:B------:R-:W4:Y:S04]  /*68320*/  LDL.LU R12, [R1+0x694] ;  /* 0x00069400010c7983 */ /* 0x000f280000300800 */
[----:B------:R-:W2:Y:S01]  /*68330*/  LDL R13, [R1+0x1400] ;  /* 0x00140000010d7983 */ /* 0x000ea20000100800 */
[----:B------:R-:W-:-:S03]  /*68340*/  ISETP.GE.AND P2, PT, R7, UR12, PT ;  /* 0x0000000c07007c0c */ /* 0x000fc6000bf46270 */
[----:B------:R-:W3:Y:S04]  /*68350*/  LDL R7, [R1+0x11c0] ;  /* 0x0011c00001077983 */ /* 0x000ee80000100800 */
[----:B-1----:R-:W3:Y:S04]  /*68360*/  LDL R28, [R1+0x13c0] ;  /* 0x0013c000011c7983 */ /* 0x002ee80000100800 */
[----:B------:R-:W3:Y:S04]  /*68370*/  LDL R14, [R1+0x13e4] ;  /* 0x0013e400010e7983 */ /* 0x000ee80000100800 */
[----:B------:R-:W3:Y:S01]  /*68380*/  LDL.LU R15, [R1+0x6a4] ;  /* 0x0006a400010f7983 */ /* 0x000ee20000300800 */
[----:B------:R-:W-:-:S04]  /*68390*/  IMAD.WIDE R24, R6, 0x2, R16 ;  /* 0x0000000206187825 */ /* 0x000fc800078e0210 */
[----:B------:R-:W-:Y:S01]  /*683a0*/  IMAD.WIDE R26, R6, 0x2, R10 ;  /* 0x00000002061a7825 */ /* 0x000fe200078e020a */
[----:B------:R-:W-:Y:S04]  /*683b0*/  STL [R1+0x1e4c], R0 ;  /* 0x001e4c0001007387 */ /* 0x000fe80000100800 */
[----:B------:R-:W-:Y:S04]  /*683c0*/  STL [R1+0x1e54], R4 ;  /* 0x001e540401007387 */ /* 0x000fe80000100800 */
[----:B------:R-:W-:Y:S01]  /*683d0*/  STL [R1+0x1e50], R5 ;  /* 0x001e500501007387 */ /* 0x000fe20000100800 */
[----:B--2---:R-:W-:-:S03]  /*683e0*/  ISETP.LT.AND P3, PT, R13, UR4, !P3 ;  /* 0x000000040d007c0c */ /* 0x004fc6000df61270 */
[----:B----4-:R0:W-:Y:S04]  /*683f0*/  @P5 STG.E.U16 desc[UR76][R24.64], R12 ;  /* 0x0000000c18005986 */ /* 0x0101e8000c10154c */
[----:B------:R1:W-:Y:S01]  /*68400*/  @P6 STG.E.U16 desc[UR76][R26.64], R29 ;  /* 0x0000001d1a006986 */ /* 0x0003e2000c10154c */
[----:B---3--:R-:W-:Y:S01]  /*68410*/  ISETP.LT.AND P4, PT, R28, UR4, !P0 ;  /* 0x000000041c007c0c */ /* 0x008fe2000c781270 */
[C---:B------:R-:W-:Y:S02]  /*68420*/  VIADD R28, R6.reuse, UR5 ;  /* 0x00000005061c7c36 */ /* 0x040fe40008000000 */
[----:B0-----:R-:W-:-:S04]  /*68430*/  IMAD.WIDE R12, R6, 0x2, R8 ;  /* 0x00000002060c7825 */ /* 0x001fc800078e0208 */
[----:B-1----:R-:W-:Y:S01]  /*68440*/  VIADD R26, R7, 0x6d ;  /* 0x0000006d071a7836 */ /* 0x002fe20000000000 */
[----:B------:R-:W-:Y:S01]  /*68450*/  PRMT R27, R15, 0x7632, R27 ;  /* 0x000076320f1b7816 */ /* 0x000fe2000000001b */
[----:B------:R-:W-:Y:S01]  /*68460*/  IMAD.WIDE R6, R6, 0x2, R2 ;  /* 0x0000000206067825 */ /* 0x000fe200078e0202 */
[----:B------:R-:W-:Y:S01]  /*68470*/  PRMT R29, R19, 0x7632, R29 ;  /* 0x00007632131d7816 */ /* 0x000fe2000000001d */
[----:B------:R0:W-:Y:S02]  /*68480*/  @P1 STG.E.U16 desc[UR76][R12.64], R15 ;  /* 0x0000000f0c001986 */ /* 0x0001e4000c10154c */
[----:B------:R-:W-:Y:S01]  /*68490*/  IMAD.WIDE R24, R28, 0x2, R20 ;  /* 0x000000021c187825 */ /* 0x000fe200078e0214 */
[----:B------:R-:W-:Y:S01]  /*684a0*/  ISETP.GE.AND P1, PT, R26, UR12, PT ;  /* 0x0000000c1a007c0c */ /* 0x000fe2000bf26270 */
[----:B------:R-:W-:Y:S01]  /*684b0*/  @P3 STG.E.U16 desc[UR76][R6.64], R27 ;  /* 0x0000001b06003986 */ /* 0x000fe2000c10154c */
[----:B------:R-:W-:Y:S02]  /*684c0*/  ISETP.LT.AND P5, PT, R14, UR4, !P0 ;  /* 0x000000040e007c0c */ /* 0x000fe4000c7a1270 */
[----:B------:R-:W-:Y:S01]  /*684d0*/  ISETP.LT.AND P6, PT, R0, UR4, !P0 ;  /* 0x0000000400007c0c */ /* 0x000fe2000c7c1270 */
[----:B------:R-:W1:Y:S01]  /*684e0*/  LDCU UR5, c[0x0][0x3b8] ;  /* 0x00007700ff0577ac */ /* 0x000e620008000800 */
[----:B0-----:R-:W-:-:S02]  /*684f0*/  IMAD.WIDE R12, R28, 0x2, R4 ;  /* 0x000000021c0c7825 */ /* 0x001fc400078e0204 */
[----:B------:R-:W2:Y:S04]  /*68500*/  LDL.LU R5, [R1+0x6d4] ;  /* 0x0006d40001057983 */ /* 0x000ea80000300800 */
[----:B------:R0:W-:Y:S04]  /*68510*/  STL [R1+0x1e48], R21 ;  /* 0x001e481501007387 */ /* 0x0001e80000100800 */
[----:B------:R3:W-:Y:S04]  /*68520*/  @P4 STG.E.U16 desc[UR76][R12.64], R19 ;  /* 0x000000130c004986 */ /* 0x0007e8000c10154c */
[----:B0-----:R-:W4:Y:S04]  /*68530*/  LDL.LU R21, [R1+0x6e4] ;  /* 0x0006e40001157983 */ /* 0x001f280000300800 */
[----:B------:R-:W2:Y:S04]  /*68540*/  LDL.LU R26, [R1+0x6c4] ;  /* 0x0006c400011a7983 */ /* 0x000ea80000300800 */
[----:B------:R-:W4:Y:S04]  /*68550*/  LDL R27, [R1+0x13f8] ;  /* 0x0013f800011b7983 */ /* 0x000f280000100800 */
[----:B------:R-:W4:Y:S04]  /*68560*/  LDL R6, [R1+0x13fc] ;  /* 0x0013fc0001067983 */ /* 0x000f280000100800 */
[----:B------:R-:W4:Y:S04]  /*68570*/  LDL R7, [R1+0x1400] ;  /* 0x0014000001077983 */ /* 0x000f280000100800 */
[----:B---3--:R-:W3:Y:S04]  /*68580*/  LDL.LU R19, [R1+0x1e58] ;  /* 0x001e580001137983 */ /* 0x008ee80000300800 */
[----:B------:R-:W3:Y:S04]  /*68590*/  LDL R12, [R1+0x13f0] ;  /* 0x0013f000010c7983 */ /* 0x000ee80000100800 */
[----:B------:R-:W4:Y:S01]  /*685a0*/  LDL R13, [R1+0x13f4] ;  /* 0x0013f400010d7983 */ /* 0x000f220000100800 */
[----:B------:R-:W-:-:S05]  /*685b0*/  IMAD.WIDE R14, R28, 0x2, R22 ;  /* 0x000000021c0e7825 */ /* 0x000fca00078e0216 */
[----:B------:R0:W-:Y:S04]  /*685c0*/  @P5 STG.E.U16 desc[UR76][R14.64], R29 ;  /* 0x0000001d0e005986 */ /* 0x0001e8000c10154c */
[----:B------:R1:W-:Y:S01]  /*685d0*/  STL [R1+0x1e44], R10 ;  /* 0x001e440a01007387 */ /* 0x0003e20000100800 */
[----:B0-----:R-:W-:-:S03]  /*685e0*/  IMAD.WIDE R14, R28, 0x2, R10 ;  /* 0x000000021c0e7825 */ /* 0x001fc600078e020a */
[----:B-1----:R-:W4:Y:S04]  /*685f0*/  LDL.LU R10, [R1+0x678] ;  /* 0x00067800010a7983 */ /* 0x002f280000300800 */
[----:B------:R0:W-:Y:S04]  /*68600*/  STL [R1+0x1e40], R11 ;  /* 0x001e400b01007387 */ /* 0x0001e80000100800 */
[----:B0-----:R-:W4:Y:S04]  /*68610*/  LDL.LU R11, [R1+0x688] ;  /* 0x00068800010b7983 */ /* 0x001f280000300800 */
[----:B--2---:R0:W-:Y:S01]  /*68620*/  @P6 STG.E.U16 desc[UR76][R24.64], R26 ;  /* 0x0000001a18006986 */ /* 0x0041e2000c10154c */
[----:B---3--:R-:W-:-:S02]  /*68630*/  ISETP.LT.AND P6, PT, R12, UR4, !P0 ;  /* 0x000000040c007c0c */ /* 0x008fc4000c7c1270 */
[----:B----4-:R-:W-:Y:S02]  /*68640*/  ISETP.LT.AND P5, PT, R13, UR4, !P0 ;  /* 0x000000040d007c0c */ /* 0x010fe4000c7a1270 */
[----:B------:R-:W-:Y:S02]  /*68650*/  ISETP.LT.AND P4, PT, R27, UR4, !P0 ;  /* 0x000000041b007c0c */ /* 0x000fe4000c781270 */
[----:B------:R-:W-:Y:S02]  /*68660*/  ISETP.LT.AND P3, PT, R6, UR4, !P0 ;  /* 0x0000000406007c0c */ /* 0x000fe4000c761270 */
[----:B------:R-:W-:Y:S02]  /*68670*/  ISETP.LT.AND P0, PT, R7, UR4, !P0 ;  /* 0x0000000407007c0c */ /* 0x000fe4000c701270 */
[----:B------:R-:W-:Y:S01]  /*68680*/  PRMT R4, R26, 0x7632, R4 ;  /* 0x000076321a047816 */ /* 0x000fe20000000004 */
[----:B------:R-:W-:-:S04]  /*68690*/  IMAD.WIDE R6, R28, 0x2, R18 ;  /* 0x000000021c067825 */ /* 0x000fc800078e0212 */
[----:B------:R-:W-:Y:S01]  /*686a0*/  IMAD.WIDE R12, R28, 0x2, R16 ;  /* 0x000000021c0c7825 */ /* 0x000fe200078e0210 */
[----:B------:R-:W-:-:S03]  /*686b0*/  PRMT R0, R5, 0x7632, R0 ;  /* 0x0000763205007816 */ /* 0x000fc60000000000 */
[----:B0-----:R-:W-:Y:S01]  /*686c0*/  IMAD.WIDE R24, R28, 0x2, R8 ;  /* 0x000000021c187825 */ /* 0x001fe200078e0208 */
[----:B------:R0:W-:Y:S04]  /*686d0*/  @P6 STG.E.U16 desc[UR76][R6.64], R4 ;  /* 0x0000000406006986 */ /* 0x0001e8000c10154c */
[----:B------:R1:W-:Y:S04]  /*686e0*/  @P5 STG.E.U16 desc[UR76][R12.64], R5 ;  /* 0x000000050c005986 */ /* 0x0003e8000c10154c */
[----:B------:R2:W-:Y:S01]  /*686f0*/  @P4 STG.E.U16 desc[UR76][R14.64], R0 ;  /* 0x000000000e004986 */ /* 0x0005e2000c10154c */
[----:B------:R-:W-:-:S03]  /*68700*/  PRMT R29, R21, 0x7632, R29 ;  /* 0x00007632151d7816 */ /* 0x000fc6000000001d */
[----:B------:R3:W-:Y:S04]  /*68710*/  @P3 STG.E.U16 desc[UR76][R24.64], R21 ;  /* 0x0000001518003986 */ /* 0x0007e8000c10154c */
[----:B0-----:R-:W4:Y:S04]  /*68720*/  LDL.LU R4, [R1+0x1e54] ;  /* 0x001e540001047983 */ /* 0x001f280000300800 */
[----:B------:R-:W4:Y:S04]  /*68730*/  LDL R6, [R1+0x13f0] ;  /* 0x0013f00001067983 */ /* 0x000f280000100800 */
[----:B------:R-:W4:Y:S04]  /*68740*/  LDL R7, [R1+0x13f4] ;  /* 0x0013f40001077983 */ /* 0x000f280000100800 */
[----:B-1----:R-:W4:Y:S04]  /*68750*/  LDL.LU R5, [R1+0x1e50] ;  /* 0x001e500001057983 */ /* 0x002f280000300800 */
[----:B------:R-:W4:Y:S04]  /*68760*/  LDL R12, [R1+0x13c0] ;  /* 0x0013c000010c7983 */ /* 0x000f280000100800 */
[----:B------:R-:W4:Y:S04]  /*68770*/  LDL R13, [R1+0x13e4] ;  /* 0x0013e400010d7983 */ /* 0x000f280000100800 */
[----:B--2---:R-:W2:Y:S04]  /*68780*/  LDL.LU R0, [R1+0x1e4c] ;  /* 0x001e4c0001007983 */ /* 0x004ea80000300800 */
[----:B---3--:R-:W3:Y:S01]  /*68790*/  LDL.LU R21, [R1+0x1e48] ;  /* 0x001e480001157983 */ /* 0x008ee20000300800 */
[----:B------:R-:W-:-:S04]  /*687a0*/  IMAD.WIDE R26, R28, 0x2, R2 ;  /* 0x000000021c1a7825 */ /* 0x000fc800078e0202 */
[----:B------:R-:W-:Y:S01]  /*687b0*/  VIADD R28, R28, UR5 ;  /* 0x000000051c1c7c36 */ /* 0x000fe20008000000 */
[----:B------:R-:W-:Y:S04]  /*687c0*/  STL [R1+0x1e3c], R20 ;  /* 0x001e3c1401007387 */ /* 0x000fe80000100800 */
[----:B------:R0:W-:Y:S01]  /*687d0*/  @P0 STG.E.U16 desc[UR76][R26.64], R29 ;  /* 0x0000001d1a000986 */ /* 0x0001e2000c10154c */
[----:B------:R-:W1:Y:S01]  /*687e0*/  LDCU UR5, c[0x0][0x3b8] ;  /* 0x00007700ff0577ac */ /* 0x000e620008000800 */
[----:B------:R-:W-:Y:S01]  /*687f0*/  IMAD.WIDE R24, R28, 0x2, R18 ;  /* 0x000000021c187825 */ /* 0x000fe200078e0212 */
[----:B0-----:R-:W-:Y:S02]  /*68800*/  PRMT R29, R11, 0x7632, R29 ;  /* 0x000076320b1d7816 */ /* 0x001fe4000000001d */
[----:B----4-:R-:W-:-:S02]  /*68810*/  ISETP.LT.AND P0, PT, R12, UR4, !P2 ;  /* 0x000000040c007c0c */ /* 0x010fc4000d701270 */
[----:B------:R-:W-:Y:S02]  /*68820*/  ISETP.LT.AND P3, PT, R13, UR4, !P2 ;  /* 0x000000040d007c0c */ /* 0x000fe4000d761270 */
[----:B--2---:R-:W-:Y:S02]  /*68830*/  ISETP.LT.AND P4, PT, R0, UR4, !P2 ;  /* 0x0000000400007c0c */ /* 0x004fe4000d781270 */
[----:B------:R-:W-:Y:S01]  /*68840*/  ISETP.LT.AND P5, PT, R6, UR4, !P2 ;  /* 0x0000000406007c0c */ /* 0x000fe2000d7a1270 */
[C---:B---3--:R-:W-:Y:S01]  /*68850*/  IMAD.WIDE R14, R28.reuse, 0x2, R20 ;  /* 0x000000021c0e7825 */ /* 0x048fe200078e0214 */
[----:B------:R-:W-:Y:S01]  /*68860*/  ISETP.LT.AND P6, PT, R7, UR4, !P2 ;  /* 0x0000000407007c0c */ /* 0x000fe2000d7c1270 */
[----:B------:R-:W2:Y:S02]  /*68870*/  LDL.LU R20, [R1+0x6a8] ;  /* 0x0006a80001147983 */ /* 0x000ea40000300800 */
[C---:B------:R-:W-:Y:S02]  /*68880*/  IMAD.WIDE R6, R28.reuse, 0x2, R4 ;  /* 0x000000021c067825 */ /* 0x040fe400078e0204 */
[----:B------:R0:W-:Y:S02]  /*68890*/  STL [R1+0x1e38], R21 ;  /* 0x001e381501007387 */ /* 0x0001e40000100800 */
[----:B------:R-:W-:-:S02]  /*688a0*/  IMAD.WIDE R12, R28, 0x2, R22 ;  /* 0x000000021c0c7825 */ /* 0x000fc400078e0216 */
[----:B------:R3:W-:Y:S01]  /*688b0*/  @P0 STG.E.U16 desc[UR76][R6.64], R10 ;  /* 0x0000000a06000986 */ /* 0x0007e2000c10154c */
[----:B0-----:R-:W-:-:S05]  /*688c0*/  PRMT R21, R10, 0x7632, R21 ;  /* 0x000076320a157816 */ /* 0x001fca0000000015 */
[----:B------:R0:W-:Y:S04]  /*688d0*/  @P3 STG.E.U16 desc[UR76][R12.64], R21 ;  /* 0x000000150c003986 */ /* 0x0001e8000c10154c */
[----:B---3--:R-:W3:Y:S04]  /*688e0*/  LDL.LU R10, [R1+0x1e44] ;  /* 0x001e4400010a7983 */ /* 0x008ee80000300800 */
[----:B------:R-:W4:Y:S04]  /*688f0*/  LDL R6, [R1+0x13e4] ;  /* 0x0013e40001067983 */ /* 0x000f280000100800 */
[----:B------:R1:W-:Y:S04]  /*68900*/  @P4 STG.E.U16 desc[UR76][R14.64], R11 ;  /* 0x0000000b0e004986 */ /* 0x0003e8000c10154c */
[----:B------:R1:W-:Y:S04]  /*68910*/  @P5 STG.E.U16 desc[UR76][R24.64], R29 ;  /* 0x0000001d18005986 */ /* 0x0003e8000c10154c */
[----:B0-----:R-:W2:Y:S04]  /*68920*/  LDL R12, [R1+0x11c0] ;  /* 0x0011c000010c7983 */ /* 0x001ea80000100800 */
[----:B------:R-:W2:Y:S04]  /*68930*/  LDL R13, [R1+0x13c0] ;  /* 0x0013c000010d7983 */ /* 0x000ea80000100800 */
[----:B------:R-:W2:Y:S04]  /*68940*/  LDL.LU R21, [R1+0x6b8] ;  /* 0x0006b80001157983 */ /* 0x000ea80000300800 */
[----:B-1----:R-:W2:Y:S04]  /*68950*/  LDL.LU R11, [R1+0x1e40] ;  /* 0x001e4000010b7983 */ /* 0x002ea80000300800 */
[----:B------:R-:W2:Y:S04]  /*68960*/  LDL.LU R14, [R1+0x698] ;  /* 0x00069800010e7983 */ /* 0x000ea80000300800 */
[----:B------:R-:W2:Y:S04]  /*68970*/  LDL R29, [R1+0x13f8] ;  /* 0x0013f800011d7983 */ /* 0x000ea80000100800 */
[----:B------:R-:W2:Y:S04]  /*68980*/  LDL R25, [R1+0x13fc] ;  /* 0x0013fc0001197983 */ /* 0x000ea80000100800 */
[----:B------:R-:W2:Y:S01]  /*68990*/  LDL R15, [R1+0x1400] ;  /* 0x00140000010f7983 */ /* 0x000ea20000100800 */
[----:B------:R-:W-:-:S03]  /*689a0*/  IMAD.WIDE R26, R28, 0x2, R16 ;  /* 0x000000021c1a7825 */ /* 0x000fc600078e0210 */
[----:B---3--:R-:W-:Y:S01]  /*689b0*/  STL [R1+0x1e34], R10 ;  /* 0x001e340a01007387 */ /* 0x008fe20000100800 */
[----:B----4-:R-:W-:Y:S01]  /*689c0*/  ISETP.LT.AND P4, PT, R6, UR4, !P1 ;  /* 0x0000000406007c0c */ /* 0x010fe2000cf81270 */
[----:B------:R-:W-:Y:S01]  /*689d0*/  VIADD R6, R28, UR5 ;  /* 0x000000051c067c36 */ /* 0x000fe20008000000 */
[----:B------:R-:W0:Y:S01]  /*689e0*/  LDCU UR5, c[0x0][0x3b8] ;  /* 0x00007700ff0577ac */ /* 0x000e220008000800 */
[----:B--2---:R1:W-:Y:S01]  /*689f0*/  @P6 STG.E.U16 desc[UR76][R26.64], R14 ;  /* 0x0000000e1a006986 */ /* 0x0043e2000c10154c */
[----:B------:R-:W-:Y:S02]  /*68a00*/  ISETP.LT.AND P0, PT, R29, UR4, !P2 ;  /* 0x000000041d007c0c */ /* 0x000fe4000d701270 */
[----:B------:R-:W-:Y:S02]  /*68a10*/  ISETP.LT.AND P3, PT, R25, UR4, !P2 ;  /* 0x0000000419007c0c */ /* 0x000fe4000d761270 */
[----:B------:R-:W-:Y:S02]  /*68a20*/  ISETP.LT.AND P6, PT, R15, UR4, !P2 ;  /* 0x000000040f007c0c */ /* 0x000fe4000d7c1270 */
[----:B------:R-:W-:-:S02]  /*68a30*/  PRMT R7, R14, 0x7632, R7 ;  /* 0x000076320e077816 */ /* 0x000fc40000000007 */
[----:B------:R-:W-:Y:S01]  /*68a40*/  ISETP.LT.AND P5, PT, R13, UR4, !P1 ;  /* 0x000000040d007c0c */ /* 0x000fe2000cfa1270 */
[----:B------:R-:W-:-:S04]  /*68a50*/  IMAD.WIDE R24, R28, 0x2, R2 ;  /* 0x000000021c187825 */ /* 0x000fc800078e0202 */
[----:B-1----:R-:W-:Y:S02]  /*68a60*/  VIADD R26, R12, 0x6e ;  /* 0x0000006e0c1a7836 */ /* 0x002fe40000000000 */
[----:B------:R-:W-:-:S04]  /*68a70*/  IMAD.WIDE R14, R28, 0x2, R10 ;  /* 0x000000021c0e7825 */ /* 0x000fc800078e020a */
[----:B------:R-:W-:Y:S01]  /*68a80*/  IMAD.WIDE R12, R28, 0x2, R8 ;  /* 0x000000021c0c7825 */ /* 0x000fe200078e0208 */
[----:B------:R-:W-:Y:S01]  /*68a90*/  PRMT R27, R20, 0x7632, R27 ;  /* 0x00007632141b7816 */ /* 0x000fe2000000001b */
[----:B------:R-:W2:Y:S04]  /*68aa0*/  LDL R10, [R1+0x13fc] ;  /* 0x0013fc00010a7983 */ /* 0x000ea80000100800 */
[----:B------:R1:W-:Y:S04]  /*68ab0*/  STL [R1+0x1e30], R11 ;  /* 0x001e300b01007387 */ /* 0x0003e80000100800 */
[----:B------:R-:W-:Y:S04]  /*68ac0*/  @P0 STG.E.U16 desc[UR76][R14.64], R7 ;  /* 0x000000070e000986 */ /* 0x000fe8000c10154c */
[----:B------:R3:W-:Y:S04]  /*68ad0*/  @P3 STG.E.U16 desc[UR76][R12.64], R20 ;  /* 0x000000140c003986 */ /* 0x0007e8000c10154c */
[----:B------:R4:W-:Y:S01]  /*68ae0*/  @P6 STG.E.U16 desc[UR76][R24.64], R27 ;  /* 0x0000001b18006986 */ /* 0x0009e2000c10154c */
[----:B------:R-:W-:-:S03]  /*68af0*/  ISETP.LT.AND P0, PT, R0, UR4, !P1 ;  /* 0x0000000400007c0c */ /* 0x000fc6000cf01270 */
[----:B-1----:R-:W2:Y:S04]  /*68b00*/  LDL.LU R11, [R1+0x6c8] ;  /* 0x0006c800010b7983 */ /* 0x002ea80000300800 */
[----:B------:R-:W2:Y:S04]  /*68b10*/  LDL R28, [R1+0x13c0] ;  /* 0x0013c000011c7983 */ /* 0x000ea80000100800 */
[----:B---3--:R-:W3:Y:S04]  /*68b20*/  LDL.LU R20, [R1+0x1e3c] ;  /* 0x001e3c0001147983 */ /* 0x008ee80000300800 */
[----:B----4-:R-:W4:Y:S04]  /*68b30*/  LDL R24, [R1+0x13f4] ;  /* 0x0013f40001187983 */ /* 0x010f280000100800 */
[----:B------:R-:W2:Y:S04]  /*68b40*/  LDL R25, [R1+0x11c0] ;  /* 0x0011c00001197983 */ /* 0x000ea80000100800 */
[----:B------:R-:W2:Y:S04]  /*68b50*/  LDL R27, [R1+0x1400] ;  /* 0x00140000011b7983 */ /* 0x000ea80000100800 */
[----:B------:R1:W-:Y:S04]  /*68b60*/  STL [R1+0x1e2c], R0 ;  /* 0x001e2c0001007387 */ /* 0x0003e80000100800 */
[----:B-1----:R-:W2:Y:S01]  /*68b70*/  LDL R0, [R1+0x13f0] ;  /* 0x0013f00001007983 */ /* 0x002ea20000100800 */
[----:B------:R-:W-:Y:S01]  /*68b80*/  IMAD.WIDE R12, R6, 0x2, R4 ;  /* 0x00000002060c7825 */ /* 0x000fe200078e0204 */
[----:B------:R-:W-:-:S04]  /*68b90*/  PRMT R7, R21, 0x7632, R7 ;  /* 0x0000763215077816 */ /* 0x000fc80000000007 */
[----:B------:R1:W-:Y:S01]  /*68ba0*/  @P5 STG.E.U16 desc[UR76][R12.64], R21 ;  /* 0x000000150c005986 */ /* 0x0003e2000c10154c */
[----:B------:R-:W-:-:S03]  /*68bb0*/  IMAD.WIDE R14, R6, 0x2, R22 ;  /* 0x00000002060e7825 */ /* 0x000fc600078e0216 */
[----:B-1----:R-:W3:Y:S04]  /*68bc0*/  LDL.LU R21, [R1+0x1e38] ;  /* 0x001e380001157983 */ /* 0x002ee80000300800 */
[----:B------:R-:W-:Y:S01]  /*68bd0*/  @P4 STG.E.U16 desc[UR76][R14.64], R7 ;  /* 0x000000070e004986 */ /* 0x000fe2000c10154c */
[----:B------:R-:W-:Y:S02]  /*68be0*/  ISETP.LT.AND P4, PT, R29, UR4, !P1 ;  /* 0x000000041d007c0c */ /* 0x000fe4000cf81270 */
[----:B--2---:R-:W-:Y:S02]  /*68bf0*/  ISETP.LT.AND P3, PT, R0, UR4, !P1 ;  /* 0x0000000400007c0c */ /* 0x004fe4000cf61270 */
[----:B------:R-:W2:Y:S04]  /*68c00*/  LDL R0, [R1+0x67c] ;  /* 0x00067c0001007983 */ /* 0x000ea80000100800 */
[----:B------:R1:W-:Y:S04]  /*68c10*/  STL [R1+0x1e24], R29 ;  /* 0x001e241d01007387 */ /* 0x0003e80000100800 */
[----:B-1----:R-:W2:Y:S01]  /*68c20*/  LDL.LU R29, [R1+0x6d8] ;  /* 0x0006d800011d7983 */ /* 0x002ea20000300800 */
[----:B----4-:R-:W-:Y:S01]  /*68c30*/  ISETP.LT.AND P6, PT, R24, UR4, !P1 ;  /* 0x0000000418007c0c */ /* 0x010fe2000cfc1270 */
[----:B------:R-:W-:-:S02]  /*68c40*/  VIADD R7, R25, 0x6f ;  /* 0x0000006f19077836 */ /* 0x000fc40000000000 */
[----:B---3--:R-:W-:Y:S01]  /*68c50*/  IMAD.WIDE R12, R6, 0x2, R20 ;  /* 0x00000002060c7825 */ /* 0x008fe200078e0214 */
[----:B------:R1:W-:Y:S01]  /*68c60*/  STL [R1+0x1e28], R21 ;  /* 0x001e281501007387 */ /* 0x0003e20000100800 */
[----:B------:R-:W-:Y:S02]  /*68c70*/  ISETP.GE.AND P2, PT, R26, UR12, PT ;  /* 0x0000000c1a007c0c */ /* 0x000fe4000bf46270 */
[----:B------:R-:W-:Y:S01]  /*68c80*/  ISETP.LT.AND P5, PT, R10, UR4, !P1 ;  /* 0x000000040a007c0c */ /* 0x000fe2000cfa1270 */
[C---:B------:R-:W-:Y:S01]  /*68c90*/  IMAD.WIDE R14, R6.reuse, 0x2, R18 ;  /* 0x00000002060e7825 */ /* 0x040fe200078e0212 */
[----:B------:R-:W-:Y:S01]  /*68ca0*/  PRMT R26, R11, 0x7632, R26 ;  /* 0x000076320b1a7816 */ /* 0x000fe2000000001a */
[----:B------:R3:W-:Y:S02]  /*68cb0*/  @P0 STG.E.U16 desc[UR76][R12.64], R11 ;  /* 0x0000000b0c000986 */ /* 0x0007e4000c10154c */
[----:B------:R-:W-:Y:S02]  /*68cc0*/  IMAD.WIDE R24, R6, 0x2, R16 ;  /* 0x0000000206187825 */ /* 0x000fe400078e0210 */
[----:B-1----:R-:W4:Y:S04]  /*68cd0*/  LDL R21, [R1+0x13f0] ;  /* 0x0013f00001157983 */ /* 0x002f280000100800 */
[----:B------:R-:W4:Y:S01]  /*68ce0*/  LDL.LU R10, [R1+0x1e34] ;  /* 0x001e3400010a7983 */ /* 0x000f220000300800 */
[----:B------:R-:W-:-:S03]  /*68cf0*/  ISETP.GE.AND P0, PT, R7, UR12, PT ;  /* 0x0000000c07007c0c */ /* 0x000fc6000bf06270 */
[----:B------:R-:W-:Y:S04]  /*68d00*/  @P3 STG.E.U16 desc[UR76][R14.64], R26 ;  /* 0x0000001a0e003986 */ /* 0x000fe8000c10154c */
[----:B---3--:R-:W4:Y:S04]  /*68d10*/  LDL.LU R11, [R1+0x1e30] ;  /* 0x001e3000010b7983 */ /* 0x008f280000300800 */
[----:B------:R-:W3:Y:S04]  /*68d20*/  LDL R7, [R1+0x13e4] ;  /* 0x0013e40001077983 */ /* 0x000ee80000100800 */
[----:B--2---:R1:W-:Y:S04]  /*68d30*/  @P6 STG.E.U16 desc[UR76][R24.64], R29 ;  /* 0x0000001d18006986 */ /* 0x0043e8000c10154c */
[----:B-1----:R-:W2:Y:S01]  /*68d40*/  LDL.LU R25, [R1+0x6e8] ;  /* 0x0006e80001197983 */ /* 0x002ea20000300800 */
[----:B------:R-:W-:-:S02]  /*68d50*/  ISETP.LT.AND P1, PT, R27, UR4, !P1 ;  /* 0x000000041b007c0c */ /* 0x000fc4000cf21270 */
[----:B------:R-:W-:Y:S01]  /*68d60*/  PRMT R24, R29, 0x7632, R24 ;  /* 0x000076321d187816 */ /* 0x000fe20000000018 */
[C---:B------:R-:W-:Y:S01]  /*68d70*/  IMAD.WIDE R14, R6.reuse, 0x2, R8 ;  /* 0x00000002060e7825 */ /* 0x040fe200078e0208 */
[----:B------:R-:W2:Y:S03]  /*68d80*/  LDL R29, [R1+0x68c] ;  /* 0x00068c00011d7983 */ /* 0x000ea60000100800 */
[----:B----4-:R-:W-:Y:S01]  /*68d90*/  IMAD.WIDE R12, R6, 0x2, R10 ;  /* 0x00000002060c7825 */ /* 0x010fe200078e020a */
[----:B---3--:R-:W-:-:S03]  /*68da0*/  ISETP.LT.AND P6, PT, R7, UR4, !P2 ;  /* 0x0000000407007c0c */ /* 0x008fc6000d7c1270 */
[----:B0-----:R-:W-:Y:S01]  /*68db0*/  VIADD R7, R6, UR5 ;  /* 0x0000000506077c36 */ /* 0x001fe20008000000 */
[----:B------:R-:W-:Y:S04]  /*68dc0*/  STL [R1+0x1e20], R5 ;  /* 0x001e200501007387 */ /* 0x000fe80000100800 */
[----:B------:R0:W-:Y:S01]  /*68dd0*/  @P4 STG.E.U16 desc[UR76][R12.64], R24 ;  /* 0x000000180c004986 */ /* 0x0001e2000c10154c */
[----:B------:R-:W-:Y:S01]  /*68de0*/  ISETP.LT.AND P3, PT, R28, UR4, !P2 ;  /* 0x000000041c007c0c */ /* 0x000fe2000d761270 */
[----:B------:R-:W1:Y:S01]  /*68df0*/  LDCU UR5, c[0x0][0x3b8] ;  /* 0x00007700ff0577ac */ /* 0x000e620008000800 */
[----:B0-----:R-:W-:Y:S01]  /*68e00*/  IMAD.WIDE R12, R6, 0x2, R2 ;  /* 0x00000002060c7825 */ /* 0x001fe200078e0202 */
[----:B------:R-:W-:Y:S02]  /*68e10*/  PRMT R6, R0, 0x7632, R6 ;  /* 0x0000763200067816 */ /* 0x000fe40000000006 */
[----:B--2---:R-:W-:Y:S01]  /*68e20*/  PRMT R26, R25, 0x7632, R26 ;  /* 0x00007632191a7816 */ /* 0x004fe2000000001a */
[----:B------:R0:W-:Y:S01]  /*68e30*/  @P5 STG.E.U16 desc[UR76][R14.64], R25 ;  /* 0x000000190e005986 */ /* 0x0001e2000c10154c */
[----:B------:R-:W-:-:S03]  /*68e40*/  ISETP.LT.AND P5, PT, R21, UR4, !P2 ;  /* 0x0000000415007c0c */ /* 0x000fc6000d7a1270 */
[----:B------:R2:W-:Y:S01]  /*68e50*/  @P1 STG.E.U16 desc[UR76][R12.64], R26 ;  /* 0x0000001a0c001986 */ /* 0x0005e2000c10154c */
[----:B0-----:R-:W-:-:S03]  /*68e60*/  IMAD.WIDE R14, R7, 0x2, R4 ;  /* 0x00000002070e7825 */ /* 0x001fc600078e0204 */
[----:B------:R-:W3:Y:S04]  /*68e70*/  LDL.LU R5, [R1+0x69c] ;  /* 0x00069c0001057983 */ /* 0x000ee80000300800 */
[----:B------:R-:W4:Y:S04]  /*68e80*/  LDL.LU R0, [R1+0x1e2c] ;  /* 0x001e2c0001007983 */ /* 0x000f280000300800 */
[----:B------:R-:W3:Y:S04]  /*68e90*/  LDL.LU R21, [R1+0x1e28] ;  /* 0x001e280001157983 */ /* 0x000ee80000300800 */
[----:B--2---:R-:W2:Y:S04]  /*68ea0*/  LDL.LU R12, [R1+0x67c] ;  /* 0x00067c00010c7983 */ /* 0x004ea80000300800 */
[----:B------:R-:W3:Y:S04]  /*68eb0*/  LDL R13, [R1+0x13f4] ;  /* 0x0013f400010d7983 */ /* 0x000ee80000100800 */
[----:B------:R-:W4:Y:S01]  /*68ec0*/  LDL R26, [R1+0x11c0] ;  /* 0x0011c000011a7983 */ /* 0x000f220000100800 */
[----:B------:R-:W-:-:S03]  /*68ed0*/  IMAD.WIDE R24, R7, 0x2, R22 ;  /* 0x0000000207187825 */ /* 0x000fc600078e0216 */
[----:B--2---:R0:W-:Y:S04]  /*68ee0*/  @P3 STG.E.U16 desc[UR76][R14.64], R12 ;  /* 0x0000000c0e003986 */ /* 0x0041e8000c10154c */
[----:B------:R2:W-:Y:S01]  /*68ef0*/  @P6 STG.E.U16 desc[UR76][R24.64], R6 ;  /* 0x0000000618006986 */ /* 0x0005e2000c10154c */
[----:B---3--:R-:W-:Y:S01]  /*68f00*/  ISETP.LT.AND P1, PT, R13, UR4, !P2 ;  /* 0x000000040d007c0c */ /* 0x008fe2000d721270 */
[----:B0-----:R-:W-:Y:S02]  /*68f10*/  IMAD.WIDE R12, R7, 0x2, R20 ;  /* 0x00000002070c7825 */ /* 0x001fe400078e0214 */
[----:B--2---:R-:W2:Y:S02]  /*68f20*/  LDL R25, [R1+0x13fc] ;  /* 0x0013fc0001197983 */ /* 0x004ea40000100800 */
[----:B----4-:R-:W-:-:S02]  /*68f30*/  VIADD R6, R26, 0x70 ;  /* 0x000000701a067836 */ /* 0x010fc40000000000 */
[----:B------:R0:W-:Y:S01]  /*68f40*/  STL [R1+0x1e1c], R20 ;  /* 0x001e1c1401007387 */ /* 0x0001e20000100800 */
[----:B------:R-:W-:Y:S02]  /*68f50*/  PRMT R24, R29, 0x7632, R24 ;  /* 0x000076321d187816 */ /* 0x000fe40000000018 */
[----:B------:R-:W-:Y:S01]  /*68f60*/  ISETP.GE.AND P6, PT, R6, UR12, PT ;  /* 0x0000000c06007c0c */ /* 0x000fe2000bfc6270 */
[----:B0-----:R-:W3:Y:S04]  /*68f70*/  LDL.LU R20, [R1+0x6ac] ;  /* 0x0006ac0001147983 */ /* 0x001ee80000300800 */
[----:B------:R0:W-:Y:S04]  /*68f80*/  STL [R1+0x1e18], R21 ;  /* 0x001e181501007387 */ /* 0x0001e80000100800 */
[----:B0-----:R-:W4:Y:S04]  /*68f90*/  LDL.LU R21, [R1+0x6bc] ;  /* 0x0006bc0001157983 */ /* 0x001f280000300800 */
[----:B------:R-:W2:Y:S04]  /*68fa0*/  LDL.LU R29, [R1+0x1e24] ;  /* 0x001e2400011d7983 */ /* 0x000ea80000300800 */
[----:B------:R-:W2:Y:S01]  /*68fb0*/  LDL.LU R6, [R1+0x68c] ;  /* 0x00068c0001067983 */ /* 0x000ea20000300800 */
[----:B------:R-:W-:Y:S01]  /*68fc0*/  ISETP.LT.AND P4, PT, R0, UR4, !P2 ;  /* 0x0000000400007c0c */ /* 0x000fe2000d781270 */
[----:B------:R-:W-:-:S12]  /*68fd0*/  IMAD.WIDE R14, R7, 0x2, R18 ;  /* 0x00000002070e7825 */ /* 0x000fd800078e0212 */
[----:B--2---:R0:W-:Y:S01]  /*68fe0*/  @P4 STG.E.U16 desc[UR76][R12.64], R6 ;  /* 0x000000060c004986 */ /* 0x0041e2000c10154c */
[----:B------:R-:W-:-:S03]  /*68ff0*/  ISETP.LT.AND P3, PT, R29, UR4, !P2 ;  /* 0x000000041d007c0c */ /* 0x000fc6000d761270 */
[----:B------:R2:W-:Y:S01]  /*69000*/  @P5 STG.E.U16 desc[UR76][R14.64], R24 ;  /* 0x000000180e005986 */ /* 0x0005e2000c10154c */
[----:B0-----:R-:W-:Y:S01]  /*69010*/  VIADD R6, R26, 0x71 ;  /* 0x000000711a067836 */ /* 0x001fe20000000000 */
[----:B--2---:R-:W-:Y:S01]  /*69020*/  P2R R14, PR, RZ, 0x40 ;  /* 0x00000040ff0e7803 */ /* 0x004fe20000000000 */
[----:B------:R-:W-:-:S03]  /*69030*/  IMAD.WIDE R12, R7, 0x2, R16 ;  /* 0x00000002070c7825 */ /* 0x000fc600078e0210 */
[----:B------:R-:W-:Y:S02]  /*69040*/  ISETP.GE.AND P5, PT, R6, UR12, PT ;  /* 0x0000000c06007c0c */ /* 0x000fe4000bfa6270 */
[----:B------:R-:W-:Y:S01]  /*69050*/  PRMT R24, R5, 0x7632, R24 ;  /* 0x0000763205187816 */ /* 0x000fe20000000018 */
[----:B------:R0:W-:Y:S01]  /*69060*/  STL [R1+0x48], R14 ;  /* 0x0000480e01007387 */ /* 0x0001e20000100800 */
[----:B------:R-:W-:-:S03]  /*69070*/  P2R R6, PR, RZ, 0x20 ;  /* 0x00000020ff067803 */ /* 0x000fc60000000000 */
[----:B------:R2:W-:Y:S01]  /*69080*/  @P1 STG.E.U16 desc[UR76][R12.64], R5 ;  /* 0x000000050c001986 */ /* 0x0005e2000c10154c */
[----:B0-----:R-:W-:-:S03]  /*69090*/  IMAD.WIDE R14, R7, 0x2, R10 ;  /* 0x00000002070e7825 */ /* 0x001fc600078e020a */
[----:B--2---:R-:W2:Y:S04]  /*690a0*/  LDL.LU R5, [R1+0x1e20] ;  /* 0x001e200001057983 */ /* 0x004ea80000300800 */
[----:B------:R-:W-:Y:S04]  /*690b0*/  @P3 STG.E.U16 desc[UR76][R14.64], R24 ;  /* 0x000000180e003986 */ /* 0x000fe8000c10154c */
[----:B------:R1:W-:Y:S01]  /*690c0*/  STL [R1+0x40], R6 ;  /* 0x0000400601007387 */ /* 0x0003e20000100800 */
[----:B------:R-:W-:-:S04]  /*690d0*/  IMAD.WIDE R12, R7, 0x2, R8 ;  /* 0x00000002070c7825 */ /* 0x000fc800078e0208 */
[C---:B-1----:R-:W-:Y:S02]  /*690e0*/  VIADD R6, R7.reuse, UR5 ;  /* 0x0000000507067c36 */ /* 0x042fe40008000000 */
[----:B------:R-:W-:Y:S01]  /*690f0*/  IMAD.WIDE R14, R7, 0x2, R2 ;  /* 0x00000002070e7825 */ /* 0x000fe200078e0202 */
[----:B------:R-:W-:Y:S01]  /*69100*/  ISETP.LT.AND P4, PT, R25, UR4, !P2 ;  /* 0x0000000419007c0c */ /* 0x000fe2000d781270 */
[----:B------:R-:W2:Y:S01]  /*69110*/  LDL R7, [R1+0x13e4] ;  /* 0x0013e40001077983 */ /* 0x000ea20000100800 */
[----:B------:R-:W-:Y:S02]  /*69120*/  ISETP.LT.AND P2, PT, R27, UR4, !P2 ;  /* 0x000000041b007c0c */ /* 0x000fe4000d741270 */
[----:B------:R-:W-:Y:S02]  /*69130*/  ISETP.LT.AND P3, PT, R28, UR4, !P0 ;  /* 0x000000041c007c0c */ /* 0x000fe4000c761270 */
[----:B---3--:R-:W-:Y:S01]  /*69140*/  PRMT R24, R20, 0x7632, R24 ;  /* 0x0000763214187816 */ /* 0x008fe20000000018 */
[----:B------:R-:W0:Y:S06]  /*69150*/  LDCU UR5, c[0x0][0x3b8] ;  /* 0x00007700ff0577ac */ /* 0x000e2c0008000800 */
[----:B------:R1:W-:Y:S04]  /*69160*/  @P4 STG.E.U16 desc[UR76][R12.64], R20 ;  /* 0x000000140c004986 */ /* 0x0003e8000c10154c */
[----:B------:R4:W-:Y:S04]  /*69170*/  @P2 STG.E.U16 desc[UR76][R14.64], R24 ;  /* 0x000000180e002986 */ /* 0x0009e8000c10154c */
[----:B-1----:R-:W3:Y:S01]  /*69180*/  LDL.LU R20, [R1+0x1e1c] ;  /* 0x001e1c0001147983 */ /* 0x002ee20000300800 */
[----:B----4-:R-:W-:Y:S01]  /*69190*/  PRMT R24, R21, 0x7632, R24 ;  /* 0x0000763215187816 */ /* 0x010fe20000000018 */
[----:B------:R-:W-:-:S04]  /*691a0*/  IMAD.WIDE R14, R6, 0x2, R22 ;  /* 0x00000002060e7825 */ /* 0x000fc800078e0216 */
[----:B--2---:R-:W-:-:S05]  /*691b0*/  IMAD.WIDE R12, R6, 0x2, R4 ;  /* 0x00000002060c7825 */ /* 0x004fca00078e0204 */
[----:B------:R1:W-:Y:S01]  /*691c0*/  @P3 STG.E.U16 desc[UR76][R12.64], R21 ;  /* 0x000000150c003986 */ /* 0x0003e2000c10154c */
[----:B------:R-:W-:-:S03]  /*691d0*/  ISETP.LT.AND P1, PT, R7, UR4, !P0 ;  /* 0x0000000407007c0c */ /* 0x000fc6000c721270 */
[----:B-1----:R-:W3:Y:S04]  /*691e0*/  LDL.LU R21, [R1+0x1e18] ;  /* 0x001e180001157983 */ /* 0x002ee80000300800 */
[----:B------:R-:W2:Y:S06]  /*691f0*/  LDL R13, [R1+0x13f0] ;  /* 0x0013f000010d7983 */ /* 0x000eac0000100800 */
[----:B------:R1:W-:Y:S04]  /*69200*/  @P1 STG.E.U16 desc[UR76][R14.64], R24 ;  /* 0x000000180e001986 */ /* 0x0003e8000c10154c */
[----:B-1----:R-:W4:Y:S04]  /*69210*/  LDL R15, [R1+0x13f4] ;  /* 0x0013f400010f7983 */ /* 0x002f280000100800 */
[----:B------:R-:W4:Y:S01]  /*69220*/  LDL.LU R24, [R1+0x6cc] ;  /* 0x0006cc0001187983 */ /* 0x000f220000300800 */
[----:B------:R-:W-:Y:S01]  /*69230*/  VIADD R7, R26, 0x72 ;  /* 0x000000721a077836 */ /* 0x000fe20000000000 */
[----:B------:R-:W-:-:S04]  /*69240*/  ISETP.LT.AND P2, PT, R0, UR4, !P0 ;  /* 0x0000000400007c0c */ /* 0x000fc8000c741270 */
[----:B------:R-:W-:-:S04]  /*69250*/  ISETP.GE.AND P4, PT, R7, UR12, PT ;  /* 0x0000000c07007c0c */ /* 0x000fc8000bf86270 */
[----:B------:R-:W-:-:S05]  /*69260*/  P2R R14, PR, RZ, 0x10 ;  /* 0x00000010ff0e7803 */ /* 0x000fca0000000000 */
[----:B------:R1:W-:Y:S01]  /*69270*/  STL [R1+0x44], R14 ;  /* 0x0000440e01007387 */ /* 0x0003e20000100800 */
[----:B--2---:R-:W-:Y:S01]  /*69280*/  ISETP.LT.AND P3, PT, R13, UR4, !P0 ;  /* 0x000000040d007c0c */ /* 0x004fe2000c761270 */
[----:B---3--:R-:W-:Y:S01]  /*69290*/  IMAD.WIDE R12, R6, 0x2, R20 ;  /* 0x00000002060c7825 */ /* 0x008fe200078e0214 */
[----:B----4-:R-:W-:-:S03]  /*692a0*/  ISETP.LT.AND P1, PT, R15, UR4, !P0 ;  /* 0x000000040f007c0c */ /* 0x010fc6000c721270 */
[----:B-1----:R-:W-:Y:S01]  /*692b0*/  IMAD.WIDE R14, R6, 0x2, R18 ;  /* 0x00000002060e7825 */ /* 0x002fe200078e0212 */
[----:B------:R-:W-:Y:S01]  /*692c0*/  PRMT R7, R24, 0x7632, R7 ;  /* 0x0000763218077816 */ /* 0x000fe20000000007 */
[----:B------:R-:W-:Y:S01]  /*692d0*/  @P2 STG.E.U16 desc[UR76][R12.64], R24 ;  /* 0x000000180c002986 */ /* 0x000fe2000c10154c */
[----:B------:R-:W-:-:S03]  /*692e0*/  ISETP.LT.AND P2, PT, R29, UR4, !P0 ;  /* 0x000000041d007c0c */ /* 0x000fc6000c741270 */
[----:B------:R-:W2:Y:S04]  /*692f0*/  LDL.LU R29, [R1+0x6ec] ;  /* 0x0006ec00011d7983 */ /* 0x000ea80000300800 */
[----:B------:R-:W-:Y:S04]  /*69300*/  STL [R1+0x1df4], R16 ;  /* 0x001df41001007387 */ /* 0x000fe80000100800 */
[----:B------:R1:W-:Y:S02]  /*69310*/  @P3 STG.E.U16 desc[UR76][R14.64], R7 ;  /* 0x000000070e003986 */ /* 0x0003e4000c10154c */
[----:B-1----:R-:W-:-:S02]  /*69320*/  IMAD.WIDE R14, R6, 0x2, R16 ;  /* 0x00000002060e7825 */ /* 0x002fc400078e0210 */
[----:B------:R-:W3:Y:S02]  /*69330*/  LDL.LU R16, [R1+0x6dc] ;  /* 0x0006dc0001107983 */ /* 0x000ee40000300800 */
[----:B------:R-:W-:-:S05]  /*69340*/  VIADD R12, R26, 0x73 ;  /* 0x000000731a0c7836 */ /* 0x000fca0000000000 */
[----:B------:R-:W-:Y:S01]  /*69350*/  ISETP.GE.AND P3, PT, R12, UR12, PT ;  /* 0x0000000c0c007c0c */ /* 0x000fe2000bf66270 */
[----:B------:R-:W-:Y:S04]  /*69360*/  STL [R1+0x1df0], R17 ;  /* 0x001df01101007387 */ /* 0x000fe80000100800 */
[----:B------:R-:W4:Y:S01]  /*69370*/  LDL.LU R24, [R1+0x6f0] ;  /* 0x0006f00001187983 */ /* 0x000f220000300800 */
[----:B------:R-:W-:-:S05]  /*69380*/  P2R R12, PR, RZ, 0x8 ;  /* 0x00000008ff0c7803 */ /* 0x000fca0000000000 */
[----:B------:R1:W-:Y:S04]  /*69390*/  STL [R1+0x4c], R12 ;  /* 0x00004c0c01007387 */ /* 0x0003e80000100800 */
[----:B------:R0:W-:Y:S01]  /*693a0*/  STL [R1+0x1dfc], R10 ;  /* 0x001dfc0a01007387 */ /* 0x0001e20000100800 */
[----:B-1----:R-:W-:-:S03]  /*693b0*/  IMAD.WIDE R12, R6, 0x2, R10 ;  /* 0x00000002060c7825 */ /* 0x002fc600078e020a */
[----:B0-----:R-:W4:Y:S04]  /*693c0*/  LDL R10, [R1+0x13e4] ;  /* 0x0013e400010a7983 */ /* 0x001f280000100800 */
[----:B------:R-:W-:Y:S04]  /*693d0*/  STL [R1+0x1df8], R11 ;  /* 0x001df80b01007387 */ /* 0x000fe80000100800 */
[----:B------:R-:W4:Y:S01]  /*693e0*/  LDL.LU R17, [R1+0x11c0] ;  /* 0x0011c00001117983 */ /* 0x000f220000300800 */
[----:B------:R-:W-:Y:S01]  /*693f0*/  VIADD R26, R6, UR6 ;  /* 0x00000006061a7c36 */ /* 0x000fe20008000000 */
[----:B------:R-:W0:Y:S02]  /*69400*/  LDCU UR6, c[0x0][0x3b8] ;  /* 0x00007700ff0677ac */ /* 0x000e240008000800 */
[----:B---3--:R1:W-:Y:S01]  /*69410*/  @P1 STG.E.U16 desc[UR76][R14.64], R16 ;  /* 0x000000100e001986 */ /* 0x0083e2000c10154c */
[----:B------:R-:W-:-:S02]  /*69420*/  ISETP.LT.AND P1, PT, R25, UR4, !P0 ;  /* 0x0000000419007c0c */ /* 0x000fc4000c721270 */
[----:B------:R-:W-:Y:S01]  /*69430*/  PRMT R7, R16, 0x7632, R7 ;  /* 0x0000763210077816 */ /* 0x000fe20000000007 */
[----:B------:R-:W-:Y:S01]  /*69440*/  VIADD R25, R26, UR7 ;  /* 0x000000071a197c36 */ /* 0x000fe20008000000 */
[----:B------:R-:W3:Y:S03]  /*69450*/  LDCU UR7, c[0x0][0x3b8] ;  /* 0x00007700ff0777ac */ /* 0x000ee60008000800 */
[----:B------:R0:W-:Y:S04]  /*69460*/  @P2 STG.E.U16 desc[UR76][R12.64], R7 ;  /* 0x000000070c002986 */ /* 0x0001e8000c10154c */
[----:B------:R-:W-:Y:S01]  /*69470*/  STL [R1+0x1e00], R25 ;  /* 0x001e001901007387 */ /* 0x000fe20000100800 */
[----:B-1----:R-:W-:-:S03]  /*69480*/  IMAD.WIDE R14, R6, 0x2, R8 ;  /* 0x00000002060e7825 */ /* 0x002fc600078e0208 */
[----:B------:R-:W3:Y:S04]  /*69490*/  LDL.LU R16, [R1+0x700] ;  /* 0x0007000001107983 */ /* 0x000ee80000300800 */
[----:B------:R-:W-:Y:S04]  /*694a0*/  STL [R1+0x1e08], R8 ;  /* 0x001e080801007387 */ /* 0x000fe80000100800 */
[----:B------:R-:W-:Y:S01]  /*694b0*/  STL [R1+0x1e04], R9 ;  /* 0x001e040901007387 */ /* 0x000fe20000100800 */
[----:B0-----:R-:W-:-:S03]  /*694c0*/  VIADD R13, R25, UR5 ;  /* 0x00000005190d7c36 */ /* 0x001fc60008000000 */
[----:B--2---:R0:W-:Y:S01]  /*694d0*/  @P1 STG.E.U16 desc[UR76][R14.64], R29 ;  /* 0x0000001d0e001986 */ /* 0x0041e2000c10154c */
[----:B------:R-:W-:Y:S02]  /*694e0*/  ISETP.LT.AND P1, PT, R0, UR4, !P6 ;  /* 0x0000000400007c0c */ /* 0x000fe4000f721270 */
[----:B------:R-:W-:Y:S01]  /*694f0*/  ISETP.LT.AND P2, PT, R27, UR4, !P0 ;  /* 0x000000041b007c0c */ /* 0x000fe2000c741270 */
[----:B------:R-:W-:Y:S01]  /*69500*/  IMAD.WIDE R6, R6, 0x2, R2 ;  /* 0x0000000206067825 */ /* 0x000fe200078e0202 */
[----:B------:R-:W-:Y:S04]  /*69510*/  STL [R1+0x1e0c], R13 ;  /* 0x001e0c0d01007387 */ /* 0x000fe80000100800 */
[----:B------:R1:W-:Y:S04]  /*69520*/  STL [R1+0x1e10], R3 ;  /* 0x001e100301007387 */ /* 0x0003e80000100800 */
[----:B------:R-:W2:Y:S01]  /*69530*/  LDL.LU R0, [R1+0x1e14] ;  /* 0x001e140001007983 */ /* 0x000ea20000300800 */
[----:B------:R-:W-:Y:S01]  /*69540*/  ISETP.LT.AND P0, PT, R28, UR4, !P6 ;  /* 0x000000041c007c0c */ /* 0x000fe2000f701270 */
[----:B------:R-:W-:Y:S01]  /*69550*/  VIADD R27, R13, UR8 ;  /* 0x000000080d1b7c36 */ /* 0x000fe20008000000 */
[----:B------:R-:W-:Y:S01]  /*69560*/  PRMT R12, R29, 0x7632, R12 ;  /* 0x000076321d0c7816 */ /* 0x000fe2000000000c */
[----:B------:R-:W3:Y:S01]  /*69570*/  LDCU UR5, c[0x0][0x3b8] ;  /* 0x00007700ff0577ac */ /* 0x000ee20008000800 */
[----:B------:R-:W3:Y:S01]  /*69580*/  LDCU UR8, c[0x0][0x3b8] ;  /* 0x00007700ff0877ac */ /* 0x000ee20008000800 */
[----:B------:R-:W-:-:S02]  /*69590*/  VIADD R28, R27, UR9 ;  /* 0x000000091b1c7c36 */ /* 0x000fc40008000000 */
[----:B0-----:R-:W-:Y:S01]  /*695a0*/  IMAD.WIDE R14, R26, 0x2, R4 ;  /* 0x000000021a0e7825 */ /* 0x001fe200078e0204 */
[----:B------:R0:W-:Y:S01]  /*695b0*/  @P2 STG.E.U16 desc[UR76][R6.64], R12 ;  /* 0x0000000c06002986 */ /* 0x0001e2000c10154c */
[----:B----4-:R-:W-:Y:S02]  /*695c0*/  ISETP.LT.AND P2, PT, R10, UR4, !P6 ;  /* 0x000000040a007c0c */ /* 0x010fe4000f741270 */
[----:B------:R-:W-:Y:S01]  /*695d0*/  VIADD R29, R28, UR10 ;  /* 0x0000000a1c1d7c36 */ /* 0x000fe20008000000 */
[----:B------:R-:W4:Y:S01]  /*695e0*/  LDCU UR9, c[0x0][0x3b8] ;  /* 0x00007700ff0977ac */ /* 0x000f220008000800 */
[----:B------:R-:W2:Y:S01]  /*695f0*/  LDCU UR10, c[0x0][0x3b8] ;  /* 0x00007700ff0a77ac */ /* 0x000ea20008000800 */
[----:B------:R3:W-:Y:S01]  /*69600*/  @P0 STG.E.U16 desc[UR76][R14.64], R24 ;  /* 0x000000180e000986 */ /* 0x0007e2000c10154c */
[----:B-1----:R-:W-:-:S04]  /*69610*/  VIADD R3, R29, UR11 ;  /* 0x0000000b1d037c36 */ /* 0x002fc80008000000 */
[----:B------:R-:W-:Y:S01]  /*69620*/  VIADD R3, R3, UR6 ;  /* 0x0000000603037c36 */ /* 0x000fe20008000000 */
[----:B------:R-:W1:Y:S01]  /*69630*/  LDCU UR6, c[0x0][0x3b8] ;  /* 0x00007700ff0677ac */ /* 0x000e620008000800 */
[----:B0-----:R-:W-:Y:S02]  /*69640*/  VIADD R12, R17, 0x74 ;  /* 0x00000074110c7836 */ /* 0x001fe40000000000 */
[----:B------:R-:W-:Y:S01]  /*69650*/  IMAD.WIDE R6, R26, 0x2, R22 ;  /* 0x000000021a067825 */ /* 0x000fe200078e0216 */
[----:B---3--:R-:W-:Y:S02]  /*69660*/  PRMT R14, R24, 0x7632, R14 ;  /* 0x00007632180e7816 */ /* 0x008fe4000000000e */
[----:B------:R-:W-:Y:S01]  /*69670*/  ISETP.GE.AND P0, PT, R12, UR12, PT ;  /* 0x0000000c0c007c0c */ /* 0x000fe2000bf06270 */
[----:B------:R-:W-:Y:S01]  /*69680*/  VIADD R12, R3, UR7 ;  /* 0x00000007030c7c36 */ /* 0x000fe20008000000 */
[----:B------:R-:W-:Y:S04]  /*69690*/  STL [R1+0x4], R3 ;  /* 0x0000040301007387 */ /* 0x000fe80000100800 */
[----:B------:R0:W-:Y:S01]  /*696a0*/  @P2 STG.E.U16 desc[UR76][R6.64], R14 ;  /* 0x0000000e06002986 */ /* 0x0001e2000c10154c */
[----:B------:R-:W3:Y:S01]  /*696b0*/  LDCU UR7, c[0x0][0x3b8] ;  /* 0x00007700ff0777ac */ /* 0x000ee20008000800 */
[----:B0-----:R-:W-:-:S02]  /*696c0*/  VIADD R14, R17, 0x75 ;  /* 0x00000075110e7836 */ /* 0x001fc40000000000 */
[----:B------:R-:W-:Y:S01]  /*696d0*/  VIADD R3, R12, UR5 ;  /* 0x000000050c037c36 */ /* 0x000fe20008000000 */
[----:B------:R-:W0:Y:S02]  /*696e0*/  LDCU UR5, c[0x0][0x3b8] ;  /* 0x00007700ff0577ac */ /* 0x000e240008000800 */
[----:B------:R-:W-:Y:S01]  /*696f0*/  ISETP.GE.AND P2, PT, R14, UR12, PT ;  /* 0x0000000c0e007c0c */ /* 0x000fe2000bf46270 */
[----:B------:R-:W-:-:S03]  /*69700*/  VIADD R3, R3, UR8 ;  /* 0x0000000803037c36 */ /* 0x000fc60008000000 */
[----:B------:R-:W-:Y:S01]  /*69710*/  P2R R8, PR, RZ, 0x4 ;  /* 0x00000004ff087803 */ /* 0x000fe20000000000 */
[----:B------:R-:W-:-:S04]  /*69720*/  IMAD.WIDE R6, R26, 0x2, R20 ;  /* 0x000000021a067825 */ /* 0x000fc800078e0214 */
[----:B----4-:R-:W-:Y:S02]  /*69730*/  VIADD R24, R3, UR9 ;  /* 0x0000000903187c36 */ /* 0x010fe40008000000 */
[C---:B------:R-:W-:Y:S01]  /*69740*/  VIADD R14, R17.reuse, 0x76 ;  /* 0x00000076110e7836 */ /* 0x040fe20000000000 */
[----:B------:R-:W-:Y:S04]  /*69750*/  STL [R1+0x30], R3 ;  /* 0x0000300301007387 */ /* 0x000fe80000100800 */
[----:B------:R4:W-:Y:S01]  /*69760*/  STL [R1+0x50], R8 ;  /* 0x0000500801007387 */ /* 0x0009e20000100800 */
[C---:B------:R-:W-:Y:S02]  /*69770*/  VIADD R13, R17.reuse, 0x77 ;  /* 0x00000077110d7836 */ /* 0x040fe40000000000 */
[----:B------:R-:W-:-:S02]  /*69780*/  VIADD R9, R17, 0x79 ;  /* 0x0000007911097836 */ /* 0x000fc40000000000 */
[C---:B------:R-:W-:Y:S02]  /*69790*/  VIADD R25, R17.reuse, 0x7a ;  /* 0x0000007a11197836 */ /* 0x040fe40000000000 */
[C---:B------:R-:W-:Y:S02]  /*697a0*/  VIADD R10, R17.reuse, 0x7b ;  /* 0x0000007b110a7836 */ /* 0x040fe40000000000 */
[----:B----4-:R-:W-:Y:S01]  /*697b0*/  VIADD R8, R17, 0x78 ;  /* 0x0000007811087836 */ /* 0x010fe20000000000 */
[----:B------:R-:W-:-:S04]  /*697c0*/  ISETP.GE.AND P3, PT, R9, UR12, PT ;  /* 0x0000000c09007c0c */ /* 0x000fc8000bf66270 */
[----:B------:R-:W-:Y:S01]  /*697d0*/  ISETP.GE.AND P2, PT, R8, UR12, PT ;  /* 0x0000000c08007c0c */ /* 0x000fe2000bf46270 */
[----:B------:R-:W-:Y:S01]  /*697e0*/  VIADD R11, R17, 0x7c ;  /* 0x0000007c110b7836 */ /* 0x000fe20000000000 */
[----:B------:R-:W-:Y:S01]  /*697f0*/  @P1 STG.E.U16 desc[UR76][R6.64], R16 ;  /* 0x0000001006001986 */ /* 0x000fe2000c10154c */
[----:B------:R-:W-:Y:S02]  /*69800*/  ISETP.GE.AND P1, PT, R14, UR12, PT ;  /* 0x0000000c0e007c0c */ /* 0x000fe4000bf26270 */
[----:B--2---:R-:W-:-:S05]  /*69810*/  PRMT R0, R16, 0x7632, R0 ;  /* 0x0000763210007816 */ /* 0x004fca0000000000 */
[----:B------:R2:W-:Y:S01]  /*69820*/  STL.S16 [R1+0x38], R0 ;  /* 0x0000380001007387 */ /* 0x0005e20000100600 */
[----:B------:R-:W-:Y:S01]  /*69830*/  P2R R3, PR, RZ, 0x2 ;  /* 0x00000002ff037803 */ /* 0x000fe20000000000 */
[----:B--2---:R-:W-:-:S04]  /*69840*/  VIADD R0, R24, UR10 ;  /* 0x0000000a18007c36 */ /* 0x004fc80008000000 */
[----:B-1----:R-:W-:Y:S01]  /*69850*/  VIADD R7, R0, UR6 ;  /* 0x0000000600077c36 */ /* 0x002fe20008000000 */
[----:B------:R3:W-:Y:S03]  /*69860*/  STL [R1+0x54], R3 ;  /* 0x0000540301007387 */ /* 0x0007e60000100800 */
[----:B0-----:R-:W-:Y:S01]  /*69870*/  VIADD R6, R7, UR5 ;  /* 0x0000000507067c36 */ /* 0x001fe20008000000 */
[----:B------:R-:W-:Y:S01]  /*69880*/  ISETP.GE.AND P1, PT, R13, UR12, PT ;  /* 0x0000000c0d007c0c */ /* 0x000fe2000bf26270 */
[----:B------:R0:W-:Y:S02]  /*69890*/  STL [R1+0x34], R0 ;  /* 0x0000340001007387 */ /* 0x0001e40000100800 */
[----:B---3--:R-:W-:Y:S01]  /*698a0*/  VIADD R3, R6, UR7 ;  /* 0x0000000706037c36 */ /* 0x008fe20008000000 */
[----:B------:R-:W-:Y:S02]  /*698b0*/  P2R R9, PR, RZ, 0x2 ;  /* 0x00000002ff097803 */ /* 0x000fe40000000000 */
[----:B------:R-:W-:-:S02]  /*698c0*/  ISETP.GE.AND P1, PT, R25, UR12, PT ;  /* 0x0000000c19007c0c */ /* 0x000fc4000bf26270 */
[----:B------:R-:W-:Y:S01]  /*698d0*/  P2R R25, PR, RZ, 0x4 ;  /* 0x00000004ff197803 */ /* 0x000fe20000000000 */
[----:B------:R1:W-:Y:S01]  /*698e0*/  STL [R1+0x3c], R3 ;  /* 0x00003c0301007387 */ /* 0x0003e20000100800 */
[----:B------:R-:W-:Y:S02]  /*698f0*/  ISETP.GE.AND P2, PT, R10, UR12, PT ;  /* 0x0000000c0a007c0c */ /* 0x000fe4000bf46270 */
[----:B------:R-:W-:Y:S01]  /*69900*/  P2R R10, PR, RZ, 0x8 ;  /* 0x00000008ff0a7803 */ /* 0x000fe20000000000 */
[C---:B------:R-:W-:Y:S02]  /*69910*/  VIADD R16, R17.reuse, 0x7d ;  /* 0x0000007d11107836 */ /* 0x040fe40000000000 */
[C---:B0-----:R-:W-:Y:S02]  /*69920*/  VIADD R0, R17.reuse, 0x7f ;  /* 0x0000007f11007836 */ /* 0x041fe40000000000 */
[----:B------:R-:W-:Y:S01]  /*69930*/  VIADD R17, R17, 0x7e ;  /* 0x0000007e11117836 */ /* 0x000fe20000000000 */
[----:B-1----:R-:W2:Y:S04]  /*69940*/  LDL.LU R3, [R1+0x1e10] ;  /* 0x001e100001037983 */ /* 0x002ea80000300800 */
[----:B------:R-:W3:Y:S04]  /*69950*/  LDL.LU R13, [R1+0x1e0c] ;  /* 0x001e0c00010d7983 */ /* 0x000ee80000300800 */
[----:B------:R-:W4:Y:S04]  /*69960*/  LDL.LU R8, [R1+0x1e08] ;  /* 0x001e080001087983 */ /* 0x000f280000300800 */
[----:B------:R0:W-:Y:S01]  /*69970*/  STL [R1+0x10], R9 ;  /* 0x0000100901007387 */ /* 0x0001e20000100800 */
[----:B------:R-:W-:-:S02]  /*69980*/  ISETP.GE.AND P3, PT, R11, UR12, PT ;  /* 0x0000000c0b007c0c */ /* 0x000fc4000bf66270 */
[----:B------:R-:W-:Y:S02]  /*69990*/  ISETP.GE.AND P4, PT, R16, UR12, PT ;  /* 0x0000000c10007c0c */ /* 0x000fe4000bf86270 */
[----:B------:R-:W-:Y:S01]  /*699a0*/  ISETP.GE.AND P5, PT, R17, UR12, PT ;  /* 0x0000000c11007c0c */ /* 0x000fe2000bfa6270 */
[----:B0-----:R-:W4:Y:S04]  /*699b0*/  LDL.LU R9, [R1+0x1e04] ;  /* 0x001e040001097983 */ /* 0x001f280000300800 */
[----:B------:R0:W-:Y:S01]  /*699c0*/  STL [R1+0x14], R25 ;  /* 0x0000141901007387 */ /* 0x0001e20000100800 */
[----:B------:R-:W-:-:S03]  /*699d0*/  ISETP.GE.AND P6, PT, R0, UR12, PT ;  /* 0x0000000c00007c0c */ /* 0x000fc6000bfc6270 */
[----:B0-----:R-:W2:Y:S04]  /*699e0*/  LDL.LU R25, [R1+0x1e00] ;  /* 0x001e000001197983 */ /* 0x001ea80000300800 */
[----:B------:R0:W-:Y:S04]  /*699f0*/  STL [R1+0x1c], R10 ;  /* 0x00001c0a01007387 */ /* 0x0001e80000100800 */
[----:B0-----:R-:W2:Y:S04]  /*69a00*/  LDL.LU R10, [R1+0x1dfc] ;  /* 0x001dfc00010a7983 */ /* 0x001ea80000300800 */
[----:B------:R-:W2:Y:S04]  /*69a10*/  LDL.LU R11, [R1+0x1df8] ;  /* 0x001df800010b7983 */ /* 0x000ea80000300800 */
[----:B------:R-:W2:Y:S04]  /*69a20*/  LDL.LU R16, [R1+0x1df4] ;  /* 0x001df40001107983 */ /* 0x000ea80000300800 */
[----:B------:R-:W2:Y:S04]  /*69a30*/  LDL.LU R17, [R1+0x1df0] ;  /* 0x001df00001117983 */ /* 0x000ea80000300800 */
[----:B------:R-:W2:Y:S01]  /*69a40*/  LDL.LU R0, [R1+0x1dec] ;  /* 0x001dec0001007983 */ /* 0x000ea20000300800 */
[----:B------:R-:W-:-:S03]  /*69a50*/  IMAD.WIDE R14, R26, 0x2, R18 ;  /* 0x000000021a0e7825 */ /* 0x000fc600078e0212 */
[----:B------:R0:W-:Y:S01]  /*69a60*/  STL [R1+0x1ec4], R22 ;  /* 0x001ec41601007387 */ /* 0x0001e20000100800 */
[----:B------:R-:W1:Y:S03]  /*69a70*/  LDCU UR5, c[0x0][0x3b8] ;  /* 0x00007700ff0577ac */ /* 0x000e660008000800 */
[----:B0-----:R-:W4:Y:S04]  /*69a80*/  LDL.LU R22, [R1+0x48] ;  /* 0x0000480001167983 */ /* 0x001f280000300800 */
[----:B------:R0:W-:Y:S04]  /*69a90*/  STL [R1+0x1ec0], R23 ;  /* 0x001ec01701007387 */ /* 0x0001e80000100800 */
[----:B0-----:R-:W4:Y:S04]  /*69aa0*/  LDL.LU.S16 R23, [R1+0x38] ;  /* 0x0000380001177983 */ /* 0x001f280000300600 */
[----:B------:R-:W-:Y:S04]  /*69ab0*/  STL [R1+0x1ebc], R20 ;  /* 0x001ebc1401007387 */ /* 0x000fe80000100800 */
[----:B------:R0:W-:Y:S04]  /*69ac0*/  STL [R1+0x1eb8], R21 ;  /* 0x001eb81501007387 */ /* 0x0001e80000100800 */
[----:B0-----:R-:W4:Y:S04]  /*69ad0*/  LDL.LU R21, [R1+0x720] ;  /* 0x0007200001157983 */ /* 0x001f280000300800 */
[----:B------:R-:W-:Y:S04]  /*69ae0*/  STL [R1+0x1eb4], R18 ;  /* 0x001eb41201007387 */ /* 0x000fe80000100800 */
[----:B------:R-:W-:Y:S04]  /*69af0*/  STL [R1+0x1eb0], R19 ;  /* 0x001eb01301007387 */ /* 0x000fe80000100800 */
[----:B---3--:R0:W-:Y:S04]  /*69b00*/  STL [R1+0x1ea4], R13 ;  /* 0x001ea40d01007387 */ /* 0x0081e80000100800 */
[----:B0-----:R-:W3:Y:S04]  /*69b10*/  LDL R13, [R1+0x13f4] ;  /* 0x0013f400010d7983 */ /* 0x001ee80000100800 */
[----:B------:R0:W-:Y:S04]  /*69b20*/  STL [R1+0x1e94], R27 ;  /* 0x001e941b01007387 */ /* 0x0001e80000100800 */
[----:B0-----:R-:W3:Y:S04]  /*69b30*/  LDL.LU R27, [R1+0x710] ;  /* 0x00071000011b7983 */ /* 0x001ee80000300800 */
[----:B------:R0:W-:Y:S04]  /*69b40*/  STL [R1+0x1e84], R28 ;  /* 0x001e841c01007387 */ /* 0x0001e80000100800 */
[----:B0-----:R-:W4:Y:S04]  /*69b50*/  LDL R28, [R1+0x13f8] ;  /* 0x0013f800011c7983 */ /* 0x001f280000100800 */
[----:B------:R0:W-:Y:S04]  /*69b60*/  STL [R1+0x1e74], R29 ;  /* 0x001e741d01007387 */ /* 0x0001e80000100800 */
[----:B0-----:R-:W4:Y:S04]  /*69b70*/  LDL R29, [R1+0x13fc] ;  /* 0x0013fc00011d7983 */ /* 0x001f280000100800 */
[----:B------:R0:W-:Y:S04]  /*69b80*/  STL [R1+0x1e50], R12 ;  /* 0x001e500c01007387 */ /* 0x0001e80000100800 */
[----:B0-----:R-:W4:Y:S04]  /*69b90*/  LDL.LU R12, [R1+0x44] ;  /* 0x00004400010c7983 */ /* 0x001f280000300800 */
[----:B--2---:R0:W-:Y:S04]  /*69ba0*/  STL [R1+0x1e3c], R0 ;  /* 0x001e3c0001007387 */ /* 0x0041e80000100800 */
[----:B0-----:R-:W2:Y:S04]  /*69bb0*/  LDL R0, [R1+0x13ec] ;  /* 0x0013ec0001007983 */ /* 0x001ea80000100800 */
[----:B------:R0:W-:Y:S04]  /*69bc0*/  STL [R1+0x1e30], R24 ;  /* 0x001e301801007387 */ /* 0x0001e80000100800 */
[----:B0-----:R-:W2:Y:S04]  /*69bd0*/  LDL.LU R24, [R1+0x40] ;  /* 0x0000400001187983 */ /* 0x001ea80000300800 */
[----:B------:R0:W-:Y:S04]  /*69be0*/  STL [R1+0x1e14], R7 ;  /* 0x001e140701007387 */ /* 0x0001e80000100800 */
[----:B0-----:R-:W4:Y:S04]  /*69bf0*/  LDL R7, [R1+0x13e4] ;  /* 0x0013e40001077983 */ /* 0x001f280000100800 */
[----:B------:R0:W-:Y:S04]  /*69c00*/  STL [R1+0x1e04], R6 ;  /* 0x001e040601007387 */ /* 0x0001e80000100800 */
[----:B0-----:R-:W4:Y:S01]  /*69c10*/  LDL R6, [R1+0x13f0] ;  /* 0x0013f00001067983 */ /* 0x001f220000100800 */
[----:B------:R-:W-:-:S05]  /*69c20*/  P2R R19, PR, RZ, 0x10 ;  /* 0x00000010ff137803 */ /* 0x000fca0000000000 */
[----:B------:R0:W-:Y:S04]  /*69c30*/  STL [R1+0xc], R19 ;  /* 0x00000c1301007387 */ /* 0x0001e80000100800 */
[----:B0-----:R-:W4:Y:S01]  /*69c40*/  LDL R19, [R1+0x13c0] ;  /* 0x0013c00001137983 */ /* 0x001f220000100800 */
[----:B---3--:R-:W-:Y:S02]  /*69c50*/  PRMT R20, R27, 0x7632, R20 ;  /* 0x000076321b147816 */ /* 0x008fe40000000014 */
[----:B--2---:R-:W-:Y:S02]  /*69c60*/  ISETP.NE.AND P4, PT, R24, RZ, PT ;  /* 0x000000ff1800720c */ /* 0x004fe40003f85270 */
[----:B------:R-:W-:Y:S02]  /*69c70*/  P2R R24, PR, RZ, 0x20 ;  /* 0x00000020ff187803 */ /* 0x000fe40000000000 */
[----:B----4-:R-:W-:-:S02]  /*69c80*/  ISETP.NE.AND P5, PT, R22, RZ, PT ;  /* 0x000000ff1600720c */ /* 0x010fc40003fa5270 */
[----:B------:R-:W-:Y:S01]  /*69c90*/  P2R R22, PR, RZ, 0x40 ;  /* 0x00000040ff167803 */ /* 0x000fe20000000000 */
[----:B------:R0:W-:Y:S04]  /*69ca0*/  STL [R1+0x1e40], R24 ;  /* 0x001e401801007387 */ /* 0x0001e80000100800 */
[----:B0-----:R-:W2:Y:S04]  /*69cb0*/  LDL R24, [R1+0x1400] ;  /* 0x0014000001187983 */ /* 0x001ea80000100800 */
[----:B------:R0:W-:Y:S01]  /*69cc0*/  STL [R1+0x24], R22 ;  /* 0x0000241601007387 */ /* 0x0001e20000100800 */
[----:B------:R-:W-:-:S03]  /*69cd0*/  ISETP.LT.AND P6, PT, R6, UR4, !P5 ;  /* 0x0000000406007c0c */ /* 0x000fc6000efc1270 */
[----:B0-----:R-:W3:Y:S04]  /*69ce0*/  LDL.LU R22, [R1+0x1ec4] ;  /* 0x001ec40001167983 */ /* 0x001ee80000300800 */
[----:B------:R0:W-:Y:S06]  /*69cf0*/  STL [R1+0x1ea8], R6 ;  /* 0x001ea80601007387 */ /* 0x0001ec0000100800 */
[----:B------:R4:W-:Y:S01]  /*69d00*/  @P6 STG.E.U16 desc[UR76][R14.64], R23 ;  /* 0x000000170e006986 */ /* 0x0009e2000c10154c */
[----:B------:R-:W-:-:S03]  /*69d10*/  ISETP.LT.AND P6, PT, R13, UR4, !P5 ;  /* 0x000000040d007c0c */ /* 0x000fc6000efc1270 */
[----:B0-----:R-:W3:Y:S01]  /*69d20*/  LDL.LU R6, [R1+0x740] ;  /* 0x0007400001067983 */ /* 0x001ee20000300800 */
[----:B----4-:R-:W-:-:S03]  /*69d30*/  IMAD.WIDE R14, R26, 0x2, R16 ;  /* 0x000000021a0e7825 */ /* 0x010fc600078e0210 */
[----:B------:R-:W4:Y:S06]  /*69d40*/  LDL.LU R23, [R1+0x1ec0] ;  /* 0x001ec00001177983 */ /* 0x000f2c0000300800 */
[----:B------:R0:W-:Y:S01]  /*69d50*/  @P6 STG.E.U16 desc[UR76][R14.64], R27 ;  /* 0x0000001b0e006986 */ /* 0x0001e2000c10154c */
[----:B------:R-:W-:-:S03]  /*69d60*/  ISETP.LT.AND P6, PT, R28, UR4, !P5 ;  /* 0x000000041c007c0c */ /* 0x000fc6000efc1270 */
[----:B------:R1:W-:Y:S01]  /*69d70*/  STL [R1+0x1eac], R17 ;  /* 0x001eac1101007387 */ /* 0x0003e20000100800 */
[----:B0-----:R-:W-:-:S03]  /*69d80*/  IMAD.WIDE R14, R26, 0x2, R10 ;  /* 0x000000021a0e7825 */ /* 0x001fc600078e020a */
[----:B-1----:R-:W3:Y:S06]  /*69d90*/  LDL.LU R17, [R1+0x730] ;  /* 0x0007300001117983 */ /* 0x002eec0000300800 */
[----:B------:R0:W-:Y:S01]  /*69da0*/  @P6 STG.E.U16 desc[UR76][R14.64], R20 ;  /* 0x000000140e006986 */ /* 0x0001e2000c10154c */
[----:B------:R-:W-:-:S03]  /*69db0*/  ISETP.LT.AND P6, PT, R29, UR4, !P5 ;  /* 0x000000041d007c0c */ /* 0x000fc6000efc1270 */
[----:B------:R-:W3:Y:S01]  /*69dc0*/  LDL.LU R27, [R1+0x750] ;  /* 0x00075000011b7983 */ /* 0x000ee20000300800 */
[----:B0-----:R-:W-:-:S03]  /*69dd0*/  IMAD.WIDE R14, R26, 0x2, R8 ;  /* 0x000000021a0e7825 */ /* 0x001fc600078e0208 */
[----:B------:R-:W3:Y:S06]  /*69de0*/  LDL.LU R20, [R1+0x1ebc] ;  /* 0x001ebc0001147983 */ /* 0x000eec0000300800 */
[----:B------:R0:W-:Y:S02]  /*69df0*/  @P6 STG.E.U16 desc[UR76][R14.64], R21 ;  /* 0x000000150e006986 */ /* 0x0001e4000c10154c */
[----:B0-----:R-:W-:Y:S02]  /*69e00*/  IMAD.MOV.U32 R15, RZ, RZ, R21 ;  /* 0x000000ffff0f7224 */ /* 0x001fe400078e0015 */
[----:B------:R-:W3:Y:S03]  /*69e10*/  LDL.LU R21, [R1+0x1eb8] ;  /* 0x001eb80001157983 */ /* 0x000ee60000300800 */
[----:B------:R-:W-:Y:S01]  /*69e20*/  PRMT R18, R15, 0x7632, R18 ;  /* 0x000076320f127816 */ /* 0x000fe20000000012 */
[----:B------:R-:W-:Y:S01]  /*69e30*/  IMAD.WIDE R14, R26, 0x2, R2 ;  /* 0x000000021a0e7825 */ /* 0x000fe200078e0202 */
[----:B------:R-:W-:-:S02]  /*69e40*/  ISETP.NE.AND P6, PT, R12, RZ, PT ;  /* 0x000000ff0c00720c */ /* 0x000fc40003fc5270 */
[----:B--2---:R-:W-:-:S13]  /*69e50*/  ISETP.LT.AND P5, PT, R24, UR4, !P5 ;  /* 0x0000000418007c0c */ /* 0x004fda000efa1270 */
[----:B------:R0:W-:Y:S01]  /*69e60*/  @P5 STG.E.U16 desc[UR76][R14.64], R18 ;  /* 0x000000120e005986 */ /* 0x0001e2000c10154c */
[----:B------:R-:W-:Y:S01]  /*69e70*/  ISETP.LT.AND P5, PT, R19, UR4, !P4 ;  /* 0x0000000413007c0c */ /* 0x000fe2000e7a1270 */
[----:B0-----:R-:W-:Y:S02]  /*69e80*/  IMAD.WIDE R14, R25, 0x2, R4 ;  /* 0x00000002190e7825 */ /* 0x001fe400078e0204 */
[----:B------:R-:W2:Y:S04]  /*69e90*/  LDL.LU R18, [R1+0x1eb4] ;  /* 0x001eb40001127983 */ /* 0x000ea80000300800 */
[----:B------:R-:W2:Y:S04]  /*69ea0*/  LDL.LU R12, [R1+0x760] ;  /* 0x00076000010c7983 */ /* 0x000ea80000300800 */
[----:B------:R-:W2:Y:S04]  /*69eb0*/  LDL.LU R19, [R1+0x1eb0] ;  /* 0x001eb00001137983 */ /* 0x000ea80000300800 */
[----:B----4-:R-:W-:Y:S04]  /*69ec0*/  STL [R1+0x1ea0], R23 ;  /* 0x001ea01701007387 */ /* 0x010fe80000100800 */
[----:B---3--:R0:W-:Y:S01]  /*69ed0*/  @P5 STG.E.U16 desc[UR76][R14.64], R17 ;  /* 0x000000110e005986 */ /* 0x0081e2000c10154c */
[----:B------:R-:W-:-:S02]  /*69ee0*/  ISETP.LT.AND P5, PT, R7, UR4, !P4 ;  /* 0x0000000407007c0c */ /* 0x000fc4000e7a1270 */
[----:B------:R-:W-:Y:S01]  /*69ef0*/  PRMT R26, R17, 0x7632, R26 ;  /* 0x00007632111a7816 */ /* 0x000fe2000000001a */
[----:B0-----:R-:W-:Y:S01]  /*69f00*/  IMAD.WIDE R14, R25, 0x2, R22 ;  /* 0x00000002190e7825 */ /* 0x001fe200078e0216 */
[----:B------:R-:W3:Y:S09]  /*69f10*/  LDL.LU R17, [R1+0x1eac] ;  /* 0x001eac0001117983 */ /* 0x000ef20000300800 */
[----:B------:R0:W-:Y:S01]  /*69f20*/  @P5 STG.E.U16 desc[UR76][R14.64], R26 ;  /* 0x0000001a0e005986 */ /* 0x0001e2000c10154c */
[----:B------:R-:W-:-:S03]  /*69f30*/  ISETP.LT.AND P5, PT, R0, UR4, !P4 ;  /* 0x0000000400007c0c */ /* 0x000fc6000e7a1270 */
[----:B------:R-:W4:Y:S01]  /*69f40*/  LDL R23, [R1+0x13c0] ;  /* 0x0013c00001177983 */ /* 0x000f220000100800 */
[----:B0-----:R-:W-:Y:S01]  /*69f50*/  PRMT R26, R6, 0x7632, R26 ;  /* 0x00007632061a7816 */ /* 0x001fe2000000001a */
[----:B------:R-:W-:-:S08]  /*69f60*/  IMAD.WIDE R14, R25, 0x2, R20 ;  /* 0x00000002190e7825 */ /* 0x000fd000078e0214 */
[----:B------:R0:W-:Y:S04]  /*69f70*/  @P5 STG.E.U16 desc[UR76][R14.64], R6 ;  /* 0x000000060e005986 */ /* 0x0001e8000c10154c */
[----:B0-----:R-:W3:Y:S01]  /*69f80*/  LDL.LU R6, [R1+0x1ea8] ;  /* 0x001ea80001067983 */ /* 0x001ee20000300800 */
[----:B--2---:R-:W-:Y:S01]  /*69f90*/  IMAD.WIDE R14, R25, 0x2, R18 ;  /* 0x00000002190e7825 */ /* 0x004fe200078e0212 */
[----:B---3--:R-:W-:-:S13]  /*69fa0*/  ISETP.LT.AND P5, PT, R6, UR4, !P4 ;  /* 0x0000000406007c0c */ /* 0x008fda000e7a1270 */
[----:B------:R0:W-:Y:S01]  /*69fb0*/  @P5 STG.E.U16 desc[UR76][R14.64], R26 ;  /* 0x0000001a0e005986 */ /* 0x0001e2000c10154c */
[----:B------:R-:W-:Y:S01]  /*69fc0*/  ISETP.LT.AND P5, PT, R13, UR4, !P4 ;  /* 0x000000040d007c0c */ /* 0x000fe2000e7a1270 */
[----:B0-----:R-:W-:-:S12]  /*69fd0*/  IMAD.WIDE R14, R25, 0x2, R16 ;  /* 0x00000002190e7825 */ /* 0x001fd800078e0210 */
[----:B------:R0:W-:Y:S01]  /*69fe0*/  @P5 STG.E.U16 desc[UR76][R14.64], R27 ;  /* 0x0000001b0e005986 */ /* 0x0001e2000c10154c */
[----:B------:R-:W-:Y:S02]  /*69ff0*/  ISETP.LT.AND P5, PT, R28, UR4, !P4 ;  /* 0x000000041c007c0c */ /* 0x000fe4000e7a1270 */
[----:B------:R-:W-:Y:S01]  /*6a000*/  PRMT R26, R27, 0x7632, R26 ;  /* 0x000076321b1a7816 */ /* 0x000fe2000000001a */
[----:B0-----:R-:W-:-:S10]  /*6a010*/  IMAD.WIDE R14, R25, 0x2, R10 ;  /* 0x00000002190e7825 */ /* 0x001fd400078e020a */
[----:B------:R0:W-:Y:S01]  /*6a020*/  @P5 STG.E.U16 desc[UR76][R14.64], R26 ;  /* 0x0000001a0e005986 */ /* 0x0001e2000c10154c */
[----:B------:R-:W-:-:S03]  /*6a030*/  ISETP.LT.AND P5, PT, R29, UR4, !P4 ;  /* 0x000000041d007c0c */ /* 0x000fc6000e7a1270 */
[----:B------:R1:W-:Y:S01]  /*6a040*/  STL [R1+0x1e9c], R6 ;  /* 0x001e9c0601007387 */ /* 0x0003e20000100800 */
[----:B0-----:R-:W-:-:S03]  /*6a050*/  IMAD.WIDE R14, R25, 0x2, R8 ;  /* 0x00000002190e7825 */ /* 0x001fc600078e0208 */
[----:B-1----:R-:W2:Y:S04]  /*6a060*/  LDL.LU R6, [R1+0x704] ;  /* 0x0007040001067983 */ /* 0x002ea80000300800 */
[----:B------:R-:W3:Y:S04]  /*6a070*/  LDL.LU R13, [R1+0x1ea4] ;  /* 0x001ea400010d7983 */ /* 0x000ee80000300800 */
[----:B------:R0:W-:Y:S04]  /*6a080*/  STL [R1+0x1e98], R11 ;  /* 0x001e980b01007387 */ /* 0x0001e80000100800 */
[----:B------:R1:W-:Y:S04]  /*6a090*/  @P5 STG.E.U16 desc[UR76][R14.64], R12 ;  /* 0x0000000c0e005986 */ /* 0x0003e8000c10154c */
[----:B0-----:R-:W2:Y:S04]  /*6a0a0*/  LDL R11, [R1+0x13f4] ;  /* 0x0013f400010b7983 */ /* 0x001ea80000100800 */
[----:B------:R-:W2:Y:S04]  /*6a0b0*/  LDL.LU R27, [R1+0x714] ;  /* 0x00071400011b7983 */ /* 0x000ea80000300800 */
[----:B-1----:R-:W2:Y:S01]  /*6a0c0*/  LDL.LU R15, [R1+0x4c] ;  /* 0x00004c00010f7983 */ /* 0x002ea20000300800 */
[----:B------:R-:W-:-:S02]  /*6a0d0*/  ISETP.LT.AND P4, PT, R24, UR4, !P4 ;  /* 0x0000000418007c0c */ /* 0x000fc4000e781270 */
[----:B------:R-:W-:Y:S02]  /*6a0e0*/  PRMT R26, R12, 0x7632, R26 ;  /* 0x000076320c1a7816 */ /* 0x000fe4000000001a */
[----:B------:R-:W3:Y:S01]  /*6a0f0*/  LDL.LU R12, [R1+0x724] ;  /* 0x00072400010c7983 */ /* 0x000ee20000300800 */
[----:B--2---:R-:W-:Y:S01]  /*6a100*/  ISETP.NE.AND P5, PT, R15, RZ, PT ;  /* 0x000000ff0f00720c */ /* 0x004fe20003fa5270 */
[----:B------:R-:W-:-:S07]  /*6a110*/  IMAD.WIDE R14, R25, 0x2, R2 ;  /* 0x00000002190e7825 */ /* 0x000fce00078e0202 */
[----:B------:R0:W-:Y:S01]  /*6a120*/  @P4 STG.E.U16 desc[UR76][R14.64], R26 ;  /* 0x0000001a0e004986 */ /* 0x0001e2000c10154c */
[----:B----4-:R-:W-:-:S03]  /*6a130*/  ISETP.LT.AND P4, PT, R23, UR4, !P6 ;  /* 0x0000000417007c0c */ /* 0x010fc6000f781270 */
[----:B0-----:R-:W2:Y:S04]  /*6a140*/  LDL.LU R26, [R1+0x6f4] ;  /* 0x0006f400011a7983 */ /* 0x001ea80000300800 */
[----:B------:R-:W4:Y:S01]  /*6a150*/  LDL.LU R23, [R1+0x1ea0] ;  /* 0x001ea00001177983 */ /* 0x000f220000300800 */
[----:B---3--:R-:W-:-:S05]  /*6a160*/  IMAD.WIDE R14, R13, 0x2, R4 ;  /* 0x000000020d0e7825 */ /* 0x008fca00078e0204 */
[----:B--2---:R4:W-:Y:S01]  /*6a170*/  @P4 STG.E.U16 desc[UR76][R14.64], R26 ;  /* 0x0000001a0e004986 */ /* 0x0049e2000c10154c */
[----:B------:R-:W-:Y:S02]  /*6a180*/  ISETP.LT.AND P4, PT, R7, UR4, !P6 ;  /* 0x0000000407007c0c */ /* 0x000fe4000f781270 */
[----:B------:R-:W-:Y:S01]  /*6a190*/  PRMT R25, R26, 0x7632, R25 ;  /* 0x000076321a197816 */ /* 0x000fe20000000019 */
[----:B----4-:R-:W-:-:S10]  /*6a1a0*/  IMAD.WIDE R14, R13, 0x2, R22 ;  /* 0x000000020d0e7825 */ /* 0x010fd400078e0216 */
[----:B------:R0:W-:Y:S01]  /*6a1b0*/  @P4 STG.E.U16 desc[UR76][R14.64], R25 ;  /* 0x000000190e004986 */ /* 0x0001e2000c10154c */
[----:B------:R-:W-:-:S03]  /*6a1c0*/  ISETP.LT.AND P4, PT, R0, UR4, !P6 ;  /* 0x0000000400007c0c */ /* 0x000fc6000f781270 */
[----:B------:R1:W-:Y:S01]  /*6a1d0*/  STL [R1+0x1e90], R23 ;  /* 0x001e901701007387 */ /* 0x0003e20000100800 */
[C---:B0-----:R-:W-:Y:S01]  /*6a1e0*/  IMAD.WIDE R14, R13.reuse, 0x2, R20 ;  /* 0x000000020d0e7825 */ /* 0x041fe200078e0214 */
[----:B------:R-:W-:Y:S02]  /*6a1f0*/  PRMT R25, R6, 0x7632, R25 ;  /* 0x0000763206197816 */ /* 0x000fe40000000019 */
[----:B-1----:R-:W2:Y:S04]  /*6a200*/  LDL R23, [R1+0x13c0] ;  /* 0x0013c00001177983 */ /* 0x002ea80000100800 */
[----:B------:R-:W3:Y:S04]  /*6a210*/  LDL.LU R26, [R1+0x734] ;  /* 0x00073400011a7983 */ /* 0x000ee80000300800 */
[----:B------:R0:W-:Y:S04]  /*6a220*/  @P4 STG.E.U16 desc[UR76][R14.64], R6 ;  /* 0x000000060e004986 */ /* 0x0001e8000c10154c */
[----:B0-----:R-:W4:Y:S01]  /*6a230*/  LDL.LU R6, [R1+0x1e9c] ;  /* 0x001e9c0001067983 */ /* 0x001f220000300800 */
[----:B------:R-:W-:Y:S01]  /*6a240*/  IMAD.WIDE R14, R13, 0x2, R18 ;  /* 0x000000020d0e7825 */ /* 0x000fe200078e0212 */
[----:B----4-:R-:W-:-:S02]  /*6a250*/  ISETP.LT.AND P4, PT, R6, UR4, !P6 ;  /* 0x0000000406007c0c */ /* 0x010fc4000f781270 */
[----:B------:R0:W-:Y:S04]  /*6a260*/  STL [R1+0x1e8c], R6 ;  /* 0x001e8c0601007387 */ /* 0x0001e80000100800 */
[----:B0-----:R-:W4:Y:S07]  /*6a270*/  LDL.LU R6, [R1+0x744] ;  /* 0x0007440001067983 */ /* 0x001f2e0000300800 */
[----:B------:R0:W-:Y:S01]  /*6a280*/  @P4 STG.E.U16 desc[UR76][R14.64], R25 ;  /* 0x000000190e004986 */ /* 0x0001e2000c10154c */
[----:B------:R-:W-:-:S03]  /*6a290*/  ISETP.LT.AND P4, PT, R11, UR4, !P6 ;  /* 0x000000040b007c0c */ /* 0x000fc6000f781270 */
[----:B------:R-:W2:Y:S01]  /*6a2a0*/  LDL.LU R11, [R1+0x1e98] ;  /* 0x001e9800010b7983 */ /* 0x000ea20000300800 */
[----:B0-----:R-:W-:-:S09]  /*6a2b0*/  IMAD.WIDE R14, R13, 0x2, R16 ;  /* 0x000000020d0e7825 */ /* 0x001fd200078e0210 */
[----:B------:R2:W-:Y:S01]  /*6a2c0*/  @P4 STG.E.U16 desc[UR76][R14.64], R27 ;  /* 0x0000001b0e004986 */ /* 0x0005e2000c10154c */
[----:B------:R-:W-:Y:S02]  /*6a2d0*/  ISETP.LT.AND P4, PT, R28, UR4, !P6 ;  /* 0x000000041c007c0c */ /* 0x000fe4000f781270 */
[----:B------:R-:W-:Y:S01]  /*6a2e0*/  PRMT R25, R27, 0x7632, R25 ;  /* 0x000076321b197816 */ /* 0x000fe20000000019 */
[----:B--2---:R-:W-:-:S10]  /*6a2f0*/  IMAD.WIDE R14, R13, 0x2, R10 ;  /* 0x000000020d0e7825 */ /* 0x004fd400078e020a */
[----:B------:R0:W-:Y:S01]  /*6a300*/  @P4 STG.E.U16 desc[UR76][R14.64], R25 ;  /* 0x000000190e004986 */ /* 0x0001e2000c10154c */
[----:B------:R-:W-:-:S03]  /*6a310*/  ISETP.LT.AND P4, PT, R29, UR4, !P6 ;  /* 0x000000041d007c0c */ /* 0x000fc6000f781270 */
[----:B------:R1:W-:Y:S04]  /*6a320*/  STL [R1+0x1e88], R11 ;  /* 0x001e880b01007387 */ /* 0x0003e80000100800 */
[----:B------:R-:W2:Y:S01]  /*6a330*/  LDL.LU R27, [R1+0x1e94] ;  /* 0x001e9400011b7983 */ /* 0x000ea20000300800 */
[----:B0-----:R-:W-:-:S03]  /*6a340*/  IMAD.WIDE R14, R13, 0x2, R8 ;  /* 0x000000020d0e7825 */ /* 0x001fc600078e0208 */
[----:B-1----:R-:W2:Y:S04]  /*6a350*/  LDL R11, [R1+0x13f4] ;  /* 0x0013f400010b7983 */ /* 0x002ea80000100800 */
[----:B------:R-:W2:Y:S04]  /*6a360*/  LDL.LU R28, [R1+0x754] ;  /* 0x00075400011c7983 */ /* 0x000ea80000300800 */
[----:B------:R0:W-:Y:S04]  /*6a370*/  @P4 STG.E.U16 desc[UR76][R14.64], R12 ;  /* 0x0000000c0e004986 */ /* 0x0001e8000c10154c */
[----:B0-----:R-:W2:Y:S01]  /*6a380*/  LDL.LU R15, [R1+0xc] ;  /* 0x00000c00010f7983 */ /* 0x001ea20000300800 */
[----:B------:R-:W-:-:S02]  /*6a390*/  ISETP.LT.AND P6, PT, R24, UR4, !P6 ;  /* 0x0000000418007c0c */ /* 0x000fc4000f7c1270 */
[----:B------:R-:W-:Y:S02]  /*6a3a0*/  PRMT R25, R12, 0x7632, R25 ;  /* 0x000076320c197816 */ /* 0x000fe40000000019 */
[----:B------:R-:W3:Y:S01]  /*6a3b0*/  LDL.LU R12, [R1+0x764] ;  /* 0x00076400010c7983 */ /* 0x000ee20000300800 */
[----:B--2---:R-:W-:Y:S01]  /*6a3c0*/  ISETP.NE.AND P4, PT, R15, RZ, PT ;  /* 0x000000ff0f00720c */ /* 0x004fe20003f85270 */
[----:B------:R-:W-:-:S07]  /*6a3d0*/  IMAD.WIDE R14, R13, 0x2, R2 ;  /* 0x000000020d0e7825 */ /* 0x000fce00078e0202 */
[----:B------:R0:W-:Y:S01]  /*6a3e0*/  @P6 STG.E.U16 desc[UR76][R14.64], R25 ;  /* 0x000000190e006986 */ /* 0x0001e2000c10154c */
[----:B------:R-:W-:-:S03]  /*6a3f0*/  ISETP.LT.AND P6, PT, R23, UR4, !P5 ;  /* 0x0000000417007c0c */ /* 0x000fc6000efc1270 */
[----:B0-----:R-:W2:Y:S04]  /*6a400*/  LDL R25, [R1+0x13f8] ;  /* 0x0013f80001197983 */ /* 0x001ea80000100800 */
[----:B------:R-:W2:Y:S01]  /*6a410*/  LDL.LU R23, [R1+0x1e90] ;  /* 0x001e900001177983 */ /* 0x000ea20000300800 */
[----:B------:R-:W-:-:S05]  /*6a420*/  IMAD.WIDE R14, R27, 0x2, R4 ;  /* 0x000000021b0e7825 */ /* 0x000fca00078e0204 */
[----:B---3--:R0:W-:Y:S01]  /*6a430*/  @P6 STG.E.U16 desc[UR76][R14.64], R26 ;  /* 0x0000001a0e006986 */ /* 0x0081e2000c10154c */
[----:B------:R-:W-:Y:S02]  /*6a440*/  ISETP.LT.AND P6, PT, R7, UR4, !P5 ;  /* 0x0000000407007c0c */ /* 0x000fe4000efc1270 */
[----:B------:R-:W-:Y:S02]  /*6a450*/  PRMT R13, R26, 0x7632, R13 ;  /* 0x000076321a0d7816 */ /* 0x000fe4000000000d */
[----:B0-----:R-:W3:Y:S01]  /*6a460*/  LDL.LU R26, [R1+0x6f8] ;  /* 0x0006f800011a7983 */ /* 0x001ee20000300800 */
[----:B--2---:R-:W-:-:S08]  /*6a470*/  IMAD.WIDE R14, R27, 0x2, R22 ;  /* 0x000000021b0e7825 */ /* 0x004fd000078e0216 */
[----:B------:R0:W-:Y:S01]  /*6a480*/  @P6 STG.E.U16 desc[UR76][R14.64], R13 ;  /* 0x0000000d0e006986 */ /* 0x0001e2000c10154c */
[----:B------:R-:W-:Y:S01]  /*6a490*/  ISETP.LT.AND P6, PT, R0, UR4, !P5 ;  /* 0x0000000400007c0c */ /* 0x000fe2000efc1270 */
[----:B0-----:R-:W-:Y:S01]  /*6a4a0*/  IMAD.WIDE R14, R27, 0x2, R20 ;  /* 0x000000021b0e7825 */ /* 0x001fe200078e0214 */
[----:B----4-:R-:W-:-:S11]  /*6a4b0*/  PRMT R13, R6, 0x7632, R13 ;  /* 0x00007632060d7816 */ /* 0x010fd6000000000d */
[----:B------:R0:W-:Y:S04]  /*6a4c0*/  @P6 STG.E.U16 desc[UR76][R14.64], R6 ;  /* 0x000000060e006986 */ /* 0x0001e8000c10154c */
[----:B0-----:R-:W2:Y:S01]  /*6a4d0*/  LDL.LU R6, [R1+0x1e8c] ;  /* 0x001e8c0001067983 */ /* 0x001ea20000300800 */
[----:B------:R-:W-:Y:S01]  /*6a4e0*/  IMAD.WIDE R14, R27, 0x2, R18 ;  /* 0x000000021b0e7825 */ /* 0x000fe200078e0212 */
[----:B--2---:R-:W-:Y:S02]  /*6a4f0*/  ISETP.LT.AND P6, PT, R6, UR4, !P5 ;  /* 0x0000000406007c0c */ /* 0x004fe4000efc1270 */
[----:B------:R0:W-:Y:S04]  /*6a500*/  STL [R1+0x1e80], R6 ;  /* 0x001e800601007387 */ /* 0x0001e80000100800 */
[----:B0-----:R-:W2:Y:S07]  /*6a510*/  LDL.LU R6, [R1+0x708] ;  /* 0x0007080001067983 */ /* 0x001eae0000300800 */
[----:B------:R0:W-:Y:S01]  /*6a520*/  @P6 STG.E.U16 desc[UR76][R14.64], R13 ;  /* 0x0000000d0e006986 */ /* 0x0001e2000c10154c */
[----:B------:R-:W-:-:S03]  /*6a530*/  ISETP.LT.AND P6, PT, R11, UR4, !P5 ;  /* 0x000000040b007c0c */ /* 0x000fc6000efc1270 */
[----:B------:R-:W4:Y:S01]  /*6a540*/  LDL.LU R11, [R1+0x1e88] ;  /* 0x001e8800010b7983 */ /* 0x000f220000300800 */
[----:B0-----:R-:W-:-:S09]  /*6a550*/  IMAD.WIDE R14, R27, 0x2, R16 ;  /* 0x000000021b0e7825 */ /* 0x001fd200078e0210 */
[----:B------:R4:W-:Y:S01]  /*6a560*/  @P6 STG.E.U16 desc[UR76][R14.64], R28 ;  /* 0x0000001c0e006986 */ /* 0x0009e2000c10154c */
[----:B------:R-:W-:Y:S02]  /*6a570*/  ISETP.LT.AND P6, PT, R25, UR4, !P5 ;  /* 0x0000000419007c0c */ /* 0x000fe4000efc1270 */
[----:B------:R-:W-:Y:S01]  /*6a580*/  PRMT R13, R28, 0x7632, R13 ;  /* 0x000076321c0d7816 */ /* 0x000fe2000000000d */
[----:B----4-:R-:W-:-:S10]  /*6a590*/  IMAD.WIDE R14, R27, 0x2, R10 ;  /* 0x000000021b0e7825 */ /* 0x010fd400078e020a */
[----:B------:R0:W-:Y:S01]  /*6a5a0*/  @P6 STG.E.U16 desc[UR76][R14.64], R13 ;  /* 0x0000000d0e006986 */ /* 0x0001e2000c10154c */
[----:B------:R-:W-:Y:S02]  /*6a5b0*/  ISETP.LT.AND P6, PT, R29, UR4, !P5 ;  /* 0x000000041d007c0c */ /* 0x000fe4000efc1270 */
[----:B------:R-:W-:Y:S01]  /*6a5c0*/  ISETP.LT.AND P5, PT, R24, UR4, !P5 ;  /* 0x0000000418007c0c */ /* 0x000fe2000efa1270 */
[----:B------:R1:W-:Y:S04]  /*6a5d0*/  STL [R1+0x1e7c], R11 ;  /* 0x001e7c0b01007387 */ /* 0x0003e80000100800 */
[----:B------:R-:W4:Y:S01]  /*6a5e0*/  LDL.LU R28, [R1+0x1e84] ;  /* 0x001e8400011c7983 */ /* 0x000f220000300800 */
[----:B0-----:R-:W-:-:S03]  /*6a5f0*/  IMAD.WIDE R14, R27, 0x2, R8 ;  /* 0x000000021b0e7825 */ /* 0x001fc600078e0208 */
[----:B-1----:R-:W2:Y:S01]  /*6a600*/  LDL R11, [R1+0x13f4] ;  /* 0x0013f400010b7983 */ /* 0x002ea20000100800 */
[----:B------:R-:W-:-:S03]  /*6a610*/  PRMT R13, R12, 0x7632, R13 ;  /* 0x000076320c0d7816 */ /* 0x000fc6000000000d */
[----:B------:R0:W-:Y:S04]  /*6a620*/  STL [R1+0x1e78], R25 ;  /* 0x001e781901007387 */ /* 0x0001e80000100800 */
[----:B------:R1:W-:Y:S04]  /*6a630*/  @P6 STG.E.U16 desc[UR76][R14.64], R12 ;  /* 0x0000000c0e006986 */ /* 0x0003e8000c10154c */
[----:B0-----:R-:W2:Y:S04]  /*6a640*/  LDL.LU R25, [R1+0x718] ;  /* 0x0007180001197983 */ /* 0x001ea80000300800 */
[----:B-1----:R-:W2:Y:S01]  /*6a650*/  LDL.LU R12, [R1+0x728] ;  /* 0x00072800010c7983 */ /* 0x002ea20000300800 */
[----:B------:R-:W-:-:S03]  /*6a660*/  IMAD.WIDE R14, R27, 0x2, R2 ;  /* 0x000000021b0e7825 */ /* 0x000fc600078e0202 */
[----:B------:R-:W2:Y:S04]  /*6a670*/  LDL R27, [R1+0x13c0] ;  /* 0x0013c000011b7983 */ /* 0x000ea80000100800 */
[----:B------:R0:W-:Y:S04]  /*6a680*/  @P5 STG.E.U16 desc[UR76][R14.64], R13 ;  /* 0x0000000d0e005986 */ /* 0x0001e8000c10154c */
[----:B0-----:R-:W4:Y:S01]  /*6a690*/  LDL.LU R15, [R1+0x50] ;  /* 0x00005000010f7983 */ /* 0x001f220000300800 */
[----:B---3--:R-:W-:Y:S02]  /*6a6a0*/  PRMT R13, R26, 0x7632, R13 ;  /* 0x000076321a0d7816 */ /* 0x008fe4000000000d */
[----:B--2---:R-:W-:-:S02]  /*6a6b0*/  ISETP.LT.AND P5, PT, R27, UR4, !P0 ;  /* 0x000000041b007c0c */ /* 0x004fc4000c7a1270 */
[----:B----4-:R-:W-:Y:S01]  /*6a6c0*/  ISETP.NE.AND P6, PT, R15, RZ, PT ;  /* 0x000000ff0f00720c */ /* 0x010fe20003fc5270 */
[----:B------:R-:W-:-:S10]  /*6a6d0*/  IMAD.WIDE R14, R28, 0x2, R4 ;  /* 0x000000021c0e7825 */ /* 0x000fd400078e0204 */
[----:B------:R0:W-:Y:S01]  /*6a6e0*/  @P5 STG.E.U16 desc[UR76][R14.64], R26 ;  /* 0x0000001a0e005986 */ /* 0x0001e2000c10154c */
[----:B------:R-:W-:Y:S01]  /*6a6f0*/  ISETP.LT.AND P5, PT, R7, UR4, !P0 ;  /* 0x0000000407007c0c */ /* 0x000fe2000c7a1270 */
[----:B0-----:R-:W-:Y:S02]  /*6a700*/  IMAD.WIDE R14, R28, 0x2, R22 ;  /* 0x000000021c0e7825 */ /* 0x001fe400078e0216 */
[----:B------:R-:W2:Y:S10]  /*6a710*/  LDL.LU R26, [R1+0x738] ;  /* 0x00073800011a7983 */ /* 0x000eb40000300800 */
[----:B------:R0:W-:Y:S01]  /*6a720*/  @P5 STG.E.U16 desc[UR76][R14.64], R13 ;  /* 0x0000000d0e005986 */ /* 0x0001e2000c10154c */
[----:B------:R-:W-:Y:S01]  /*6a730*/  ISETP.LT.AND P5, PT, R0, UR4, !P0 ;  /* 0x0000000400007c0c */ /* 0x000fe2000c7a1270 */
[----:B0-----:R-:W-:Y:S01]  /*6a740*/  IMAD.WIDE R14, R28, 0x2, R20 ;  /* 0x000000021c0e7825 */ /* 0x001fe200078e0214 */
[----:B------:R-:W-:-:S11]  /*6a750*/  PRMT R13, R6, 0x7632, R13 ;  /* 0x00007632060d7816 */ /* 0x000fd6000000000d */
[----:B------:R0:W-:Y:S04]  /*6a760*/  @P5 STG.E.U16 desc[UR76][R14.64], R6 ;  /* 0x000000060e005986 */ /* 0x0001e8000c10154c */
[----:B0-----:R-:W3:Y:S01]  /*6a770*/  LDL.LU R6, [R1+0x1e80] ;  /* 0x001e800001067983 */ /* 0x001ee20000300800 */
[----:B------:R-:W-:Y:S01]  /*6a780*/  IMAD.WIDE R14, R28, 0x2, R18 ;  /* 0x000000021c0e7825 */ /* 0x000fe200078e0212 */
[----:B---3--:R-:W-:Y:S02]  /*6a790*/  ISETP.LT.AND P5, PT, R6, UR4, !P0 ;  /* 0x0000000406007c0c */ /* 0x008fe4000c7a1270 */
[----:B------:R0:W-:Y:S04]  /*6a7a0*/  STL [R1+0x1e70], R6 ;  /* 0x001e700601007387 */ /* 0x0001e80000100800 */
[----:B0-----:R-:W3:Y:S07]  /*6a7b0*/  LDL.LU R6, [R1+0x748] ;  /* 0x0007480001067983 */ /* 0x001eee0000300800 */
[----:B------:R0:W-:Y:S01]  /*6a7c0*/  @P5 STG.E.U16 desc[UR76][R14.64], R13 ;  /* 0x0000000d0e005986 */ /* 0x0001e2000c10154c */
[----:B------:R-:W-:-:S03]  /*6a7d0*/  ISETP.LT.AND P5, PT, R11, UR4, !P0 ;  /* 0x000000040b007c0c */ /* 0x000fc6000c7a1270 */
[----:B------:R-:W4:Y:S01]  /*6a7e0*/  LDL.LU R11, [R1+0x1e7c] ;  /* 0x001e7c00010b7983 */ /* 0x000f220000300800 */
[----:B0-----:R-:W-:Y:S01]  /*6a7f0*/  IMAD.WIDE R14, R28, 0x2, R16 ;  /* 0x000000021c0e7825 */ /* 0x001fe200078e0210 */
[----:B------:R-:W-:-:S08]  /*6a800*/  PRMT R13, R25, 0x7632, R13 ;  /* 0x00007632190d7816 */ /* 0x000fd0000000000d */
[----:B------:R0:W-:Y:S04]  /*6a810*/  @P5 STG.E.U16 desc[UR76][R14.64], R25 ;  /* 0x000000190e005986 */ /* 0x0001e8000c10154c */
[----:B0-----:R-:W2:Y:S01]  /*6a820*/  LDL.LU R25, [R1+0x1e78] ;  /* 0x001e780001197983 */ /* 0x001ea20000300800 */
[----:B----4-:R-:W-:Y:S01]  /*6a830*/  IMAD.WIDE R14, R28, 0x2, R10 ;  /* 0x000000021c0e7825 */ /* 0x010fe200078e020a */
[----:B--2---:R-:W-:Y:S02]  /*6a840*/  ISETP.LT.AND P5, PT, R25, UR4, !P0 ;  /* 0x0000000419007c0c */ /* 0x004fe4000c7a1270 */
[----:B------:R0:W-:Y:S04]  /*6a850*/  STL [R1+0x1e6c], R25 ;  /* 0x001e6c1901007387 */ /* 0x0001e80000100800 */
[----:B0-----:R-:W2:Y:S07]  /*6a860*/  LDL.LU R25, [R1+0x758] ;  /* 0x0007580001197983 */ /* 0x001eae0000300800 */
[----:B------:R0:W-:Y:S01]  /*6a870*/  @P5 STG.E.U16 desc[UR76][R14.64], R13 ;  /* 0x0000000d0e005986 */ /* 0x0001e2000c10154c */
[----:B------:R-:W-:-:S03]  /*6a880*/  ISETP.LT.AND P5, PT, R29, UR4, !P0 ;  /* 0x000000041d007c0c */ /* 0x000fc6000c7a1270 */
[----:B------:R-:W4:Y:S01]  /*6a890*/  LDL.LU R29, [R1+0x1e74] ;  /* 0x001e7400011d7983 */ /* 0x000f220000300800 */
[----:B0-----:R-:W-:-:S09]  /*6a8a0*/  IMAD.WIDE R14, R28, 0x2, R8 ;  /* 0x000000021c0e7825 */ /* 0x001fd200078e0208 */
[----:B------:R0:W-:Y:S04]  /*6a8b0*/  @P5 STG.E.U16 desc[UR76][R14.64], R12 ;  /* 0x0000000c0e005986 */ /* 0x0001e8000c10154c */
[----:B0-----:R-:W2:Y:S01]  /*6a8c0*/  LDL.LU R15, [R1+0x54] ;  /* 0x00005400010f7983 */ /* 0x001ea20000300800 */
[----:B------:R-:W-:Y:S02]  /*6a8d0*/  ISETP.LT.AND P0, PT, R24, UR4, !P0 ;  /* 0x0000000418007c0c */ /* 0x000fe4000c701270 */
[----:B------:R-:W-:Y:S02]  /*6a8e0*/  PRMT R13, R12, 0x7632, R13 ;  /* 0x000076320c0d7816 */ /* 0x000fe4000000000d */
[----:B------:R-:W3:Y:S04]  /*6a8f0*/  LDL.LU R12, [R1+0x768] ;  /* 0x00076800010c7983 */ /* 0x000ee80000300800 */
[----:B------:R0:W-:Y:S01]  /*6a900*/  STL [R1+0x1e0c], R28 ;  /* 0x001e0c1c01007387 */ /* 0x0001e20000100800 */
[----:B--2---:R-:W-:Y:S01]  /*6a910*/  ISETP.NE.AND P5, PT, R15, RZ, PT ;  /* 0x000000ff0f00720c */ /* 0x004fe20003fa5270 */
[----:B------:R-:W-:-:S02]  /*6a920*/  IMAD.WIDE R14, R28, 0x2, R2 ;  /* 0x000000021c0e7825 */ /* 0x000fc400078e0202 */
[----:B0-----:R-:W2:Y:S04]  /*6a930*/  LDL R28, [R1+0x13f4] ;  /* 0x0013f400011c7983 */ /* 0x001ea80000100800 */
[----:B------:R4:W-:Y:S01]  /*6a940*/  @P0 STG.E.U16 desc[UR76][R14.64], R13 ;  /* 0x0000000d0e000986 */ /* 0x0009e2000c10154c */
[----:B------:R-:W-:Y:S01]  /*6a950*/  ISETP.LT.AND P0, PT, R27, UR4, !P6 ;  /* 0x000000041b007c0c */ /* 0x000fe2000f701270 */
[----:B----4-:R-:W-:-:S12]  /*6a960*/  IMAD.WIDE R14, R29, 0x2, R4 ;  /* 0x000000021d0e7825 */ /* 0x010fd800078e0204 */
[----:B------:R0:W-:Y:S01]  /*6a970*/  @P0 STG.E.U16 desc[UR76][R14.64], R26 ;  /* 0x0000001a0e000986 */ /* 0x0001e2000c10154c */
[----:B------:R-:W-:Y:S02]  /*6a980*/  ISETP.LT.AND P0, PT, R7, UR4, !P6 ;  /* 0x0000000407007c0c */ /* 0x000fe4000f701270 */
[----:B------:R-:W-:Y:S01]  /*6a990*/  PRMT R13, R26, 0x7632, R13 ;  /* 0x000076321a0d7816 */ /* 0x000fe2000000000d */
[C---:B0-----:R-:W-:Y:S01]  /*6a9a0*/  IMAD.WIDE R14, R29.reuse, 0x2, R22 ;  /* 0x000000021d0e7825 */ /* 0x041fe200078e0216 */
[----:B------:R-:W4:Y:S09]  /*6a9b0*/  LDL.LU R26, [R1+0x6fc] ;  /* 0x0006fc00011a7983 */ /* 0x000f320000300800 */
[----:B------:R0:W-:Y:S01]  /*6a9c0*/  @P0 STG.E.U16 desc[UR76][R14.64], R13 ;  /* 0x0000000d0e000986 */ /* 0x0001e2000c10154c */
[----:B------:R-:W-:Y:S01]  /*6a9d0*/  ISETP.LT.AND P0, PT, R0, UR4, !P6 ;  /* 0x0000000400007c0c */ /* 0x000fe2000f701270 */
[----:B0-----:R-:W-:Y:S01]  /*6a9e0*/  IMAD.WIDE R14, R29, 0x2, R20 ;  /* 0x000000021d0e7825 */ /* 0x001fe200078e0214 */
[----:B---3--:R-:W-:-:S11]  /*6a9f0*/  PRMT R13, R6, 0x7632, R13 ;  /* 0x00007632060d7816 */ /* 0x008fd6000000000d */
[----:B------:R0:W-:Y:S04]  /*6aa00*/  @P0 STG.E.U16 desc[UR76][R14.64], R6 ;  /* 0x000000060e000986 */ /* 0x0001e8000c10154c */
[----:B0-----:R-:W3:Y:S01]  /*6aa10*/  LDL.LU R6, [R1+0x1e70] ;  /* 0x001e700001067983 */ /* 0x001ee20000300800 */
[C---:B------:R-:W-:Y:S01]  /*6aa20*/  IMAD.WIDE R14, R29.reuse, 0x2, R18 ;  /* 0x000000021d0e7825 */ /* 0x040fe200078e0212 */
[----:B---3--:R-:W-:Y:S02]  /*6aa30*/  ISETP.LT.AND P0, PT, R6, UR4, !P6 ;  /* 0x0000000406007c0c */ /* 0x008fe4000f701270 */
[----:B------:R-:W3:Y:S11]  /*6aa40*/  LDL.LU R6, [R1+0x70c] ;  /* 0x00070c0001067983 */ /* 0x000ef60000300800 */
[----:B------:R0:W-:Y:S01]  /*6aa50*/  @P0 STG.E.U16 desc[UR76][R14.64], R13 ;  /* 0x0000000d0e000986 */ /* 0x0001e2000c10154c */
[----:B--2---:R-:W-:Y:S01]  /*6aa60*/  ISETP.LT.AND P0, PT, R28, UR4, !P6 ;  /* 0x000000041c007c0c */ /* 0x004fe2000f701270 */
[----:B0-----:R-:W-:Y:S01]  /*6aa70*/  IMAD.WIDE R14, R29, 0x2, R16 ;  /* 0x000000021d0e7825 */ /* 0x001fe200078e0210 */
[----:B------:R-:W-:-:S11]  /*6aa80*/  PRMT R13, R25, 0x7632, R13 ;  /* 0x00007632190d7816 */ /* 0x000fd6000000000d */
[----:B------:R0:W-:Y:S04]  /*6aa90*/  @P0 STG.E.U16 desc[UR76][R14.64], R25 ;  /* 0x000000190e000986 */ /* 0x0001e8000c10154c */
[----:B0-----:R-:W2:Y:S01]  /*6aaa0*/  LDL.LU R25, [R1+0x1e6c] ;  /* 0x001e6c0001197983 */ /* 0x001ea20000300800 */
[----:B------:R-:W-:Y:S01]  /*6aab0*/  IMAD.WIDE R14, R29, 0x2, R10 ;  /* 0x000000021d0e7825 */ /* 0x000fe200078e020a */
[----:B--2---:R-:W-:Y:S02]  /*6aac0*/  ISETP.LT.AND P0, PT, R25, UR4, !P6 ;  /* 0x0000000419007c0c */ /* 0x004fe4000f701270 */
[----:B------:R0:W-:Y:S04]  /*6aad0*/  STL [R1+0x1e68], R25 ;  /* 0x001e681901007387 */ /* 0x0001e80000100800 */
[----:B0-----:R-:W2:Y:S07]  /*6aae0*/  LDL R25, [R1+0x13fc] ;  /* 0x0013fc0001197983 */ /* 0x001eae0000100800 */
[----:B------:R0:W-:Y:S02]  /*6aaf0*/  @P0 STG.E.U16 desc[UR76][R14.64], R13 ;  /* 0x0000000d0e000986 */ /* 0x0001e4000c10154c */
[----:B0-----:R-:W-:Y:S01]  /*6ab00*/  IMAD.WIDE R14, R29, 0x2, R8 ;  /* 0x000000021d0e7825 */ /* 0x001fe200078e0208 */
[----:B--2---:R-:W-:-:S02]  /*6ab10*/  ISETP.LT.AND P0, PT, R25, UR4, !P6 ;  /* 0x0000000419007c0c */ /* 0x004fc4000f701270 */
[----:B------:R-:W2:Y:S11]  /*6ab20*/  LDL.LU R25, [R1+0x71c] ;  /* 0x00071c0001197983 */ /* 0x000eb60000300800 */
[----:B------:R0:W-:Y:S04]  /*6ab30*/  @P0 STG.E.U16 desc[UR76][R14.64], R12 ;  /* 0x0000000c0e000986 */ /* 0x0001e8000c10154c */
[----:B0-----:R-:W2:Y:S01]  /*6ab40*/  LDL.LU R15, [R1+0x10] ;  /* 0x00001000010f7983 */ /* 0x001ea20000300800 */
[----:B------:R-:W-:-:S02]  /*6ab50*/  ISETP.LT.AND P0, PT, R24, UR4, !P6 ;  /* 0x0000000418007c0c */ /* 0x000fc4000f701270 */
[----:B------:R-:W-:Y:S01]  /*6ab60*/  PRMT R13, R12, 0x7632, R13 ;  /* 0x000076320c0d7816 */ /* 0x000fe2000000000d */
[----:B------:R0:W-:Y:S01]  /*6ab70*/  STL [R1+0x1e64], R24 ;  /* 0x001e641801007387 */ /* 0x0001e20000100800 */
[----:B------:R-:W-:Y:S01]  /*6ab80*/  VIADD R12, R29, UR5 ;  /* 0x000000051d0c7c36 */ /* 0x000fe20008000000 */
[----:B------:R-:W1:Y:S02]  /*6ab90*/  LDCU UR5, c[0x0][0x3b8] ;  /* 0x00007700ff0577ac */ /* 0x000e640008000800 */
[----:B0-----:R-:W3:Y:S01]  /*6aba0*/  LDL R24, [R1+0x13fc] ;  /* 0x0013fc0001187983 */ /* 0x001ee20000100800 */
[----:B--2---:R-:W-:Y:S01]  /*6abb0*/  ISETP.NE.AND P6, PT, R15, RZ, PT ;  /* 0x000000ff0f00720c */ /* 0x004fe20003fc5270 */
[----:B------:R-:W-:Y:S02]  /*6abc0*/  IMAD.WIDE R14, R29, 0x2, R2 ;  /* 0x000000021d0e7825 */ /* 0x000fe400078e0202 */
[----:B------:R-:W2:Y:S04]  /*6abd0*/  LDL R29, [R1+0x13f0] ;  /* 0x0013f000011d7983 */ /* 0x000ea80000100800 */
[----:B------:R0:W-:Y:S01]  /*6abe0*/  @P0 STG.E.U16 desc[UR76][R14.64], R13 ;  /* 0x0000000d0e000986 */ /* 0x0001e2000c10154c */
[----:B------:R-:W-:Y:S01]  /*6abf0*/  ISETP.LT.AND P0, PT, R27, UR4, !P5 ;  /* 0x000000041b007c0c */ /* 0x000fe2000ef01270 */
[----:B0-----:R-:W-:-:S12]  /*6ac00*/  IMAD.WIDE R14, R12, 0x2, R4 ;  /* 0x000000020c0e7825 */ /* 0x001fd800078e0204 */
[----:B----4-:R0:W-:Y:S01]  /*6ac10*/  @P0 STG.E.U16 desc[UR76][R14.64], R26 ;  /* 0x0000001a0e000986 */ /* 0x0101e2000c10154c */
[----:B------:R-:W-:Y:S02]  /*6ac20*/  ISETP.LT.AND P0, PT, R7, UR4, !P5 ;  /* 0x0000000407007c0c */ /* 0x000fe4000ef01270 */
[----:B------:R-:W-:Y:S01]  /*6ac30*/  PRMT R13, R26, 0x7632, R13 ;  /* 0x000076321a0d7816 */ /* 0x000fe2000000000d */
[----:B0-----:R-:W-:-:S10]  /*6ac40*/  IMAD.WIDE R14, R12, 0x2, R22 ;  /* 0x000000020c0e7825 */ /* 0x001fd400078e0216 */
[----:B------:R0:W-:Y:S01]  /*6ac50*/  @P0 STG.E.U16 desc[UR76][R14.64], R13 ;  /* 0x0000000d0e000986 */ /* 0x0001e2000c10154c */
[----:B------:R-:W-:Y:S01]  /*6ac60*/  ISETP.LT.AND P0, PT, R0, UR4, !P5 ;  /* 0x0000000400007c0c */ /* 0x000fe2000ef01270 */
[----:B0-----:R-:W-:-:S12]  /*6ac70*/  IMAD.WIDE R14, R12, 0x2, R20 ;  /* 0x000000020c0e7825 */ /* 0x001fd800078e0214 */
[----:B---3--:R0:W-:Y:S01]  /*6ac80*/  @P0 STG.E.U16 desc[UR76][R14.64], R6 ;  /* 0x000000060e000986 */ /* 0x0081e2000c10154c */
[----:B------:R-:W-:Y:S01]  /*6ac90*/  PRMT R13, R6, 0x7632, R13 ;  /* 0x00007632060d7816 */ /* 0x000fe2000000000d */
[----:B0-----:R-:W-:Y:S02]  /*6aca0*/  IMAD.WIDE R14, R12, 0x2, R18 ;  /* 0x000000020c0e7825 */ /* 0x001fe400078e0212 */
[----:B------:R0:W-:Y:S04]  /*6acb0*/  STL [R1+0x1e60], R5 ;  /* 0x001e600501007387 */ /* 0x0001e80000100800 */
[----:B0-----:R-:W3:Y:S04]  /*6acc0*/  LDL.LU R5, [R1+0x72c] ;  /* 0x00072c0001057983 */ /* 0x001ee80000300800 */
[----:B------:R-:W4:Y:S04]  /*6acd0*/  LDL.LU R26, [R1+0x73c] ;  /* 0x00073c00011a7983 */ /* 0x000f280000300800 */
[----:B------:R-:W3:Y:S04]  /*6ace0*/  LDL.LU R6, [R1+0x74c] ;  /* 0x00074c0001067983 */ /* 0x000ee80000300800 */
[----:B------:R0:W-:Y:S01]  /*6acf0*/  STL [R1+0x1e5c], R28 ;  /* 0x001e5c1c01007387 */ /* 0x0001e20000100800 */
[----:B--2---:R-:W-:-:S13]  /*6ad00*/  ISETP.LT.AND P0, PT, R29, UR4, !P5 ;  /* 0x000000041d007c0c */ /* 0x004fda000ef01270 */
[----:B------:R2:W-:Y:S01]  /*6ad10*/  @P0 STG.E.U16 desc[UR76][R14.64], R13 ;  /* 0x0000000d0e000986 */ /* 0x0005e2000c10154c */
[----:B------:R-:W-:-:S03]  /*6ad20*/  ISETP.LT.AND P0, PT, R28, UR4, !P5 ;  /* 0x000000041c007c0c */ /* 0x000fc6000ef01270 */
[----:B0-----:R-:W3:Y:S01]  /*6ad30*/  LDL R28, [R1+0x4] ;  /* 0x00000400011c7983 */ /* 0x001ee20000100800 */
[----:B--2---:R-:W-:Y:S01]  /*6ad40*/  IMAD.WIDE R14, R12, 0x2, R16 ;  /* 0x000000020c0e7825 */ /* 0x004fe200078e0210 */
[----:B------:R-:W-:-:S08]  /*6ad50*/  PRMT R13, R25, 0x7632, R13 ;  /* 0x00007632190d7816 */ /* 0x000fd0000000000d */
        /* <DEDUP_REMOVED lines=8> */
[----:B------:R-:W2:Y:S01]  /*6ade0*/  LDL.LU R24, [R1+0x1e64] ;  /* 0x001e640001187983 */ /* 0x000ea20000300800 */
[----:B0-----:R-:W-:-:S09]  /*6adf0*/  IMAD.WIDE R14, R12, 0x2, R8 ;  /* 0x000000020c0e7825 */ /* 0x001fd200078e0208 */
[----:B---3--:R0:W-:Y:S02]  /*6ae00*/  @P0 STG.E.U16 desc[UR76][R14.64], R5 ;  /* 0x000000050e000986 */ /* 0x0081e4000c10154c */
[----:B0-----:R-:W-:Y:S02]  /*6ae10*/  IMAD.MOV.U32 R15, RZ, RZ, R5 ;  /* 0x000000ffff0f7224 */ /* 0x001fe400078e0005 */
[----:B------:R-:W3:Y:S04]  /*6ae20*/  LDL.LU R5, [R1+0x1e60] ;  /* 0x001e600001057983 */ /* 0x000ee80000300800 */
[----:B------:R-:W3:Y:S01]  /*6ae30*/  LDL.LU R14, [R1+0x14] ;  /* 0x00001400010e7983 */ /* 0x000ee20000300800 */
[----:B------:R-:W-:Y:S02]  /*6ae40*/  PRMT R13, R15, 0x7632, R13 ;  /* 0x000076320f0d7816 */ /* 0x000fe4000000000d */
[----:B--2---:R-:W-:-:S02]  /*6ae50*/  ISETP.LT.AND P0, PT, R24, UR4, !P5 ;  /* 0x0000000418007c0c */ /* 0x004fc4000ef01270 */
[----:B---3--:R-:W-:Y:S01]  /*6ae60*/  ISETP.NE.AND P5, PT, R14, RZ, PT ;  /* 0x000000ff0e00720c */ /* 0x008fe20003fa5270 */
[----:B------:R-:W-:-:S10]  /*6ae70*/  IMAD.WIDE R14, R12, 0x2, R2 ;  /* 0x000000020c0e7825 */ /* 0x000fd400078e0202 */
[----:B------:R0:W-:Y:S01]  /*6ae80*/  @P0 STG.E.U16 desc[UR76][R14.64], R13 ;  /* 0x0000000d0e000986 */ /* 0x0001e2000c10154c */
[----:B------:R-:W-:Y:S01]  /*6ae90*/  ISETP.LT.AND P0, PT, R27, UR4, !P6 ;  /* 0x000000041b007c0c */ /* 0x000fe2000f701270 */
[----:B0-----:R-:W-:-:S12]  /*6aea0*/  IMAD.WIDE R14, R28, 0x2, R4 ;  /* 0x000000021c0e7825 */ /* 0x001fd800078e0204 */
[----:B----4-:R0:W-:Y:S01]  /*6aeb0*/  @P0 STG.E.U16 desc[UR76][R14.64], R26 ;  /* 0x0000001a0e000986 */ /* 0x0101e2000c10154c */
[----:B------:R-:W-:Y:S02]  /*6aec0*/  ISETP.LT.AND P0, PT, R7, UR4, !P6 ;  /* 0x0000000407007c0c */ /* 0x000fe4000f701270 */
[----:B------:R-:W-:Y:S01]  /*6aed0*/  PRMT R13, R26, 0x7632, R13 ;  /* 0x000076321a0d7816 */ /* 0x000fe2000000000d */
[----:B------:R2:W-:Y:S01]  /*6aee0*/  STL [R1+0x1e54], R24 ;  /* 0x001e541801007387 */ /* 0x0005e20000100800 */
[----:B0-----:R-:W-:-:S03]  /*6aef0*/  IMAD.WIDE R14, R28, 0x2, R22 ;  /* 0x000000021c0e7825 */ /* 0x001fc600078e0216 */
[----:B--2---:R-:W2:Y:S04]  /*6af00*/  LDL R24, [R1+0x13fc] ;  /* 0x0013fc0001187983 */ /* 0x004ea80000100800 */
[----:B------:R-:W3:Y:S04]  /*6af10*/  LDL.LU R12, [R1+0x76c] ;  /* 0x00076c00010c7983 */ /* 0x000ee80000300800 */
[----:B------:R0:W-:Y:S04]  /*6af20*/  @P0 STG.E.U16 desc[UR76][R14.64], R13 ;  /* 0x0000000d0e000986 */ /* 0x0001e8000c10154c */
[----:B------:R-:W4:Y:S01]  /*6af30*/  LDL.LU R26, [R1+0x770] ;  /* 0x00077000011a7983 */ /* 0x000f220000300800 */
[----:B0-----:R-:W-:-:S03]  /*6af40*/  IMAD.WIDE R14, R28, 0x2, R20 ;  /* 0x000000021c0e7825 */ /* 0x001fc600078e0214 */
[----:B------:R-:W2:Y:S04]  /*6af50*/  LDL.LU R28, [R1+0x1e5c] ;  /* 0x001e5c00011c7983 */ /* 0x000ea80000300800 */
[----:B------:R0:W-:Y:S04]  /*6af60*/  STL [R1+0x1e4c], R21 ;  /* 0x001e4c1501007387 */ /* 0x0001e80000100800 */
[----:B0-----:R-:W2:Y:S01]  /*6af70*/  LDL.LU R21, [R1+0x4] ;  /* 0x0000040001157983 */ /* 0x001ea20000300800 */
[----:B------:R-:W-:Y:S02]  /*6af80*/  ISETP.LT.AND P0, PT, R0, UR4, !P6 ;  /* 0x0000000400007c0c */ /* 0x000fe4000f701270 */
[----:B------:R-:W-:-:S11]  /*6af90*/  PRMT R13, R6, 0x7632, R13 ;  /* 0x00007632060d7816 */ /* 0x000fd6000000000d */
[----:B------:R0:W-:Y:S01]  /*6afa0*/  @P0 STG.E.U16 desc[UR76][R14.64], R6 ;  /* 0x000000060e000986 */ /* 0x0001e2000c10154c */
[----:B------:R-:W-:-:S03]  /*6afb0*/  ISETP.LT.AND P0, PT, R29, UR4, !P6 ;  /* 0x000000041d007c0c */ /* 0x000fc6000f701270 */
[----:B0-----:R-:W3:Y:S01]  /*6afc0*/  LDL.LU R6, [R1+0x780] ;  /* 0x0007800001067983 */ /* 0x001ee20000300800 */
[----:B--2---:R-:W-:-:S09]  /*6afd0*/  IMAD.WIDE R14, R21, 0x2, R18 ;  /* 0x00000002150e7825 */ /* 0x004fd200078e0212 */
[----:B------:R0:W-:Y:S01]  /*6afe0*/  @P0 STG.E.U16 desc[UR76][R14.64], R13 ;  /* 0x0000000d0e000986 */ /* 0x0001e2000c10154c */
[----:B------:R-:W-:Y:S01]  /*6aff0*/  ISETP.LT.AND P0, PT, R28, UR4, !P6 ;  /* 0x000000041c007c0c */ /* 0x000fe2000f701270 */
[----:B0-----:R-:W-:Y:S01]  /*6b000*/  IMAD.WIDE R14, R21, 0x2, R16 ;  /* 0x00000002150e7825 */ /* 0x001fe200078e0210 */
[----:B------:R-:W-:-:S11]  /*6b010*/  PRMT R13, R25, 0x7632, R13 ;  /* 0x00007632190d7816 */ /* 0x000fd6000000000d */
[----:B------:R0:W-:Y:S04]  /*6b020*/  @P0 STG.E.U16 desc[UR76][R14.64], R25 ;  /* 0x000000190e000986 */ /* 0x0001e8000c10154c */
[----:B0-----:R-:W2:Y:S01]  /*6b030*/  LDL.LU R25, [R1+0x1e58] ;  /* 0x001e580001197983 */ /* 0x001ea20000300800 */
[----:B------:R-:W-:Y:S01]  /*6b040*/  IMAD.WIDE R14, R21, 0x2, R10 ;  /* 0x00000002150e7825 */ /* 0x000fe200078e020a */
[----:B--2---:R-:W-:-:S13]  /*6b050*/  ISETP.LT.AND P0, PT, R25, UR4, !P6 ;  /* 0x0000000419007c0c */ /* 0x004fda000f701270 */
[----:B------:R0:W-:Y:S01]  /*6b060*/  @P0 STG.E.U16 desc[UR76][R14.64], R13 ;  /* 0x0000000d0e000986 */ /* 0x0001e2000c10154c */
[----:B------:R-:W-:-:S03]  /*6b070*/  ISETP.LT.AND P0, PT, R24, UR4, !P6 ;  /* 0x0000000418007c0c */ /* 0x000fc6000f701270 */
[----:B------:R2:W-:Y:S01]  /*6b080*/  STL [R1+0x1e48], R25 ;  /* 0x001e481901007387 */ /* 0x0005e20000100800 */
[----:B0-----:R-:W-:-:S03]  /*6b090*/  IMAD.WIDE R14, R21, 0x2, R8 ;  /* 0x00000002150e7825 */ /* 0x001fc600078e0208 */
[----:B--2---:R-:W2:Y:S06]  /*6b0a0*/  LDL.LU R25, [R1+0x7a0] ;  /* 0x0007a00001197983 */ /* 0x004eac0000300800 */
[----:B---3--:R0:W-:Y:S04]  /*6b0b0*/  @P0 STG.E.U16 desc[UR76][R14.64], R12 ;  /* 0x0000000c0e000986 */ /* 0x0081e8000c10154c */
[----:B------:R-:W3:Y:S01]  /*6b0c0*/  LDL.LU R24, [R1+0x1e54] ;  /* 0x001e540001187983 */ /* 0x000ee20000300800 */
[----:B0-----:R-:W-:-:S03]  /*6b0d0*/  IMAD.MOV.U32 R15, RZ, RZ, R12 ;  /* 0x000000ffff0f7224 */ /* 0x001fc600078e000c */
[----:B------:R-:W2:Y:S04]  /*6b0e0*/  LDL.LU R12, [R1+0x1e50] ;  /* 0x001e5000010c7983 */ /* 0x000ea80000300800 */
[----:B------:R-:W2:Y:S01]  /*6b0f0*/  LDL.LU R14, [R1+0x1c] ;  /* 0x00001c00010e7983 */ /* 0x000ea20000300800 */
[----:B------:R-:W-:Y:S02]  /*6b100*/  PRMT R13, R15, 0x7632, R13 ;  /* 0x000076320f0d7816 */ /* 0x000fe4000000000d */
[----:B---3--:R-:W-:Y:S01]  /*6b110*/  ISETP.LT.AND P0, PT, R24, UR4, !P6 ;  /* 0x0000000418007c0c */ /* 0x008fe2000f701270 */
[----:B------:R0:W-:Y:S04]  /*6b120*/  STL [R1+0x1e44], R24 ;  /* 0x001e441801007387 */ /* 0x0001e80000100800 */
[----:B0-----:R-:W3:Y:S01]  /*6b130*/  LDL R24, [R1+0x13fc] ;  /* 0x0013fc0001187983 */ /* 0x001ee20000100800 */
[----:B--2---:R-:W-:Y:S01]  /*6b140*/  ISETP.NE.AND P6, PT, R14, RZ, PT ;  /* 0x000000ff0e00720c */ /* 0x004fe20003fc5270 */
[----:B------:R-:W-:-:S02]  /*6b150*/  IMAD.WIDE R14, R21, 0x2, R2 ;  /* 0x00000002150e7825 */ /* 0x000fc400078e0202 */
[----:B------:R-:W2:Y:S04]  /*6b160*/  LDL.LU R21, [R1+0x1e4c] ;  /* 0x001e4c0001157983 */ /* 0x000ea80000300800 */
[----:B------:R0:W-:Y:S01]  /*6b170*/  @P0 STG.E.U16 desc[UR76][R14.64], R13 ;  /* 0x0000000d0e000986 */ /* 0x0001e2000c10154c */
[----:B------:R-:W-:-:S03]  /*6b180*/  ISETP.LT.AND P0, PT, R27, UR4, !P5 ;  /* 0x000000041b007c0c */ /* 0x000fc6000ef01270 */
[----:B------:R-:W3:Y:S01]  /*6b190*/  LDL.LU R27, [R1+0x7c0] ;  /* 0x0007c000011b7983 */ /* 0x000ee20000300800 */
[----:B0-----:R-:W-:-:S09]  /*6b1a0*/  IMAD.WIDE R14, R12, 0x2, R4 ;  /* 0x000000020c0e7825 */ /* 0x001fd200078e0204 */
[----:B----4-:R0:W-:Y:S01]  /*6b1b0*/  @P0 STG.E.U16 desc[UR76][R14.64], R26 ;  /* 0x0000001a0e000986 */ /* 0x0101e2000c10154c */
[----:B------:R-:W-:Y:S02]  /*6b1c0*/  ISETP.LT.AND P0, PT, R7, UR4, !P5 ;  /* 0x0000000407007c0c */ /* 0x000fe4000ef01270 */
[----:B------:R-:W-:Y:S01]  /*6b1d0*/  PRMT R13, R26, 0x7632, R13 ;  /* 0x000076321a0d7816 */ /* 0x000fe2000000000d */
[----:B0-----:R-:W-:Y:S01]  /*6b1e0*/  IMAD.WIDE R14, R12, 0x2, R22 ;  /* 0x000000020c0e7825 */ /* 0x001fe200078e0216 */
[----:B------:R-:W4:Y:S09]  /*6b1f0*/  LDL.LU R26, [R1+0x7b0] ;  /* 0x0007b000011a7983 */ /* 0x000f320000300800 */
[----:B------:R0:W-:Y:S01]  /*6b200*/  @P0 STG.E.U16 desc[UR76][R14.64], R13 ;  /* 0x0000000d0e000986 */ /* 0x0001e2000c10154c */
[----:B------:R-:W-:-:S02]  /*6b210*/  ISETP.LT.AND P0, PT, R0, UR4, !P5 ;  /* 0x0000000400007c0c */ /* 0x000fc4000ef01270 */
[----:B0-----:R-:W-:Y:S01]  /*6b220*/  PRMT R13, R6, 0x7632, R13 ;  /* 0x00007632060d7816 */ /* 0x001fe2000000000d */
[----:B--2---:R-:W-:-:S10]  /*6b230*/  IMAD.WIDE R14, R12, 0x2, R20 ;  /* 0x000000020c0e7825 */ /* 0x004fd400078e0214 */
        /* <DEDUP_REMOVED lines=13> */
[----:B---3--:R-:W-:-:S03]  /*6b310*/  ISETP.LT.AND P0, PT, R24, UR4, !P5 ;  /* 0x0000000418007c0c */ /* 0x008fc6000ef01270 */
[----:B0-----:R-:W2:Y:S04]  /*6b320*/  LDL.LU R13, [R1+0x7d0] ;  /* 0x0007d000010d7983 */ /* 0x001ea80000300800 */
[----:B------:R-:W3:Y:S01]  /*6b330*/  LDL.LU R24, [R1+0x1e44] ;  /* 0x001e440001187983 */ /* 0x000ee20000300800 */
[----:B------:R-:W-:-:S05]  /*6b340*/  IMAD.WIDE R14, R12, 0x2, R8 ;  /* 0x000000020c0e7825 */ /* 0x000fca00078e0208 */
[----:B--2---:R0:W-:Y:S01]  /*6b350*/  @P0 STG.E.U16 desc[UR76][R14.64], R13 ;  /* 0x0000000d0e000986 */ /* 0x0041e2000c10154c */
[----:B---3--:R-:W-:-:S03]  /*6b360*/  ISETP.LT.AND P0, PT, R24, UR4, !P5 ;  /* 0x0000000418007c0c */ /* 0x008fc6000ef01270 */
[----:B0-----:R-:W2:Y:S04]  /*6b370*/  LDL R15, [R1+0x13c0] ;  /* 0x0013c000010f7983 */ /* 0x001ea80000100800 */
[----:B------:R-:W3:Y:S01]  /*6b380*/  LDL.LU R24, [R1+0x1e40] ;  /* 0x001e400001187983 */ /* 0x000ee20000300800 */
[----:B------:R-:W-:Y:S02]  /*6b390*/  PRMT R14, R13, 0x7632, R14 ;  /* 0x000076320d0e7816 */ /* 0x000fe4000000000e */
[----:B---3--:R-:W-:Y:S01]  /*6b3a0*/  ISETP.NE.AND P5, PT, R24, RZ, PT ;  /* 0x000000ff1800720c */ /* 0x008fe20003fa5270 */
[C---:B-1----:R-:W-:Y:S02]  /*6b3b0*/  VIADD R24, R12.reuse, UR5 ;  /* 0x000000050c187c36 */ /* 0x042fe40008000000 */
[----:B------:R-:W-:-:S05]  /*6b3c0*/  IMAD.WIDE R12, R12, 0x2, R2 ;  /* 0x000000020c0c7825 */ /* 0x000fca00078e0202 */
[----:B------:R0:W-:Y:S01]  /*6b3d0*/  @P0 STG.E.U16 desc[UR76][R12.64], R14 ;  /* 0x0000000e0c000986 */ /* 0x0001e2000c10154c */
[----:B--2---:R-:W-:Y:S01]  /*6b3e0*/  ISETP.LT.AND P0, PT, R15, UR4, !P6 ;  /* 0x000000040f007c0c */ /* 0x004fe2000f701270 */
[----:B0-----:R-:W-:-:S12]  /*6b3f0*/  IMAD.WIDE R12, R24, 0x2, R4 ;  /* 0x00000002180c7825 */ /* 0x001fd800078e0204 */
[----:B------:R0:W-:Y:S01]  /*6b400*/  @P0 STG.E.U16 desc[UR76][R12.64], R27 ;  /* 0x0000001b0c000986 */ /* 0x0001e2000c10154c */
[----:B------:R-:W-:Y:S02]  /*6b410*/  ISETP.LT.AND P0, PT, R7, UR4, !P6 ;  /* 0x0000000407007c0c */ /* 0x000fe4000f701270 */
[----:B------:R-:W-:Y:S01]  /*6b420*/  PRMT R14, R27, 0x7632, R14 ;  /* 0x000076321b0e7816 */ /* 0x000fe2000000000e */
[----:B0-----:R-:W-:-:S10]  /*6b430*/  IMAD.WIDE R12, R24, 0x2, R22 ;  /* 0x00000002180c7825 */ /* 0x001fd400078e0216 */
[----:B------:R0:W-:Y:S01]  /*6b440*/  @P0 STG.E.U16 desc[UR76][R12.64], R14 ;  /* 0x0000000e0c000986 */ /* 0x0001e2000c10154c */
[----:B------:R-:W-:-:S03]  /*6b450*/  ISETP.LT.AND P0, PT, R0, UR4, !P6 ;  /* 0x0000000400007c0c */ /* 0x000fc6000f701270 */
[----:B------:R-:W2:Y:S01]  /*6b460*/  LDL.LU R0, [R1+0x1e3c] ;  /* 0x001e3c0001007983 */ /* 0x000ea20000300800 */
[----:B0-----:R-:W-:-:S09]  /*6b470*/  IMAD.WIDE R12, R24, 0x2, R20 ;  /* 0x00000002180c7825 */ /* 0x001fd200078e0214 */
[----:B----4-:R0:W-:Y:S01]  /*6b480*/  @P0 STG.E.U16 desc[UR76][R12.64], R26 ;  /* 0x0000001a0c000986 */ /* 0x0101e2000c10154c */
[----:B------:R-:W-:Y:S02]  /*6b490*/  ISETP.LT.AND P0, PT, R29, UR4, !P6 ;  /* 0x000000041d007c0c */ /* 0x000fe4000f701270 */
[----:B------:R-:W-:Y:S01]  /*6b4a0*/  PRMT R14, R26, 0x7632, R14 ;  /* 0x000076321a0e7816 */ /* 0x000fe2000000000e */
[----:B0-----:R-:W-:-:S10]  /*6b4b0*/  IMAD.WIDE R12, R24, 0x2, R18 ;  /* 0x00000002180c7825 */ /* 0x001fd400078e0212 */
[----:B------:R0:W-:Y:S01]  /*6b4c0*/  @P0 STG.E.U16 desc[UR76][R12.64], R14 ;  /* 0x0000000e0c000986 */ /* 0x0001e2000c10154c */
[----:B------:R-:W-:Y:S01]  /*6b4d0*/  ISETP.LT.AND P0, PT, R28, UR4, !P6 ;  /* 0x000000041c007c0c */ /* 0x000fe2000f701270 */
[----:B0-----:R-:W-:-:S12]  /*6b4e0*/  IMAD.WIDE R12, R24, 0x2, R16 ;  /* 0x00000002180c7825 */ /* 0x001fd800078e0210 */
[----:B------:R0:W-:Y:S01]  /*6b4f0*/  @P0 STG.E.U16 desc[UR76][R12.64], R6 ;  /* 0x000000060c000986 */ /* 0x0001e2000c10154c */
[----:B------:R-:W-:Y:S02]  /*6b500*/  ISETP.LT.AND P0, PT, R25, UR4, !P6 ;  /* 0x0000000419007c0c */ /* 0x000fe4000f701270 */
[----:B------:R-:W-:Y:S01]  /*6b510*/  PRMT R14, R6, 0x7632, R14 ;  /* 0x00007632060e7816 */ /* 0x000fe2000000000e */
[----:B0-----:R-:W-:-:S10]  /*6b520*/  IMAD.WIDE R12, R24, 0x2, R10 ;  /* 0x00000002180c7825 */ /* 0x001fd400078e020a */
[----:B------:R-:W-:Y:S04]  /*6b530*/  @P0 STG.E.U16 desc[UR76][R12.64], R14 ;  /* 0x0000000e0c000986 */ /* 0x000fe8000c10154c */
[----:B------:R0:W-:Y:S04]  /*6b540*/  STL [R1+0x1e38], R11 ;  /* 0x001e380b01007387 */ /* 0x0001e80000100800 */
[----:B0-----:R-:W3:Y:S04]  /*6b550*/  LDL R11, [R1+0x30] ;  /* 0x00003000010b7983 */ /* 0x001ee80000100800 */
[----:B------:R-:W4:Y:S04]  /*6b560*/  LDL.LU R6, [R1+0x784] ;  /* 0x0007840001067983 */ /* 0x000f280000300800 */
[----:B--2---:R-:W0:Y:S04]  /*6b570*/  LDS.128 R12, [R0] ;  /* 0x00000000000c7984 */ /* 0x004e280000000c00 */
[----:B0-----:R0:W-:Y:S04]  /*6b580*/  STL [R1+0x1e24], R13 ;  /* 0x001e240d01007387 */ /* 0x0011e80000100800 */
[----:B0-----:R-:W2:Y:S04]  /*6b590*/  LDL R13, [R1+0x13ec] ;  /* 0x0013ec00010d7983 */ /* 0x001ea80000100800 */
[----:B------:R0:W-:Y:S04]  /*6b5a0*/  STL [R1+0x1e08], R14 ;  /* 0x001e080e01007387 */ /* 0x0001e80000100800 */
[----:B0-----:R-:W2:Y:S04]  /*6b5b0*/  LDL R14, [R1+0x1400] ;  /* 0x00140000010e7983 */ /* 0x001ea80000100800 */
[----:B------:R0:W-:Y:S04]  /*6b5c0*/  STL [R1+0x1dec], R15 ;  /* 0x001dec0f01007387 */ /* 0x0001e80000100800 */
[----:B0-----:R-:W2:Y:S01]  /*6b5d0*/  LDL.LU R15, [R1+0x13fc] ;  /* 0x0013fc00010f7983 */ /* 0x001ea20000300800 */
[----:B------:R-:W-:Y:S01]  /*6b5e0*/  IMAD.WIDE R26, R24, 0x2, R8 ;  /* 0x00000002181a7825 */ /* 0x000fe200078e0208 */
[----:B--2---:R-:W-:-:S13]  /*6b5f0*/  ISETP.LT.AND P0, PT, R15, UR4, !P6 ;  /* 0x000000040f007c0c */ /* 0x004fda000f701270 */
[----:B------:R0:W-:Y:S04]  /*6b600*/  @P0 STG.E.U16 desc[UR76][R26.64], R12 ;  /* 0x0000000c1a000986 */ /* 0x0001e8000c10154c */
[----:B0-----:R-:W2:Y:S01]  /*6b610*/  LDL.LU R27, [R1+0x24] ;  /* 0x00002400011b7983 */ /* 0x001ea20000300800 */
[----:B------:R-:W-:Y:S02]  /*6b620*/  ISETP.LT.AND P0, PT, R14, UR4, !P6 ;  /* 0x000000040e007c0c */ /* 0x000fe4000f701270 */
[----:B------:R-:W-:Y:S01]  /*6b630*/  PRMT R12, R12, 0x7632, R12 ;  /* 0x000076320c0c7816 */ /* 0x000fe2000000000c */
[----:B------:R0:W-:Y:S01]  /*6b640*/  STL [R1+0x1e34], R3 ;  /* 0x001e340301007387 */ /* 0x0001e20000100800 */
[----:B--2---:R-:W-:Y:S01]  /*6b650*/  ISETP.NE.AND P6, PT, R27, RZ, PT ;  /* 0x000000ff1b00720c */ /* 0x004fe20003fc5270 */
[----:B------:R-:W-:-:S02]  /*6b660*/  IMAD.WIDE R26, R24, 0x2, R2 ;  /* 0x00000002181a7825 */ /* 0x000fc400078e0202 */
[----:B0-----:R-:W2:Y:S04]  /*6b670*/  LDL.LU R3, [R1+0x7a4] ;  /* 0x0007a40001037983 */ /* 0x001ea80000300800 */
[----:B------:R-:W2:Y:S04]  /*6b680*/  LDL.LU R24, [R1+0x7d4] ;  /* 0x0007d40001187983 */ /* 0x000ea80000300800 */
[----:B------:R0:W-:Y:S04]  /*6b690*/  @P0 STG.E.U16 desc[UR76][R26.64], R12 ;  /* 0x0000000c1a000986 */ /* 0x0001e8000c10154c */
[----:B0-----:R-:W2:Y:S04]  /*6b6a0*/  LDL R27, [R1+0x13c0] ;  /* 0x0013c000011b7983 */ /* 0x001ea80000100800 */
[----:B------:R-:W4:Y:S01]  /*6b6b0*/  LDL.LU R12, [R1+0x774] ;  /* 0x00077400010c7983 */ /* 0x000f220000300800 */
[----:B--2---:R-:W-:Y:S01]  /*6b6c0*/  ISETP.LT.AND P0, PT, R27, UR4, !P1 ;  /* 0x000000041b007c0c */ /* 0x004fe2000cf01270 */
[----:B---3--:R-:W-:Y:S01]  /*6b6d0*/  IMAD.WIDE R26, R11, 0x2, R4 ;  /* 0x000000020b1a7825 */ /* 0x008fe200078e0204 */
[----:B----4-:R-:W-:-:S11]  /*6b6e0*/  PRMT R0, R12, 0x7632, R0 ;  /* 0x000076320c007816 */ /* 0x010fd60000000000 */
[----:B------:R0:W-:Y:S04]  /*6b6f0*/  @P0 STG.E.U16 desc[UR76][R26.64], R12 ;  /* 0x0000000c1a000986 */ /* 0x0001e8000c10154c */
[----:B0-----:R-:W2:Y:S01]  /*6b700*/  LDL.LU R12, [R1+0x7b4] ;  /* 0x0007b400010c7983 */ /* 0x001ea20000300800 */
[----:B------:R-:W-:Y:S01]  /*6b710*/  ISETP.LT.AND P0, PT, R7, UR4, !P1 ;  /* 0x0000000407007c0c */ /* 0x000fe2000cf01270 */
[----:B------:R-:W-:-:S12]  /*6b720*/  IMAD.WIDE R26, R11, 0x2, R22 ;  /* 0x000000020b1a7825 */ /* 0x000fd800078e0216 */
[----:B------:R0:W-:Y:S02]  /*6b730*/  @P0 STG.E.U16 desc[UR76][R26.64], R0 ;  /* 0x000000001a000986 */ /* 0x0001e4000c10154c */
[----:B0-----:R-:W-:Y:S02]  /*6b740*/  IMAD.WIDE R26, R11, 0x2, R20 ;  /* 0x000000020b1a7825 */ /* 0x001fe400078e0214 */
[----:B--2---:R0:W-:Y:S04]  /*6b750*/  STL [R1+0x1e28], R12 ;  /* 0x001e280c01007387 */ /* 0x0041e80000100800 */
[----:B0-----:R-:W2:Y:S04]  /*6b760*/  LDL.LU R12, [R1+0x7c4] ;  /* 0x0007c400010c7983 */ /* 0x001ea80000300800 */
[----:B------:R-:W3:Y:S04]  /*6b770*/  LDL.LU R11, [R1+0x1e38] ;  /* 0x001e3800010b7983 */ /* 0x000ee80000300800 */
[----:B------:R0:W-:Y:S04]  /*6b780*/  STL [R1+0x1e2c], R21 ;  /* 0x001e2c1501007387 */ /* 0x0001e80000100800 */
[----:B0-----:R-:W4:Y:S01]  /*6b790*/  LDL.LU R21, [R1+0x30] ;  /* 0x0000300001157983 */ /* 0x001f220000300800 */
[----:B------:R-:W-:-:S02]  /*6b7a0*/  ISETP.LT.AND P0, PT, R13, UR4, !P1 ;  /* 0x000000040d007c0c */ /* 0x000fc4000cf01270 */
[----:B------:R-:W-:-:S11]  /*6b7b0*/  PRMT R0, R6, 0x7632, R0 ;  /* 0x0000763206007816 */ /* 0x000fd60000000000 */
[----:B------:R0:W-:Y:S01]  /*6b7c0*/  @P0 STG.E.U16 desc[UR76][R26.64], R6 ;  /* 0x000000061a000986 */ /* 0x0001e2000c10154c */
[----:B------:R-:W-:-:S03]  /*6b7d0*/  ISETP.LT.AND P0, PT, R29, UR4, !P1 ;  /* 0x000000041d007c0c */ /* 0x000fc6000cf01270 */
[----:B0-----:R-:W2:Y:S01]  /*6b7e0*/  LDL.LU R6, [R1+0x794] ;  /* 0x0007940001067983 */ /* 0x001ea20000300800 */
[----:B----4-:R-:W-:-:S09]  /*6b7f0*/  IMAD.WIDE R26, R21, 0x2, R18 ;  /* 0x00000002151a7825 */ /* 0x010fd200078e0212 */
[----:B------:R0:W-:Y:S01]  /*6b800*/  @P0 STG.E.U16 desc[UR76][R26.64], R0 ;  /* 0x000000001a000986 */ /* 0x0001e2000c10154c */
[----:B------:R-:W-:Y:S01]  /*6b810*/  ISETP.LT.AND P0, PT, R28, UR4, !P1 ;  /* 0x000000041c007c0c */ /* 0x000fe2000cf01270 */
[----:B0-----:R-:W-:-:S12]  /*6b820*/  IMAD.WIDE R26, R21, 0x2, R16 ;  /* 0x00000002151a7825 */ /* 0x001fd800078e0210 */
[----:B------:R0:W-:Y:S01]  /*6b830*/  @P0 STG.E.U16 desc[UR76][R26.64], R3 ;  /* 0x000000031a000986 */ /* 0x0001e2000c10154c */
[----:B------:R-:W-:Y:S01]  /*6b840*/  ISETP.LT.AND P0, PT, R25, UR4, !P1 ;  /* 0x0000000419007c0c */ /* 0x000fe2000cf01270 */
[----:B0-----:R-:W-:Y:S02]  /*6b850*/  IMAD.MOV.U32 R27, RZ, RZ, R3 ;  /* 0x000000ffff1b7224 */ /* 0x001fe400078e0003 */
[----:B------:R-:W4:Y:S03]  /*6b860*/  LDL.LU R3, [R1+0x1e34] ;  /* 0x001e340001037983 */ /* 0x000f260000300800 */
[----:B------:R-:W-:Y:S01]  /*6b870*/  PRMT R0, R27, 0x7632, R0 ;  /* 0x000076321b007816 */ /* 0x000fe20000000000 */
[----:B---3--:R-:W-:-:S06]  /*6b880*/  IMAD.WIDE R26, R21, 0x2, R10 ;  /* 0x00000002151a7825 */ /* 0x008fcc00078e020a */
[----:B------:R0:W-:Y:S01]  /*6b890*/  @P0 STG.E.U16 desc[UR76][R26.64], R0 ;  /* 0x000000001a000986 */ /* 0x0001e2000c10154c */
[----:B------:R-:W-:Y:S01]  /*6b8a0*/  ISETP.LT.AND P0, PT, R15, UR4, !P1 ;  /* 0x000000040f007c0c */ /* 0x000fe2000cf01270 */
[----:B0-----:R-:W-:Y:S01]  /*6b8b0*/  IMAD.WIDE R26, R21, 0x2, R8 ;  /* 0x00000002151a7825 */ /* 0x001fe200078e0208 */
[----:B------:R-:W-:-:S11]  /*6b8c0*/  PRMT R0, R24, 0x7632, R0 ;  /* 0x0000763218007816 */ /* 0x000fd60000000000 */
[----:B------:R0:W-:Y:S04]  /*6b8d0*/  @P0 STG.E.U16 desc[UR76][R26.64], R24 ;  /* 0x000000181a000986 */ /* 0x0001e8000c10154c */
[----:B0-----:R-:W3:Y:S04]  /*6b8e0*/  LDL.LU R24, [R1+0x1e30] ;  /* 0x001e300001187983 */ /* 0x001ee80000300800 */
[----:B------:R-:W2:Y:S01]  /*6b8f0*/  LDL R27, [R1+0x13c0] ;  /* 0x0013c000011b7983 */ /* 0x000ea20000100800 */
[----:B------:R-:W-:Y:S02]  /*6b900*/  ISETP.LT.AND P1, PT, R14, UR4, !P1 ;  /* 0x000000040e007c0c */ /* 0x000fe4000cf21270 */
[----:B--2---:R-:W-:Y:S01]  /*6b910*/  ISETP.LT.AND P0, PT, R27, UR4, !P2 ;  /* 0x000000041b007c0c */ /* 0x004fe2000d701270 */
[----:B----4-:R-:W-:-:S02]  /*6b920*/  IMAD.WIDE R26, R21, 0x2, R2 ;  /* 0x00000002151a7825 */ /* 0x010fc400078e0202 */
[----:B------:R-:W2:Y:S08]  /*6b930*/  LDL.LU R21, [R1+0x1e2c] ;  /* 0x001e2c0001157983 */ /* 0x000eb00000300800 */
[----:B------:R3:W-:Y:S02]  /*6b940*/  @P1 STG.E.U16 desc[UR76][R26.64], R0 ;  /* 0x000000001a001986 */ /* 0x0007e4000c10154c */
[----:B---3--:R-:W-:Y:S01]  /*6b950*/  IMAD.WIDE R26, R24, 0x2, R4 ;  /* 0x00000002181a7825 */ /* 0x008fe200078e0204 */
[----:B------:R-:W-:-:S04]  /*6b960*/  PRMT R0, R12, 0x7632, R0 ;  /* 0x000076320c007816 */ /* 0x000fc80000000000 */
[----:B------:R0:W-:Y:S04]  /*6b970*/  @P0 STG.E.U16 desc[UR76][R26.64], R12 ;  /* 0x0000000c1a000986 */ /* 0x0001e8000c10154c */
[----:B0-----:R-:W3:Y:S01]  /*6b980*/  LDL.LU R12, [R1+0x1e28] ;  /* 0x001e2800010c7983 */ /* 0x001ee20000300800 */
[----:B------:R-:W-:Y:S02]  /*6b990*/  ISETP.LT.AND P1, PT, R7, UR4, !P2 ;  /* 0x0000000407007c0c */ /* 0x000fe4000d721270 */
[----:B------:R-:W-:Y:S01]  /*6b9a0*/  ISETP.LT.AND P0, PT, R13, UR4, !P2 ;  /* 0x000000040d007c0c */ /* 0x000fe2000d701270 */
[----:B------:R-:W-:Y:S01]  /*6b9b0*/  IMAD.WIDE R26, R24, 0x2, R22 ;  /* 0x00000002181a7825 */ /* 0x000fe200078e0216 */
[----:B------:R-:W4:Y:S09]  /*6b9c0*/  LDL.LU R13, [R1+0x1e24] ;  /* 0x001e2400010d7983 */ /* 0x000f320000300800 */
[----:B------:R2:W-:Y:S01]  /*6b9d0*/  @P1 STG.E.U16 desc[UR76][R26.64], R0 ;  /* 0x000000001a001986 */ /* 0x0005e2000c10154c */
[----:B------:R-:W-:-:S03]  /*6b9e0*/  ISETP.LT.AND P1, PT, R29, UR4, !P2 ;  /* 0x000000041d007c0c */ /* 0x000fc6000d721270 */
[----:B------:R-:W4:Y:S01]  /*6b9f0*/  LDL.LU R29, [R1+0x778] ;  /* 0x00077800011d7983 */ /* 0x000f220000300800 */
[----:B--2---:R-:W-:-:S05]  /*6ba00*/  IMAD.WIDE R26, R24, 0x2, R20 ;  /* 0x00000002181a7825 */ /* 0x004fca00078e0214 */
[----:B---3--:R0:W-:Y:S01]  /*6ba10*/  @P0 STG.E.U16 desc[UR76][R26.64], R12 ;  /* 0x0000000c1a000986 */ /* 0x0081e2000c10154c */
[----:B------:R-:W-:Y:S02]  /*6ba20*/  ISETP.LT.AND P0, PT, R28, UR4, !P2 ;  /* 0x000000041c007c0c */ /* 0x000fe4000d701270 */
[----:B------:R-:W-:Y:S01]  /*6ba30*/  PRMT R0, R12, 0x7632, R0 ;  /* 0x000076320c007816 */ /* 0x000fe20000000000 */
[----:B0-----:R-:W-:-:S05]  /*6ba40*/  IMAD.WIDE R26, R24, 0x2, R18 ;  /* 0x00000002181a7825 */ /* 0x001fca00078e0212 */
[----:B------:R0:W-:Y:S02]  /*6ba50*/  @P1 STG.E.U16 desc[UR76][R26.64], R0 ;  /* 0x000000001a001986 */ /* 0x0001e4000c10154c */
[----:B0-----:R-:W-:Y:S01]  /*6ba60*/  IMAD.WIDE R26, R24, 0x2, R16 ;  /* 0x00000002181a7825 */ /* 0x001fe200078e0210 */
[----:B------:R-:W-:-:S04]  /*6ba70*/  PRMT R0, R6, 0x7632, R0 ;  /* 0x0000763206007816 */ /* 0x000fc80000000000 */
[----:B------:R0:W-:Y:S04]  /*6ba80*/  @P0 STG.E.U16 desc[UR76][R26.64], R6 ;  /* 0x000000061a000986 */ /* 0x0001e8000c10154c */
[----:B0-----:R-:W2:Y:S04]  /*6ba90*/  LDL.LU R6, [R1+0x788] ;  /* 0x0007880001067983 */ /* 0x001ea80000300800 */
[----:B------:R-:W3:Y:S01]  /*6baa0*/  LDL.LU R28, [R1+0x7c8] ;  /* 0x0007c800011c7983 */ /* 0x000ee20000300800 */
[----:B------:R-:W-:Y:S02]  /*6bab0*/  ISETP.LT.AND P1, PT, R25, UR4, !P2 ;  /* 0x0000000419007c0c */ /* 0x000fe4000d721270 */
[----:B------:R-:W-:Y:S01]  /*6bac0*/  ISETP.LT.AND P0, PT, R15, UR4, !P2 ;  /* 0x000000040f007c0c */ /* 0x000fe2000d701270 */
[----:B------:R-:W-:Y:S01]  /*6bad0*/  IMAD.WIDE R26, R24, 0x2, R10 ;  /* 0x00000002181a7825 */ /* 0x000fe200078e020a */
[----:B------:R-:W-:-:S09]  /*6bae0*/  ISETP.LT.AND P2, PT, R14, UR4, !P2 ;  /* 0x000000040e007c0c */ /* 0x000fd2000d741270 */
[----:B------:R0:W-:Y:S02]  /*6baf0*/  @P1 STG.E.U16 desc[UR76][R26.64], R0 ;  /* 0x000000001a001986 */ /* 0x0001e4000c10154c */
[----:B0-----:R-:W-:Y:S01]  /*6bb00*/  IMAD.WIDE R26, R24, 0x2, R8 ;  /* 0x00000002181a7825 */ /* 0x001fe200078e0208 */
[----:B----4-:R-:W-:-:S03]  /*6bb10*/  PRMT R0, R13, 0x7632, R0 ;  /* 0x000076320d007816 */ /* 0x010fc60000000000 */
[----:B------:R-:W-:Y:S01]  /*6bb20*/  IMAD.WIDE R24, R24, 0x2, R2 ;  /* 0x0000000218187825 */ /* 0x000fe200078e0202 */
[----:B------:R-:W-:Y:S04]  /*6bb30*/  @P0 STG.E.U16 desc[UR76][R26.64], R13 ;  /* 0x0000000d1a000986 */ /* 0x000fe8000c10154c */
[----:B------:R-:W-:Y:S04]  /*6bb40*/  @P2 STG.E.U16 desc[UR76][R24.64], R0 ;  /* 0x0000000018002986 */ /* 0x000fe8000c10154c */
[----:B---3--:R0:W-:Y:S04]  /*6bb50*/  STL [R1+0x1e18], R28 ;  /* 0x001e181c01007387 */ /* 0x0081e80000100800 */
[----:B0-----:R-:W3:Y:S04]  /*6bb60*/  LDL R28, [R1+0x13c0] ;  /* 0x0013c000011c7983 */ /* 0x001ee80000100800 */
[----:B------:R0:W-:Y:S04]  /*6bb70*/  STL [R1+0x1e20], R9 ;  /* 0x001e200901007387 */ /* 0x0001e80000100800 */
[----:B0-----:R-:W4:Y:S04]  /*6bb80*/  LDL.LU R9, [R1+0x7a8] ;  /* 0x0007a80001097983 */ /* 0x001f280000300800 */
[----:B------:R-:W2:Y:S04]  /*6bb90*/  LDL.LU R26, [R1+0x7d8] ;  /* 0x0007d800011a7983 */ /* 0x000ea80000300800 */
[----:B------:R-:W2:Y:S01]  /*6bba0*/  LDL R25, [R1+0x34] ;  /* 0x0000340001197983 */ /* 0x000ea20000100800 */
[----:B------:R-:W-:-:S03]  /*6bbb0*/  PRMT R0, R29, 0x7632, R0 ;  /* 0x000076321d007816 */ /* 0x000fc60000000000 */
[----:B------:R-:W4:Y:S01]  /*6bbc0*/  LDL R27, [R1+0x13ec] ;  /* 0x0013ec00011b7983 */ /* 0x000f220000100800 */
[----:B---3--:R-:W-:Y:S01]  /*6bbd0*/  ISETP.LT.AND P1, PT, R28, UR4, !P3 ;  /* 0x000000041c007c0c */ /* 0x008fe2000df21270 */
[----:B--2---:R-:W-:-:S12]  /*6bbe0*/  IMAD.WIDE R12, R25, 0x2, R4 ;  /* 0x00000002190c7825 */ /* 0x004fd800078e0204 */
[----:B------:R0:W-:Y:S04]  /*6bbf0*/  @P1 STG.E.U16 desc[UR76][R12.64], R29 ;  /* 0x0000001d0c001986 */ /* 0x0001e8000c10154c */
[----:B0-----:R-:W2:Y:S04]  /*6bc00*/  LDL.LU R29, [R1+0x7b8] ;  /* 0x0007b800011d7983 */ /* 0x001ea80000300800 */
[----:B--2---:R0:W-:Y:S04]  /*6bc10*/  STL [R1+0x1e10], R29 ;  /* 0x001e101d01007387 */ /* 0x0041e80000100800 */
[----:B0-----:R-:W2:Y:S01]  /*6bc20*/  LDL R29, [R1+0x13f0] ;  /* 0x0013f000011d7983 */ /* 0x001ea20000100800 */
[----:B------:R-:W-:-:S02]  /*6bc30*/  ISETP.LT.AND P0, PT, R7, UR4, !P3 ;  /* 0x0000000407007c0c */ /* 0x000fc4000df01270 */
[----:B----4-:R-:W-:Y:S02]  /*6bc40*/  ISETP.LT.AND P2, PT, R27, UR4, !P3 ;  /* 0x000000041b007c0c */ /* 0x010fe4000df41270 */
[----:B--2---:R-:W-:Y:S01]  /*6bc50*/  ISETP.LT.AND P1, PT, R29, UR4, !P3 ;  /* 0x000000041d007c0c */ /* 0x004fe2000df21270 */
[----:B------:R0:W-:Y:S04]  /*6bc60*/  STL [R1+0x1e1c], R29 ;  /* 0x001e1c1d01007387 */ /* 0x0001e80000100800 */
[----:B0-----:R-:W2:Y:S01]  /*6bc70*/  LDL.LU R29, [R1+0x34] ;  /* 0x00003400011d7983 */ /* 0x001ea20000300800 */
[----:B------:R-:W-:-:S05]  /*6bc80*/  IMAD.WIDE R12, R25, 0x2, R22 ;  /* 0x00000002190c7825 */ /* 0x000fca00078e0216 */
[----:B------:R-:W-:Y:S01]  /*6bc90*/  @P0 STG.E.U16 desc[UR76][R12.64], R0 ;  /* 0x000000000c000986 */ /* 0x000fe2000c10154c */
[----:B--2---:R-:W-:-:S05]  /*6bca0*/  IMAD.WIDE R24, R29, 0x2, R20 ;  /* 0x000000021d187825 */ /* 0x004fca00078e0214 */
[----:B------:R0:W-:Y:S04]  /*6bcb0*/  @P2 STG.E.U16 desc[UR76][R24.64], R6 ;  /* 0x0000000618002986 */ /* 0x0001e8000c10154c */
[----:B0-----:R-:W2:Y:S01]  /*6bcc0*/  LDL R24, [R1+0x13f4] ;  /* 0x0013f40001187983 */ /* 0x001ea20000100800 */
[----:B------:R-:W-:Y:S01]  /*6bcd0*/  PRMT R0, R6, 0x7632, R0 ;  /* 0x0000763206007816 */ /* 0x000fe20000000000 */
[C---:B------:R-:W-:Y:S02]  /*6bce0*/  IMAD.WIDE R12, R29.reuse, 0x2, R18 ;  /* 0x000000021d0c7825 */ /* 0x040fe400078e0212 */
[----:B------:R-:W3:Y:S04]  /*6bcf0*/  LDL R25, [R1+0x13f8] ;  /* 0x0013f80001197983 */ /* 0x000ee80000100800 */
[----:B------:R0:W-:Y:S04]  /*6bd00*/  @P1 STG.E.U16 desc[UR76][R12.64], R0 ;  /* 0x000000000c001986 */ /* 0x0001e8000c10154c */
[----:B------:R-:W4:Y:S01]  /*6bd10*/  LDL.LU R6, [R1+0x798] ;  /* 0x0007980001067983 */ /* 0x000f220000300800 */
[----:B0-----:R-:W-:Y:S01]  /*6bd20*/  IMAD.WIDE R12, R29, 0x2, R16 ;  /* 0x000000021d0c7825 */ /* 0x001fe200078e0210 */
[----:B------:R-:W-:-:S02]  /*6bd30*/  PRMT R0, R9, 0x7632, R0 ;  /* 0x0000763209007816 */ /* 0x000fc40000000000 */
[----:B--2---:R-:W-:-:S13]  /*6bd40*/  ISETP.LT.AND P0, PT, R24, UR4, !P3 ;  /* 0x0000000418007c0c */ /* 0x004fda000df01270 */
[----:B------:R0:W-:Y:S04]  /*6bd50*/  @P0 STG.E.U16 desc[UR76][R12.64], R9 ;  /* 0x000000090c000986 */ /* 0x0001e8000c10154c */
[----:B0-----:R-:W2:Y:S01]  /*6bd60*/  LDL.LU R9, [R1+0x1e20] ;  /* 0x001e200001097983 */ /* 0x001ea20000300800 */
[----:B---3--:R-:W-:Y:S01]  /*6bd70*/  ISETP.LT.AND P2, PT, R25, UR4, !P3 ;  /* 0x0000000419007c0c */ /* 0x008fe2000df41270 */
[----:B------:R-:W-:Y:S01]  /*6bd80*/  IMAD.WIDE R24, R29, 0x2, R10 ;  /* 0x000000021d187825 */ /* 0x000fe200078e020a */
[----:B------:R-:W-:-:S11]  /*6bd90*/  ISETP.LT.AND P0, PT, R7, UR4, !P4 ;  /* 0x0000000407007c0c */ /* 0x000fd6000e701270 */
[----:B------:R0:W-:Y:S01]  /*6bda0*/  @P2 STG.E.U16 desc[UR76][R24.64], R0 ;  /* 0x0000000018002986 */ /* 0x0001e2000c10154c */
[----:B------:R-:W-:Y:S01]  /*6bdb0*/  ISETP.LT.AND P2, PT, R28, UR4, !P4 ;  /* 0x000000041c007c0c */ /* 0x000fe2000e741270 */
[----:B0-----:R-:W-:-:S04]  /*6bdc0*/  IMAD.WIDE R24, R29, 0x2, R2 ;  /* 0x000000021d187825 */ /* 0x001fc800078e0202 */
[----:B--2---:R-:W-:Y:S02]  /*6bdd0*/  IMAD.WIDE R12, R29, 0x2, R8 ;  /* 0x000000021d0c7825 */ /* 0x004fe400078e0208 */
[----:B------:R-:W2:Y:S04]  /*6bde0*/  LDL.LU R29, [R1+0x1e1c] ;  /* 0x001e1c00011d7983 */ /* 0x000ea80000300800 */
[----:B------:R-:W3:Y:S04]  /*6bdf0*/  LDL.LU R28, [R1+0x1e18] ;  /* 0x001e1800011c7983 */ /* 0x000ee80000300800 */
[----:B------:R-:W3:Y:S01]  /*6be00*/  LDL.LU R7, [R1+0x1e14] ;  /* 0x001e140001077983 */ /* 0x000ee20000300800 */
[----:B------:R-:W-:-:S02]  /*6be10*/  ISETP.LT.AND P1, PT, R15, UR4, !P3 ;  /* 0x000000040f007c0c */ /* 0x000fc4000df21270 */
[----:B------:R-:W-:Y:S02]  /*6be20*/  ISETP.LT.AND P3, PT, R14, UR4, !P3 ;  /* 0x000000040e007c0c */ /* 0x000fe4000df61270 */
[----:B------:R-:W-:-:S09]  /*6be30*/  PRMT R0, R26, 0x7632, R0 ;  /* 0x000076321a007816 */ /* 0x000fd20000000000 */
[----:B------:R3:W-:Y:S04]  /*6be40*/  @P1 STG.E.U16 desc[UR76][R12.64], R26 ;  /* 0x0000001a0c001986 */ /* 0x0007e8000c10154c */
[----:B------:R0:W-:Y:S01]  /*6be50*/  @P3 STG.E.U16 desc[UR76][R24.64], R0 ;  /* 0x0000000018003986 */ /* 0x0001e2000c10154c */
[----:B--2---:R-:W-:-:S03]  /*6be60*/  ISETP.LT.AND P3, PT, R29, UR4, !P4 ;  /* 0x000000041d007c0c */ /* 0x004fc6000e761270 */
[----:B------:R-:W2:Y:S01]  /*6be70*/  LDL.LU R29, [R1+0x1e10] ;  /* 0x001e1000011d7983 */ /* 0x000ea20000300800 */
[----:B---3--:R-:W-:Y:S01]  /*6be80*/  IMAD.WIDE R12, R7, 0x2, R4 ;  /* 0x00000002070c7825 */ /* 0x008fe200078e0204 */
[----:B0-----:R-:W-:-:S04]  /*6be90*/  PRMT R0, R28, 0x7632, R0 ;  /* 0x000076321c007816 */ /* 0x001fc80000000000 */
[----:B------:R0:W-:Y:S04]  /*6bea0*/  @P2 STG.E.U16 desc[UR76][R12.64], R28 ;  /* 0x0000001c0c002986 */ /* 0x0001e8000c10154c */
[----:B0-----:R-:W3:Y:S01]  /*6beb0*/  LDL.LU R28, [R1+0x1e0c] ;  /* 0x001e0c00011c7983 */ /* 0x001ee20000300800 */
[----:B------:R-:W-:Y:S01]  /*6bec0*/  ISETP.LT.AND P1, PT, R27, UR4, !P4 ;  /* 0x000000041b007c0c */ /* 0x000fe2000e721270 */
[C---:B------:R-:W-:Y:S02]  /*6bed0*/  IMAD.WIDE R24, R7.reuse, 0x2, R22 ;  /* 0x0000000207187825 */ /* 0x040fe400078e0216 */
[----:B------:R-:W4:Y:S02]  /*6bee0*/  LDL R12, [R1+0x13f4] ;  /* 0x0013f400010c7983 */ /* 0x000f240000100800 */
[----:B------:R-:W-:-:S02]  /*6bef0*/  IMAD.WIDE R26, R7, 0x2, R20 ;  /* 0x00000002071a7825 */ /* 0x000fc400078e0214 */
[----:B------:R-:W-:Y:S04]  /*6bf00*/  @P0 STG.E.U16 desc[UR76][R24.64], R0 ;  /* 0x0000000018000986 */ /* 0x000fe8000c10154c */
[----:B------:R-:W4:Y:S04]  /*6bf10*/  LDL R13, [R1+0x13f8] ;  /* 0x0013f800010d7983 */ /* 0x000f280000100800 */
[----:B--2---:R0:W-:Y:S01]  /*6bf20*/  @P1 STG.E.U16 desc[UR76][R26.64], R29 ;  /* 0x0000001d1a001986 */ /* 0x0041e2000c10154c */
[----:B---3--:R-:W-:-:S03]  /*6bf30*/  PRMT R28, R29, 0x7632, R28 ;  /* 0x000076321d1c7816 */ /* 0x008fc6000000001c */
[----:B0-----:R-:W2:Y:S01]  /*6bf40*/  LDL.LU R29, [R1+0x78c] ;  /* 0x00078c00011d7983 */ /* 0x001ea20000300800 */
[----:B----4-:R-:W-:Y:S01]  /*6bf50*/  ISETP.LT.AND P2, PT, R12, UR4, !P4 ;  /* 0x000000040c007c0c */ /* 0x010fe2000e741270 */
[----:B------:R-:W-:Y:S01]  /*6bf60*/  IMAD.WIDE R26, R7, 0x2, R18 ;  /* 0x00000002071a7825 */ /* 0x000fe200078e0212 */
[----:B------:R-:W-:-:S03]  /*6bf70*/  ISETP.LT.AND P1, PT, R15, UR4, !P4 ;  /* 0x000000040f007c0c */ /* 0x000fc6000e721270 */
[----:B------:R-:W-:Y:S01]  /*6bf80*/  IMAD.WIDE R24, R7, 0x2, R16 ;  /* 0x0000000207187825 */ /* 0x000fe200078e0210 */
[----:B------:R-:W-:Y:S01]  /*6bf90*/  @P3 STG.E.U16 desc[UR76][R26.64], R28 ;  /* 0x0000001c1a003986 */ /* 0x000fe2000c10154c */
[----:B------:R-:W-:Y:S02]  /*6bfa0*/  ISETP.LT.AND P0, PT, R13, UR4, !P4 ;  /* 0x000000040d007c0c */ /* 0x000fe4000e701270 */
[----:B------:R-:W-:Y:S02]  /*6bfb0*/  ISETP.LT.AND P4, PT, R14, UR4, !P4 ;  /* 0x000000040e007c0c */ /* 0x000fe4000e781270 */
[----:B------:R-:W-:Y:S02]  /*6bfc0*/  PRMT R0, R6, 0x7632, R0 ;  /* 0x0000763206007816 */ /* 0x000fe40000000000 */
[----:B------:R0:W-:Y:S02]  /*6bfd0*/  @P2 STG.E.U16 desc[UR76][R24.64], R6 ;  /* 0x0000000618002986 */ /* 0x0001e4000c10154c */
[----:B0-----:R-:W-:-:S02]  /*6bfe0*/  IMAD.WIDE R24, R7, 0x2, R8 ;  /* 0x0000000207187825 */ /* 0x001fc400078e0208 */
[----:B--2---:R0:W-:Y:S04]  /*6bff0*/  STL [R1+0x1e00], R29 ;  /* 0x001e001d01007387 */ /* 0x0041e80000100800 */
[----:B0-----:R-:W2:Y:S04]  /*6c000*/  LDL R29, [R1+0x13f4] ;  /* 0x0013f400011d7983 */ /* 0x001ea80000100800 */
[----:B------:R-:W3:Y:S04]  /*6c010*/  LDL.LU R14, [R1+0x1e08] ;  /* 0x001e0800010e7983 */ /* 0x000ee80000300800 */
[----:B------:R-:W4:Y:S04]  /*6c020*/  LDL R26, [R1+0x13ec] ;  /* 0x0013ec00011a7983 */ /* 0x000f280000100800 */
[----:B------:R-:W2:Y:S04]  /*6c030*/  LDL.LU R27, [R1+0x77c] ;  /* 0x00077c00011b7983 */ /* 0x000ea80000300800 */
[----:B------:R-:W2:Y:S04]  /*6c040*/  LDL.LU R28, [R1+0x13c0] ;  /* 0x0013c000011c7983 */ /* 0x000ea80000300800 */
[----:B------:R-:W4:Y:S04]  /*6c050*/  LDL.LU R6, [R1+0x1e04] ;  /* 0x001e040001067983 */ /* 0x000f280000300800 */
[----:B------:R0:W-:Y:S04]  /*6c060*/  STL [R1+0x1dfc], R8 ;  /* 0x001dfc0801007387 */ /* 0x0001e80000100800 */
[----:B0-----:R-:W4:Y:S01]  /*6c070*/  LDL.LU R8, [R1+0x13e4] ;  /* 0x0013e40001087983 */ /* 0x001f220000300800 */
[----:B------:R-:W-:-:S03]  /*6c080*/  IMAD.WIDE R12, R7, 0x2, R10 ;  /* 0x00000002070c7825 */ /* 0x000fc600078e020a */
[----:B------:R0:W-:Y:S04]  /*6c090*/  STL [R1+0x1df8], R9 ;  /* 0x001df80901007387 */ /* 0x0001e80000100800 */
[----:B------:R1:W-:Y:S04]  /*6c0a0*/  @P0 STG.E.U16 desc[UR76][R12.64], R0 ;  /* 0x000000000c000986 */ /* 0x0003e8000c10154c */
[----:B0-----:R-:W4:Y:S01]  /*6c0b0*/  LDL.LU R9, [R1+0x7ac] ;  /* 0x0007ac0001097983 */ /* 0x001f220000300800 */
[----:B-1----:R-:W-:Y:S01]  /*6c0c0*/  IMAD.WIDE R12, R7, 0x2, R2 ;  /* 0x00000002070c7825 */ /* 0x002fe200078e0202 */
[----:B---3--:R-:W-:-:S02]  /*6c0d0*/  PRMT R0, R14, 0x7632, R0 ;  /* 0x000076320e007816 */ /* 0x008fc40000000000 */
[----:B------:R0:W-:Y:S01]  /*6c0e0*/  @P1 STG.E.U16 desc[UR76][R24.64], R14 ;  /* 0x0000000e18001986 */ /* 0x0001e2000c10154c */
[----:B--2---:R-:W-:-:S03]  /*6c0f0*/  ISETP.LT.AND P3, PT, R28, UR4, !P5 ;  /* 0x000000041c007c0c */ /* 0x004fc6000ef61270 */
[----:B0-----:R-:W2:Y:S01]  /*6c100*/  LDL.LU R14, [R1+0x1400] ;  /* 0x00140000010e7983 */ /* 0x001ea20000300800 */
[----:B----4-:R-:W-:-:S03]  /*6c110*/  IMAD.WIDE R24, R6, 0x2, R4 ;  /* 0x0000000206187825 */ /* 0x010fc600078e0204 */
[----:B------:R0:W-:Y:S04]  /*6c120*/  STL [R1+0x1df4], R4 ;  /* 0x001df40401007387 */ /* 0x0001e80000100800 */
[----:B------:R1:W-:Y:S04]  /*6c130*/  @P4 STG.E.U16 desc[UR76][R12.64], R0 ;  /* 0x000000000c004986 */ /* 0x0003e8000c10154c */
[----:B0-----:R-:W3:Y:S01]  /*6c140*/  LDL.LU R4, [R1+0x13f0] ;  /* 0x0013f00001047983 */ /* 0x001ee20000300800 */
[----:B------:R-:W-:-:S03]  /*6c150*/  ISETP.LT.AND P0, PT, R8, UR4, !P5 ;  /* 0x0000000408007c0c */ /* 0x000fc6000ef01270 */
[----:B------:R0:W-:Y:S01]  /*6c160*/  STL [R1+0x1df0], R5 ;  /* 0x001df00501007387 */ /* 0x0001e20000100800 */
[----:B-1----:R-:W-:Y:S01]  /*6c170*/  PRMT R0, R27, 0x7632, R0 ;  /* 0x000076321b007816 */ /* 0x002fe20000000000 */
[----:B------:R-:W-:Y:S02]  /*6c180*/  IMAD.WIDE R12, R6, 0x2, R22 ;  /* 0x00000002060c7825 */ /* 0x000fe400078e0216 */
[----:B------:R-:W-:Y:S01]  /*6c190*/  @P3 STG.E.U16 desc[UR76][R24.64], R27 ;  /* 0x0000001b18003986 */ /* 0x000fe2000c10154c */
[----:B------:R-:W-:-:S03]  /*6c1a0*/  ISETP.LT.AND P3, PT, R29, UR4, !P5 ;  /* 0x000000041d007c0c */ /* 0x000fc6000ef61270 */
[----:B0-----:R-:W4:Y:S04]  /*6c1b0*/  LDL.LU R5, [R1+0x7dc] ;  /* 0x0007dc0001057983 */ /* 0x001f280000300800 */
[----:B------:R-:W2:Y:S04]  /*6c1c0*/  LDL.LU R29, [R1+0x1e00] ;  /* 0x001e0000011d7983 */ /* 0x000ea80000300800 */
[----:B------:R0:W-:Y:S04]  /*6c1d0*/  @P0 STG.E.U16 desc[UR76][R12.64], R0 ;  /* 0x000000000c000986 */ /* 0x0001e8000c10154c */
[----:B0-----:R-:W4:Y:S01]  /*6c1e0*/  LDL R13, [R1+0x13f8] ;  /* 0x0013f800010d7983 */ /* 0x001f220000100800 */
[----:B------:R-:W-:Y:S01]  /*6c1f0*/  ISETP.LT.AND P1, PT, R26, UR4, !P5 ;  /* 0x000000041a007c0c */ /* 0x000fe2000ef21270 */
[----:B------:R-:W-:Y:S01]  /*6c200*/  IMAD.WIDE R24, R6, 0x2, R20 ;  /* 0x0000000206187825 */ /* 0x000fe200078e0214 */
[----:B------:R-:W-:-:S02]  /*6c210*/  ISETP.LT.AND P0, PT, R28, UR4, !P6 ;  /* 0x000000041c007c0c */ /* 0x000fc4000f701270 */
[----:B------:R-:W4:Y:S01]  /*6c220*/  LDL.LU R28, [R1+0x7bc] ;  /* 0x0007bc00011c7983 */ /* 0x000f220000300800 */
[----:B------:R-:W-:Y:S01]  /*6c230*/  IMAD.WIDE R26, R6, 0x2, R18 ;  /* 0x00000002061a7825 */ /* 0x000fe200078e0212 */
[----:B------:R-:W-:Y:S02]  /*6c240*/  PRMT R0, R9, 0x7632, R0 ;  /* 0x0000763209007816 */ /* 0x000fe40000000000 */
[----:B---3--:R-:W-:Y:S02]  /*6c250*/  ISETP.LT.AND P2, PT, R4, UR4, !P5 ;  /* 0x0000000404007c0c */ /* 0x008fe4000ef41270 */
[----:B--2---:R-:W-:-:S03]  /*6c260*/  PRMT R7, R29, 0x7632, R7 ;  /* 0x000076321d077816 */ /* 0x004fc60000000007 */
[----:B------:R0:W-:Y:S08]  /*6c270*/  @P1 STG.E.U16 desc[UR76][R24.64], R29 ;  /* 0x0000001d18001986 */ /* 0x0001f0000c10154c */
[----:B------:R1:W-:Y:S01]  /*6c280*/  @P2 STG.E.U16 desc[UR76][R26.64], R7 ;  /* 0x000000071a002986 */ /* 0x0003e2000c10154c */
[----:B------:R-:W-:-:S03]  /*6c290*/  ISETP.LT.AND P2, PT, R8, UR4, !P6 ;  /* 0x0000000408007c0c */ /* 0x000fc6000f741270 */
[----:B0-----:R-:W2:Y:S01]  /*6c2a0*/  LDL.LU R29, [R1+0x79c] ;  /* 0x00079c00011d7983 */ /* 0x001ea20000300800 */
[----:B----4-:R-:W-:Y:S01]  /*6c2b0*/  ISETP.LT.AND P4, PT, R13, UR4, !P5 ;  /* 0x000000040d007c0c */ /* 0x010fe2000ef81270 */
[C---:B------:R-:W-:Y:S02]  /*6c2c0*/  IMAD.WIDE R12, R6.reuse, 0x2, R16 ;  /* 0x00000002060c7825 */ /* 0x040fe400078e0210 */
[----:B-1----:R-:W3:Y:S04]  /*6c2d0*/  LDL.LU R7, [R1+0x13ec] ;  /* 0x0013ec0001077983 */ /* 0x002ee80000300800 */
[----:B------:R-:W4:Y:S04]  /*6c2e0*/  LDL.LU R26, [R1+0x7cc] ;  /* 0x0007cc00011a7983 */ /* 0x000f280000300800 */
[----:B------:R-:W2:Y:S04]  /*6c2f0*/  LDL.LU R27, [R1+0x3c] ;  /* 0x00003c00011b7983 */ /* 0x000ea80000300800 */
[----:B------:R-:W2:Y:S04]  /*6c300*/  LDL.LU R8, [R1+0x1dfc] ;  /* 0x001dfc0001087983 */ /* 0x000ea80000300800 */
[----:B------:R0:W-:Y:S04]  /*6c310*/  @P3 STG.E.U16 desc[UR76][R12.64], R9 ;  /* 0x000000090c003986 */ /* 0x0001e8000c10154c */
[----:B0-----:R-:W2:Y:S01]  /*6c320*/  LDL.LU R9, [R1+0x1df8] ;  /* 0x001df80001097983 */ /* 0x001ea20000300800 */
[----:B------:R-:W-:Y:S01]  /*6c330*/  ISETP.LT.AND P1, PT, R15, UR4, !P5 ;  /* 0x000000040f007c0c */ /* 0x000fe2000ef21270 */
[----:B------:R-:W-:-:S05]  /*6c340*/  IMAD.WIDE R24, R6, 0x2, R10 ;  /* 0x0000000206187825 */ /* 0x000fca00078e020a */
[----:B------:R0:W-:Y:S01]  /*6c350*/  @P4 STG.E.U16 desc[UR76][R24.64], R0 ;  /* 0x0000000018004986 */ /* 0x0001e2000c10154c */
[----:B------:R-:W-:-:S03]  /*6c360*/  ISETP.LT.AND P4, PT, R4, UR4, !P6 ;  /* 0x0000000404007c0c */ /* 0x000fc6000f781270 */
[----:B0-----:R-:W3:Y:S01]  /*6c370*/  LDL.LU R24, [R1+0x13f4] ;  /* 0x0013f40001187983 */ /* 0x001ee20000300800 */
[----:B------:R-:W-:-:S03]  /*6c380*/  PRMT R0, R5, 0x7632, R0 ;  /* 0x0000763205007816 */ /* 0x000fc60000000000 */
[----:B------:R-:W4:Y:S04]  /*6c390*/  LDL.LU R25, [R1+0x13f8] ;  /* 0x0013f80001197983 */ /* 0x000f280000300800 */
[----:B------:R-:W4:Y:S01]  /*6c3a0*/  LDL.LU R4, [R1+0x1df4] ;  /* 0x001df40001047983 */ /* 0x000f220000300800 */
[----:B--2---:R-:W-:-:S05]  /*6c3b0*/  IMAD.WIDE R12, R6, 0x2, R8 ;  /* 0x00000002060c7825 */ /* 0x004fca00078e0208 */
[----:B------:R0:W-:Y:S04]  /*6c3c0*/  @P1 STG.E.U16 desc[UR76][R12.64], R5 ;  /* 0x000000050c001986 */ /* 0x0001e8000c10154c */
[----:B0-----:R-:W4:Y:S01]  /*6c3d0*/  LDL.LU R5, [R1+0x1df0] ;  /* 0x001df00001057983 */ /* 0x001f220000300800 */
[----:B------:R-:W-:Y:S02]  /*6c3e0*/  ISETP.LT.AND P5, PT, R14, UR4, !P5 ;  /* 0x000000040e007c0c */ /* 0x000fe4000efa1270 */
[----:B---3--:R-:W-:Y:S01]  /*6c3f0*/  ISETP.LT.AND P3, PT, R7, UR4, !P6 ;  /* 0x0000000407007c0c */ /* 0x008fe2000f761270 */
[----:B------:R-:W-:-:S10]  /*6c400*/  IMAD.WIDE R6, R6, 0x2, R2 ;  /* 0x0000000206067825 */ /* 0x000fd400078e0202 */
[----:B------:R0:W-:Y:S01]  /*6c410*/  @P5 STG.E.U16 desc[UR76][R6.64], R0 ;  /* 0x0000000006005986 */ /* 0x0001e2000c10154c */
[----:B----4-:R-:W-:-:S05]  /*6c420*/  IMAD.WIDE R4, R27, 0x2, R4 ;  /* 0x000000021b047825 */ /* 0x010fca00078e0204 */
[----:B------:R1:W-:Y:S01]  /*6c430*/  @P0 STG.E.U16 desc[UR76][R4.64], R26 ;  /* 0x0000001a04000986 */ /* 0x0003e2000c10154c */
[----:B------:R-:W-:-:S03]  /*6c440*/  ISETP.LT.AND P0, PT, R15, UR4, !P6 ;  /* 0x000000040f007c0c */ /* 0x000fc6000f701270 */
[----:B------:R-:W2:Y:S01]  /*6c450*/  LDL.LU R15, [R1+0x1dec] ;  /* 0x001dec00010f7983 */ /* 0x000ea20000300800 */
[----:B------:R-:W-:Y:S02]  /*6c460*/  ISETP.LT.AND P1, PT, R24, UR4, !P6 ;  /* 0x0000000418007c0c */ /* 0x000fe4000f721270 */
[----:B------:R-:W-:Y:S02]  /*6c470*/  ISETP.LT.AND P5, PT, R25, UR4, !P6 ;  /* 0x0000000419007c0c */ /* 0x000fe4000f7a1270 */
[----:B------:R-:W-:Y:S01]  /*6c480*/  ISETP.LT.AND P6, PT, R14, UR4, !P6 ;  /* 0x000000040e007c0c */ /* 0x000fe2000f7c1270 */
[C---:B------:R-:W-:Y:S01]  /*6c490*/  IMAD.WIDE R22, R27.reuse, 0x2, R22 ;  /* 0x000000021b167825 */ /* 0x040fe200078e0216 */
[----:B0-----:R-:W-:Y:S02]  /*6c4a0*/  PRMT R7, R26, 0x7632, R7 ;  /* 0x000076321a077816 */ /* 0x001fe40000000007 */
[----:B------:R-:W-:Y:S01]  /*6c4b0*/  PRMT R0, R28, 0x7632, R0 ;  /* 0x000076321c007816 */ /* 0x000fe20000000000 */
[----:B------:R-:W-:Y:S01]  /*6c4c0*/  IMAD.WIDE R20, R27, 0x2, R20 ;  /* 0x000000021b147825 */ /* 0x000fe200078e0214 */
[----:B-1----:R-:W-:-:S03]  /*6c4d0*/  PRMT R5, R29, 0x7632, R5 ;  /* 0x000076321d057816 */ /* 0x002fc60000000005 */
[C---:B------:R-:W-:Y:S01]  /*6c4e0*/  IMAD.WIDE R18, R27.reuse, 0x2, R18 ;  /* 0x000000021b127825 */ /* 0x040fe200078e0212 */
[----:B------:R0:W-:Y:S03]  /*6c4f0*/  @P2 STG.E.U16 desc[UR76][R22.64], R7 ;  /* 0x0000000716002986 */ /* 0x0001e6000c10154c */
[C---:B------:R-:W-:Y:S01]  /*6c500*/  IMAD.WIDE R16, R27.reuse, 0x2, R16 ;  /* 0x000000021b107825 */ /* 0x040fe200078e0210 */
[----:B------:R0:W-:Y:S03]  /*6c510*/  @P3 STG.E.U16 desc[UR76][R20.64], R28 ;  /* 0x0000001c14003986 */ /* 0x0001e6000c10154c */
[C---:B------:R-:W-:Y:S01]  /*6c520*/  IMAD.WIDE R10, R27.reuse, 0x2, R10 ;  /* 0x000000021b0a7825 */ /* 0x040fe200078e020a */
[----:B------:R0:W-:Y:S03]  /*6c530*/  @P4 STG.E.U16 desc[UR76][R18.64], R0 ;  /* 0x0000000012004986 */ /* 0x0001e6000c10154c */
[C---:B------:R-:W-:Y:S01]  /*6c540*/  IMAD.WIDE R8, R27.reuse, 0x2, R8 ;  /* 0x000000021b087825 */ /* 0x040fe200078e0208 */
[----:B------:R0:W-:Y:S04]  /*6c550*/  @P1 STG.E.U16 desc[UR76][R16.64], R29 ;  /* 0x0000001d10001986 */ /* 0x0001e8000c10154c */
[----:B------:R0:W-:Y:S01]  /*6c560*/  @P5 STG.E.U16 desc[UR76][R10.64], R5 ;  /* 0x000000050a005986 */ /* 0x0001e2000c10154c */
[----:B------:R-:W-:-:S03]  /*6c570*/  IMAD.WIDE R2, R27, 0x2, R2 ;  /* 0x000000021b027825 */ /* 0x000fc600078e0202 */
[----:B--2---:R0:W-:Y:S01]  /*6c580*/  @P0 STG.E.U16 desc[UR76][R8.64], R15 ;  /* 0x0000000f08000986 */ /* 0x0041e2000c10154c */
[----:B------:R-:W-:Y:S05]  /*6c590*/  @!P6 EXIT ;  /* 0x000000000000e94d */ /* 0x000fea0003800000 */
[----:B0-----:R-:W-:-:S05]  /*6c5a0*/  PRMT R15, R15, 0x7632, R15 ;  /* 0x000076320f0f7816 */ /* 0x001fca000000000f */
[----:B------:R-:W-:Y:S01]  /*6c5b0*/  STG.E.U16 desc[UR76][R2.64], R15 ;  /* 0x0000000f02007986 */ /* 0x000fe2000c10154c */
[----:B------:R-:W-:Y:S05]  /*6c5c0*/  EXIT ;  /* 0x000000000000794d */ /* 0x000fea0003800000 */
.L_x_2:
[----:B------:R-:W-:-:S00]  /*6c5d0*/  BRA `(.L_x_2) ;  /* 0xfffffffc00fc7947 */ /* 0x000fc0000383ffff */
[----:B------:R-:W-:-:S00]  /*6c5e0*/  NOP ;  /* 0x0000000000007918 */ /* 0x000fc00000000000 */
        /* <DEDUP_REMOVED lines=9> */
.L_x_3:


//--------------------- .nv.shared.matmul_kernel  --------------------------
	.section	.nv.shared.matmul_kernel,"aw",@nobits
	.sectionflags	@""
	.align	16
	.zero		1024


//--------------------- .nv.shared.reserved.0     --------------------------
	.section	.nv.shared.reserved.0,"aw",@nobits
	.weak		__nv_reservedSMEM_offset_0_alias
	.size		__nv_reservedSMEM_offset_0_alias, 0, 64
	.other		__nv_reservedSMEM_offset_0_alias,@"STO_CUDA_RESERVED_SHARED STV_DEFAULT"
__nv_reservedSMEM_offset_0_alias:
	.zero		0
	.zero		64


//--------------------- .nv.constant0.matmul_kernel --------------------------
	.section	.nv.constant0.matmul_kernel,"a",@progbits
	.sectionflags	@""
	.align	4
.nv.constant0.matmul_kernel:
	.zero		976


//--------------------- SYMBOLS --------------------------

	.type		.nv.reservedSmem.offset0,@object
	.size		.nv.reservedSmem.offset0,0x4
	.type		.nv.reservedSmem.cap,@object
	.size		.nv.reservedSmem.cap,0x4
